	.target	sm_100a

	.elftype	@"ET_EXEC"


//--------------------- .note.nv.tkinfo           --------------------------
	.section	.note.nv.tkinfo,"",@"SHT_NOTE"
	.sectionflags	@"SHF_NOTE_NV_TKINFO"
	.tkinfo
        /*0018*/ 	.word	0x00000002
        /*0030*/ 	.string	""
        /*0030*/ 	.string	"ptxas"
        /*0030*/ 	.string	"Cuda compilation tools, release 13.0, V13.0.88"
        /*0030*/ 	.string	"Build cuda_13.0.r13.0/compiler.36424714_0"
        /*0030*/ 	.string	"-arch sm_100a -m 64 "



//--------------------- .note.nv.cuinfo           --------------------------
	.section	.note.nv.cuinfo,"",@"SHT_NOTE"
	.sectionflags	@"SHF_NOTE_NV_CUINFO"
        /*0018*/ 	.short	0x0002
        /*001a*/ 	.short	0x0064
        /*001c*/ 	.short	0x0082
	.zero		2


//--------------------- .nv.info                  --------------------------
	.section	.nv.info,"",@"SHT_CUDA_INFO"
	.align	4


	//----- nvinfo : EIATTR_REGCOUNT
	.align		4
        /*0000*/ 	.byte	0x04, 0x2f
        /*0002*/ 	.short	(.L_29 - .L_28)
	.align		4
.L_28:
        /*0004*/ 	.word	index@(_Z14shuffle_kernelPjiiiiiiii)
        /*0008*/ 	.word	0x0000001e


	//----- nvinfo : EIATTR_FRAME_SIZE
	.align		4
.L_29:
        /*000c*/ 	.byte	0x04, 0x11
        /*000e*/ 	.short	(.L_31 - .L_30)
	.align		4
.L_30:
        /*0010*/ 	.word	index@(_Z14shuffle_kernelPjiiiiiiii)
        /*0014*/ 	.word	0x00000000


	//----- nvinfo : EIATTR_REGCOUNT
	.align		4
.L_31:
        /*0018*/ 	.byte	0x04, 0x2f
        /*001a*/ 	.short	(.L_33 - .L_32)
	.align		4
.L_32:
        /*001c*/ 	.word	index@(_Z23reconstruct_gptq_kernelPKjPKtS0_PK6__halfiiiiPS3_iii)
        /*0020*/ 	.word	0x00000020


	//----- nvinfo : EIATTR_FRAME_SIZE
	.align		4
.L_33:
        /*0024*/ 	.byte	0x04, 0x11
        /*0026*/ 	.short	(.L_35 - .L_34)
	.align		4
.L_34:
        /*0028*/ 	.word	index@(_Z23reconstruct_gptq_kernelPKjPKtS0_PK6__halfiiiiPS3_iii)
        /*002c*/ 	.word	0x00000000


	//----- nvinfo : EIATTR_REGCOUNT
	.align		4
.L_35:
        /*0030*/ 	.byte	0x04, 0x2f
        /*0032*/ 	.short	(.L_37 - .L_36)
	.align		4
.L_36:
        /*0034*/ 	.word	index@(_Z18reconstruct_kernelPKjPKtS0_PK6__halfS2_iiiPS3_iiiiiiii)
        /*0038*/ 	.word	0x00000028


	//----- nvinfo : EIATTR_FRAME_SIZE
	.align		4
.L_37:
        /*003c*/ 	.byte	0x04, 0x11
        /*003e*/ 	.short	(.L_39 - .L_38)
	.align		4
.L_38:
        /*0040*/ 	.word	index@(_Z18reconstruct_kernelPKjPKtS0_PK6__halfS2_iiiPS3_iiiiiiii)
        /*0044*/ 	.word	0x00000000


	//----- nvinfo : EIATTR_REGCOUNT
	.align		4
.L_39:
        /*0048*/ 	.byte	0x04, 0x2f
        /*004a*/ 	.short	(.L_41 - .L_40)
	.align		4
.L_40:
        /*004c*/ 	.word	index@(_Z22make_sequential_kernelPKjPjPKtii)
        /*0050*/ 	.word	0x0000001e


	//----- nvinfo : EIATTR_FRAME_SIZE
	.align		4
.L_41:
        /*0054*/ 	.byte	0x04, 0x11
        /*0056*/ 	.short	(.L_43 - .L_42)
	.align		4
.L_42:
        /*0058*/ 	.word	index@(_Z22make_sequential_kernelPKjPjPKtii)
        /*005c*/ 	.word	0x00000000


	//----- nvinfo : EIATTR_REGCOUNT
	.align		4
.L_43:
        /*0060*/ 	.byte	0x04, 0x2f
        /*0062*/ 	.short	(.L_45 - .L_44)
	.align		4
.L_44:
        /*0064*/ 	.word	index@(_Z25matrix_fp8_to_fp16_kernelPKhP6__half)
        /*0068*/ 	.word	0x0000000e


	//----- nvinfo : EIATTR_FRAME_SIZE
	.align		4
.L_45:
        /*006c*/ 	.byte	0x04, 0x11
        /*006e*/ 	.short	(.L_47 - .L_46)
	.align		4
.L_46:
        /*0070*/ 	.word	index@(_Z25matrix_fp8_to_fp16_kernelPKhP6__half)
        /*0074*/ 	.word	0x00000000


	//----- nvinfo : EIATTR_REGCOUNT
	.align		4
.L_47:
        /*0078*/ 	.byte	0x04, 0x2f
        /*007a*/ 	.short	(.L_49 - .L_48)
	.align		4
.L_48:
        /*007c*/ 	.word	index@(_Z25matrix_fp16_to_fp8_kernelPK6__halfPh)
        /*0080*/ 	.word	0x0000000c


	//----- nvinfo : EIATTR_FRAME_SIZE
	.align		4
.L_49:
        /*0084*/ 	.byte	0x04, 0x11
        /*0086*/ 	.short	(.L_51 - .L_50)
	.align		4
.L_50:
        /*0088*/ 	.word	index@(_Z25matrix_fp16_to_fp8_kernelPK6__halfPh)
        /*008c*/ 	.word	0x00000000


	//----- nvinfo : EIATTR_MIN_STACK_SIZE
	.align		4
.L_51:
        /*0090*/ 	.byte	0x04, 0x12
        /*0092*/ 	.short	(.L_53 - .L_52)
	.align		4
.L_52:
        /*0094*/ 	.word	index@(_Z25matrix_fp16_to_fp8_kernelPK6__halfPh)
        /*0098*/ 	.word	0x00000000


	//----- nvinfo : EIATTR_MIN_STACK_SIZE
	.align		4
.L_53:
        /*009c*/ 	.byte	0x04, 0x12
        /*009e*/ 	.short	(.L_55 - .L_54)
	.align		4
.L_54:
        /*00a0*/ 	.word	index@(_Z25matrix_fp8_to_fp16_kernelPKhP6__half)
        /*00a4*/ 	.word	0x00000000


	//----- nvinfo : EIATTR_MIN_STACK_SIZE
	.align		4
.L_55:
        /*00a8*/ 	.byte	0x04, 0x12
        /*00aa*/ 	.short	(.L_57 - .L_56)
	.align		4
.L_56:
        /*00ac*/ 	.word	index@(_Z22make_sequential_kernelPKjPjPKtii)
        /*00b0*/ 	.word	0x00000000


	//----- nvinfo : EIATTR_MIN_STACK_SIZE
	.align		4
.L_57:
        /*00b4*/ 	.byte	0x04, 0x12
        /*00b6*/ 	.short	(.L_59 - .L_58)
	.align		4
.L_58:
        /*00b8*/ 	.word	index@(_Z18reconstruct_kernelPKjPKtS0_PK6__halfS2_iiiPS3_iiiiiiii)
        /*00bc*/ 	.word	0x00000000


	//----- nvinfo : EIATTR_MIN_STACK_SIZE
	.align		4
.L_59:
        /*00c0*/ 	.byte	0x04, 0x12
        /*00c2*/ 	.short	(.L_61 - .L_60)
	.align		4
.L_60:
        /*00c4*/ 	.word	index@(_Z23reconstruct_gptq_kernelPKjPKtS0_PK6__halfiiiiPS3_iii)
        /*00c8*/ 	.word	0x00000000


	//----- nvinfo : EIATTR_MIN_STACK_SIZE
	.align		4
.L_61:
        /*00cc*/ 	.byte	0x04, 0x12
        /*00ce*/ 	.short	(.L_63 - .L_62)
	.align		4
.L_62:
        /*00d0*/ 	.word	index@(_Z14shuffle_kernelPjiiiiiiii)
        /*00d4*/ 	.word	0x00000000
.L_63:


//--------------------- .nv.compat                --------------------------
	.section	.nv.compat,"",@"SHT_CUDA_COMPAT_INFO"
	.align	4
        /*0000*/ 	.byte	0x02, 0x09, 0x01, 0x00, 0x02, 0x02, 0x01, 0x00, 0x02, 0x05, 0x05, 0x00, 0x03, 0x07, 0x01, 0x01
        /*0010*/ 	.byte	0x02, 0x03, 0x00, 0x00, 0x02, 0x06, 0x01, 0x00, 0x04, 0x0b, 0x08, 0x00, 0x09, 0x00, 0x00, 0x00
        /*0020*/ 	.byte	0x00, 0x00, 0x00, 0x00


//--------------------- .nv.info._Z25matrix_fp16_to_fp8_kernelPK6__halfPh --------------------------
	.section	.nv.info._Z25matrix_fp16_to_fp8_kernelPK6__halfPh,"",@"SHT_CUDA_INFO"
	.sectionflags	@""
	.align	4


	//----- nvinfo : EIATTR_CUDA_API_VERSION
	.align		4
        /*0000*/ 	.byte	0x04, 0x37
        /*0002*/ 	.short	(.L_65 - .L_64)
.L_64:
        /*0004*/ 	.word	0x00000082


	//----- nvinfo : EIATTR_KPARAM_INFO
	.align		4
.L_65:
        /*0008*/ 	.byte	0x04, 0x17
        /*000a*/ 	.short	(.L_67 - .L_66)
.L_66:
        /*000c*/ 	.word	0x00000000
        /*0010*/ 	.short	0x0001
        /*0012*/ 	.short	0x0008
        /*0014*/ 	.byte	0x00, 0xf5, 0x21, 0x00


	//----- nvinfo : EIATTR_KPARAM_INFO
	.align		4
.L_67:
        /*0018*/ 	.byte	0x04, 0x17
        /*001a*/ 	.short	(.L_69 - .L_68)
.L_68:
        /*001c*/ 	.word	0x00000000
        /*0020*/ 	.short	0x0000
        /*0022*/ 	.short	0x0000
        /*0024*/ 	.byte	0x00, 0xf5, 0x21, 0x00


	//----- nvinfo : EIATTR_SPARSE_MMA_MASK
	.align		4
.L_69:
        /*0028*/ 	.byte	0x03, 0x50
        /*002a*/ 	.short	0x0000


	//----- nvinfo : EIATTR_MAXREG_COUNT
	.align		4
        /*002c*/ 	.byte	0x03, 0x1b
        /*002e*/ 	.short	0x00ff


	//----- nvinfo : EIATTR_MERCURY_ISA_VERSION
	.align		4
        /*0030*/ 	.byte	0x03, 0x5f
        /*0032*/ 	.short	0x0101


	//----- nvinfo : EIATTR_VRC_CTA_INIT_COUNT
	.align		4
        /*0034*/ 	.byte	0x02, 0x4a
	.zero		1
	.zero		1


	//----- nvinfo : EIATTR_EXIT_INSTR_OFFSETS
	.align		4
        /*0038*/ 	.byte	0x04, 0x1c
        /*003a*/ 	.short	(.L_71 - .L_70)


	//   ....[0]....
.L_70:
        /*003c*/ 	.word	0x00000130


	//----- nvinfo : EIATTR_CBANK_PARAM_SIZE
	.align		4
.L_71:
        /*0040*/ 	.byte	0x03, 0x19
        /*0042*/ 	.short	0x0010


	//----- nvinfo : EIATTR_PARAM_CBANK
	.align		4
        /*0044*/ 	.byte	0x04, 0x0a
        /*0046*/ 	.short	(.L_73 - .L_72)
	.align		4
.L_72:
        /*0048*/ 	.word	index@(.nv.constant0._Z25matrix_fp16_to_fp8_kernelPK6__halfPh)
        /*004c*/ 	.short	0x0380
        /*004e*/ 	.short	0x0010


	//----- nvinfo : EIATTR_SW_WAR
	.align		4
.L_73:
        /*0050*/ 	.byte	0x04, 0x36
        /*0052*/ 	.short	(.L_75 - .L_74)
.L_74:
        /*0054*/ 	.word	0x00000008
.L_75:


//--------------------- .nv.info._Z25matrix_fp8_to_fp16_kernelPKhP6__half --------------------------
	.section	.nv.info._Z25matrix_fp8_to_fp16_kernelPKhP6__half,"",@"SHT_CUDA_INFO"
	.sectionflags	@""
	.align	4


	//----- nvinfo : EIATTR_CUDA_API_VERSION
	.align		4
        /*0000*/ 	.byte	0x04, 0x37
        /*0002*/ 	.short	(.L_77 - .L_76)
.L_76:
        /*0004*/ 	.word	0x00000082


	//----- nvinfo : EIATTR_KPARAM_INFO
	.align		4
.L_77:
        /*0008*/ 	.byte	0x04, 0x17
        /*000a*/ 	.short	(.L_79 - .L_78)
.L_78:
        /*000c*/ 	.word	0x00000000
        /*0010*/ 	.short	0x0001
        /*0012*/ 	.short	0x0008
        /*0014*/ 	.byte	0x00, 0xf5, 0x21, 0x00


	//----- nvinfo : EIATTR_KPARAM_INFO
	.align		4
.L_79:
        /*0018*/ 	.byte	0x04, 0x17
        /*001a*/ 	.short	(.L_81 - .L_80)
.L_80:
        /*001c*/ 	.word	0x00000000
        /*0020*/ 	.short	0x0000
        /*0022*/ 	.short	0x0000
        /*0024*/ 	.byte	0x00, 0xf5, 0x21, 0x00


	//----- nvinfo : EIATTR_SPARSE_MMA_MASK
	.align		4
.L_81:
        /*0028*/ 	.byte	0x03, 0x50
        /*002a*/ 	.short	0x0000


	//----- nvinfo : EIATTR_MAXREG_COUNT
	.align		4
        /*002c*/ 	.byte	0x03, 0x1b
        /*002e*/ 	.short	0x00ff


	//----- nvinfo : EIATTR_MERCURY_ISA_VERSION
	.align		4
        /*0030*/ 	.byte	0x03, 0x5f
        /*0032*/ 	.short	0x0101


	//----- nvinfo : EIATTR_VRC_CTA_INIT_COUNT
	.align		4
        /*0034*/ 	.byte	0x02, 0x4a
	.zero		1
	.zero		1


	//----- nvinfo : EIATTR_EXIT_INSTR_OFFSETS
	.align		4
        /*0038*/ 	.byte	0x04, 0x1c
        /*003a*/ 	.short	(.L_83 - .L_82)


	//   ....[0]....
.L_82:
        /*003c*/ 	.word	0x00000130


	//----- nvinfo : EIATTR_CBANK_PARAM_SIZE
	.align		4
.L_83:
        /*0040*/ 	.byte	0x03, 0x19
        /*0042*/ 	.short	0x0010


	//----- nvinfo : EIATTR_PARAM_CBANK
	.align		4
        /*0044*/ 	.byte	0x04, 0x0a
        /*0046*/ 	.short	(.L_85 - .L_84)
	.align		4
.L_84:
        /*0048*/ 	.word	index@(.nv.constant0._Z25matrix_fp8_to_fp16_kernelPKhP6__half)
        /*004c*/ 	.short	0x0380
        /*004e*/ 	.short	0x0010


	//----- nvinfo : EIATTR_SW_WAR
	.align		4
.L_85:
        /*0050*/ 	.byte	0x04, 0x36
        /*0052*/ 	.short	(.L_87 - .L_86)
.L_86:
        /*0054*/ 	.word	0x00000008
.L_87:


//--------------------- .nv.info._Z22make_sequential_kernelPKjPjPKtii --------------------------
	.section	.nv.info._Z22make_sequential_kernelPKjPjPKtii,"",@"SHT_CUDA_INFO"
	.sectionflags	@""
	.align	4


	//----- nvinfo : EIATTR_CUDA_API_VERSION
	.align		4
        /*0000*/ 	.byte	0x04, 0x37
        /*0002*/ 	.short	(.L_89 - .L_88)
.L_88:
        /*0004*/ 	.word	0x00000082


	//----- nvinfo : EIATTR_KPARAM_INFO
	.align		4
.L_89:
        /*0008*/ 	.byte	0x04, 0x17
        /*000a*/ 	.short	(.L_91 - .L_90)
.L_90:
        /*000c*/ 	.word	0x00000000
        /*0010*/ 	.short	0x0004
        /*0012*/ 	.short	0x001c
        /*0014*/ 	.byte	0x00, 0xf0, 0x11, 0x00


	//----- nvinfo : EIATTR_KPARAM_INFO
	.align		4
.L_91:
        /*0018*/ 	.byte	0x04, 0x17
        /*001a*/ 	.short	(.L_93 - .L_92)
.L_92:
        /*001c*/ 	.word	0x00000000
        /*0020*/ 	.short	0x0003
        /*0022*/ 	.short	0x0018
        /*0024*/ 	.byte	0x00, 0xf0, 0x11, 0x00


	//----- nvinfo : EIATTR_KPARAM_INFO
	.align		4
.L_93:
        /*0028*/ 	.byte	0x04, 0x17
        /*002a*/ 	.short	(.L_95 - .L_94)
.L_94:
        /*002c*/ 	.word	0x00000000
        /*0030*/ 	.short	0x0002
        /*0032*/ 	.short	0x0010
        /*0034*/ 	.byte	0x00, 0xf5, 0x21, 0x00


	//----- nvinfo : EIATTR_KPARAM_INFO
	.align		4
.L_95:
        /*0038*/ 	.byte	0x04, 0x17
        /*003a*/ 	.short	(.L_97 - .L_96)
.L_96:
        /*003c*/ 	.word	0x00000000
        /*0040*/ 	.short	0x0001
        /*0042*/ 	.short	0x0008
        /*0044*/ 	.byte	0x00, 0xf5, 0x21, 0x00


	//----- nvinfo : EIATTR_KPARAM_INFO
	.align		4
.L_97:
        /*0048*/ 	.byte	0x04, 0x17
        /*004a*/ 	.short	(.L_99 - .L_98)
.L_98:
        /*004c*/ 	.word	0x00000000
        /*0050*/ 	.short	0x0000
        /*0052*/ 	.short	0x0000
        /*0054*/ 	.byte	0x00, 0xf5, 0x21, 0x00


	//----- nvinfo : EIATTR_SPARSE_MMA_MASK
	.align		4
.L_99:
        /*0058*/ 	.byte	0x03, 0x50
        /*005a*/ 	.short	0x0000


	//----- nvinfo : EIATTR_MAXREG_COUNT
	.align		4
        /*005c*/ 	.byte	0x03, 0x1b
        /*005e*/ 	.short	0x00ff


	//----- nvinfo : EIATTR_MERCURY_ISA_VERSION
	.align		4
        /*0060*/ 	.byte	0x03, 0x5f
        /*0062*/ 	.short	0x0101


	//----- nvinfo : EIATTR_VRC_CTA_INIT_COUNT
	.align		4
        /*0064*/ 	.byte	0x02, 0x4a
	.zero		1
	.zero		1


	//----- nvinfo : EIATTR_EXIT_INSTR_OFFSETS
	.align		4
        /*0068*/ 	.byte	0x04, 0x1c
        /*006a*/ 	.short	(.L_101 - .L_100)


	//   ....[0]....
.L_100:
        /*006c*/ 	.word	0x00000070


	//   ....[1]....
        /*0070*/ 	.word	0x00000780


	//----- nvinfo : EIATTR_CBANK_PARAM_SIZE
	.align		4
.L_101:
        /*0074*/ 	.byte	0x03, 0x19
        /*0076*/ 	.short	0x0020


	//----- nvinfo : EIATTR_PARAM_CBANK
	.align		4
        /*0078*/ 	.byte	0x04, 0x0a
        /*007a*/ 	.short	(.L_103 - .L_102)
	.align		4
.L_102:
        /*007c*/ 	.word	index@(.nv.constant0._Z22make_sequential_kernelPKjPjPKtii)
        /*0080*/ 	.short	0x0380
        /*0082*/ 	.short	0x0020


	//----- nvinfo : EIATTR_SW_WAR
	.align		4
.L_103:
        /*0084*/ 	.byte	0x04, 0x36
        /*0086*/ 	.short	(.L_105 - .L_104)
.L_104:
        /*0088*/ 	.word	0x00000008
.L_105:


//--------------------- .nv.info._Z18reconstruct_kernelPKjPKtS0_PK6__halfS2_iiiPS3_iiiiiiii --------------------------
	.section	.nv.info._Z18reconstruct_kernelPKjPKtS0_PK6__halfS2_iiiPS3_iiiiiiii,"",@"SHT_CUDA_INFO"
	.sectionflags	@""
	.align	4


	//----- nvinfo : EIATTR_CUDA_API_VERSION
	.align		4
        /*0000*/ 	.byte	0x04, 0x37
        /*0002*/ 	.short	(.L_107 - .L_106)
.L_106:
        /*0004*/ 	.word	0x00000082


	//----- nvinfo : EIATTR_KPARAM_INFO
	.align		4
.L_107:
        /*0008*/ 	.byte	0x04, 0x17
        /*000a*/ 	.short	(.L_109 - .L_108)
.L_108:
        /*000c*/ 	.word	0x00000000
        /*0010*/ 	.short	0x0010
        /*0012*/ 	.short	0x005c
        /*0014*/ 	.byte	0x00, 0xf0, 0x11, 0x00


	//----- nvinfo : EIATTR_KPARAM_INFO
	.align		4
.L_109:
        /*0018*/ 	.byte	0x04, 0x17
        /*001a*/ 	.short	(.L_111 - .L_110)
.L_110:
        /*001c*/ 	.word	0x00000000
        /*0020*/ 	.short	0x000f
        /*0022*/ 	.short	0x0058
        /*0024*/ 	.byte	0x00, 0xf0, 0x11, 0x00


	//----- nvinfo : EIATTR_KPARAM_INFO
	.align		4
.L_111:
        /*0028*/ 	.byte	0x04, 0x17
        /*002a*/ 	.short	(.L_113 - .L_112)
.L_112:
        /*002c*/ 	.word	0x00000000
        /*0030*/ 	.short	0x000e
        /*0032*/ 	.short	0x0054
        /*0034*/ 	.byte	0x00, 0xf0, 0x11, 0x00


	//----- nvinfo : EIATTR_KPARAM_INFO
	.align		4
.L_113:
        /*0038*/ 	.byte	0x04, 0x17
        /*003a*/ 	.short	(.L_115 - .L_114)
.L_114:
        /*003c*/ 	.word	0x00000000
        /*0040*/ 	.short	0x000d
        /*0042*/ 	.short	0x0050
        /*0044*/ 	.byte	0x00, 0xf0, 0x11, 0x00


	//----- nvinfo : EIATTR_KPARAM_INFO
	.align		4
.L_115:
        /*0048*/ 	.byte	0x04, 0x17
        /*004a*/ 	.short	(.L_117 - .L_116)
.L_116:
        /*004c*/ 	.word	0x00000000
        /*0050*/ 	.short	0x000c
        /*0052*/ 	.short	0x004c
        /*0054*/ 	.byte	0x00, 0xf0, 0x11, 0x00


	//----- nvinfo : EIATTR_KPARAM_INFO
	.align		4
.L_117:
        /*0058*/ 	.byte	0x04, 0x17
        /*005a*/ 	.short	(.L_119 - .L_118)
.L_118:
        /*005c*/ 	.word	0x00000000
        /*0060*/ 	.short	0x000b
        /*0062*/ 	.short	0x0048
        /*0064*/ 	.byte	0x00, 0xf0, 0x11, 0x00


	//----- nvinfo : EIATTR_KPARAM_INFO
	.align		4
.L_119:
        /*0068*/ 	.byte	0x04, 0x17
        /*006a*/ 	.short	(.L_121 - .L_120)
.L_120:
        /*006c*/ 	.word	0x00000000
        /*0070*/ 	.short	0x000a
        /*0072*/ 	.short	0x0044
        /*0074*/ 	.byte	0x00, 0xf0, 0x11, 0x00


	//----- nvinfo : EIATTR_KPARAM_INFO
	.align		4
.L_121:
        /*0078*/ 	.byte	0x04, 0x17
        /*007a*/ 	.short	(.L_123 - .L_122)
.L_122:
        /*007c*/ 	.word	0x00000000
        /*0080*/ 	.short	0x0009
        /*0082*/ 	.short	0x0040
        /*0084*/ 	.byte	0x00, 0xf0, 0x11, 0x00


	//----- nvinfo : EIATTR_KPARAM_INFO
	.align		4
.L_123:
        /*0088*/ 	.byte	0x04, 0x17
        /*008a*/ 	.short	(.L_125 - .L_124)
.L_124:
        /*008c*/ 	.word	0x00000000
        /*0090*/ 	.short	0x0008
        /*0092*/ 	.short	0x0038
        /*0094*/ 	.byte	0x00, 0xf5, 0x21, 0x00


	//----- nvinfo : EIATTR_KPARAM_INFO
	.align		4
.L_125:
        /*0098*/ 	.byte	0x04, 0x17
        /*009a*/ 	.short	(.L_127 - .L_126)
.L_126:
        /*009c*/ 	.word	0x00000000
        /*00a0*/ 	.short	0x0007
        /*00a2*/ 	.short	0x0030
        /*00a4*/ 	.byte	0x00, 0xf0, 0x11, 0x00


	//----- nvinfo : EIATTR_KPARAM_INFO
	.align		4
.L_127:
        /*00a8*/ 	.byte	0x04, 0x17
        /*00aa*/ 	.short	(.L_129 - .L_128)
.L_128:
        /*00ac*/ 	.word	0x00000000
        /*00b0*/ 	.short	0x0006
        /*00b2*/ 	.short	0x002c
        /*00b4*/ 	.byte	0x00, 0xf0, 0x11, 0x00


	//----- nvinfo : EIATTR_KPARAM_INFO
	.align		4
.L_129:
        /*00b8*/ 	.byte	0x04, 0x17
        /*00ba*/ 	.short	(.L_131 - .L_130)
.L_130:
        /*00bc*/ 	.word	0x00000000
        /*00c0*/ 	.short	0x0005
        /*00c2*/ 	.short	0x0028
        /*00c4*/ 	.byte	0x00, 0xf0, 0x11, 0x00


	//----- nvinfo : EIATTR_KPARAM_INFO
	.align		4
.L_131:
        /*00c8*/ 	.byte	0x04, 0x17
        /*00ca*/ 	.short	(.L_133 - .L_132)
.L_132:
        /*00cc*/ 	.word	0x00000000
        /*00d0*/ 	.short	0x0004
        /*00d2*/ 	.short	0x0020
        /*00d4*/ 	.byte	0x00, 0xf5, 0x21, 0x00


	//----- nvinfo : EIATTR_KPARAM_INFO
	.align		4
.L_133:
        /*00d8*/ 	.byte	0x04, 0x17
        /*00da*/ 	.short	(.L_135 - .L_134)
.L_134:
        /*00dc*/ 	.word	0x00000000
        /*00e0*/ 	.short	0x0003
        /*00e2*/ 	.short	0x0018
        /*00e4*/ 	.byte	0x00, 0xf5, 0x21, 0x00


	//----- nvinfo : EIATTR_KPARAM_INFO
	.align		4
.L_135:
        /*00e8*/ 	.byte	0x04, 0x17
        /*00ea*/ 	.short	(.L_137 - .L_136)
.L_136:
        /*00ec*/ 	.word	0x00000000
        /*00f0*/ 	.short	0x0002
        /*00f2*/ 	.short	0x0010
        /*00f4*/ 	.byte	0x00, 0xf5, 0x21, 0x00


	//----- nvinfo : EIATTR_KPARAM_INFO
	.align		4
.L_137:
        /*00f8*/ 	.byte	0x04, 0x17
        /*00fa*/ 	.short	(.L_139 - .L_138)
.L_138:
        /*00fc*/ 	.word	0x00000000
        /*0100*/ 	.short	0x0001
        /*0102*/ 	.short	0x0008
        /*0104*/ 	.byte	0x00, 0xf5, 0x21, 0x00


	//----- nvinfo : EIATTR_KPARAM_INFO
	.align		4
.L_139:
        /*0108*/ 	.byte	0x04, 0x17
        /*010a*/ 	.short	(.L_141 - .L_140)
.L_140:
        /*010c*/ 	.word	0x00000000
        /*0110*/ 	.short	0x0000
        /*0112*/ 	.short	0x0000
        /*0114*/ 	.byte	0x00, 0xf5, 0x21, 0x00


	//----- nvinfo : EIATTR_SPARSE_MMA_MASK
	.align		4
.L_141:
        /*0118*/ 	.byte	0x03, 0x50
        /*011a*/ 	.short	0x0000


	//----- nvinfo : EIATTR_MAXREG_COUNT
	.align		4
        /*011c*/ 	.byte	0x03, 0x1b
        /*011e*/ 	.short	0x00ff


	//----- nvinfo : EIATTR_NUM_BARRIERS
	.align		4
        /*0120*/ 	.byte	0x02, 0x4c
        /*0122*/ 	.byte	0x01
	.zero		1


	//----- nvinfo : EIATTR_MERCURY_ISA_VERSION
	.align		4
        /*0124*/ 	.byte	0x03, 0x5f
        /*0126*/ 	.short	0x0101


	//----- nvinfo : EIATTR_VRC_CTA_INIT_COUNT
	.align		4
        /*0128*/ 	.byte	0x02, 0x4a
	.zero		1
	.zero		1


	//----- nvinfo : EIATTR_EXIT_INSTR_OFFSETS
	.align		4
        /*012c*/ 	.byte	0x04, 0x1c
        /*012e*/ 	.short	(.L_143 - .L_142)


	//   ....[0]....
.L_142:
        /*0130*/ 	.word	0x00000180


	//   ....[1]....
        /*0134*/ 	.word	0x000092c0


	//   ....[2]....
        /*0138*/ 	.word	0x0000a020


	//----- nvinfo : EIATTR_CBANK_PARAM_SIZE
	.align		4
.L_143:
        /*013c*/ 	.byte	0x03, 0x19
        /*013e*/ 	.short	0x0060


	//----- nvinfo : EIATTR_PARAM_CBANK
	.align		4
        /*0140*/ 	.byte	0x04, 0x0a
        /*0142*/ 	.short	(.L_145 - .L_144)
	.align		4
.L_144:
        /*0144*/ 	.word	index@(.nv.constant0._Z18reconstruct_kernelPKjPKtS0_PK6__halfS2_iiiPS3_iiiiiiii)
        /*0148*/ 	.short	0x0380
        /*014a*/ 	.short	0x0060


	//----- nvinfo : EIATTR_SW_WAR
	.align		4
.L_145:
        /*014c*/ 	.byte	0x04, 0x36
        /*014e*/ 	.short	(.L_147 - .L_146)
.L_146:
        /*0150*/ 	.word	0x00000008
.L_147:


//--------------------- .nv.info._Z23reconstruct_gptq_kernelPKjPKtS0_PK6__halfiiiiPS3_iii --------------------------
	.section	.nv.info._Z23reconstruct_gptq_kernelPKjPKtS0_PK6__halfiiiiPS3_iii,"",@"SHT_CUDA_INFO"
	.sectionflags	@""
	.align	4


	//----- nvinfo : EIATTR_CUDA_API_VERSION
	.align		4
        /*0000*/ 	.byte	0x04, 0x37
        /*0002*/ 	.short	(.L_149 - .L_148)
.L_148:
        /*0004*/ 	.word	0x00000082


	//----- nvinfo : EIATTR_KPARAM_INFO
	.align		4
.L_149:
        /*0008*/ 	.byte	0x04, 0x17
        /*000a*/ 	.short	(.L_151 - .L_150)
.L_150:
        /*000c*/ 	.word	0x00000000
        /*0010*/ 	.short	0x000b
        /*0012*/ 	.short	0x0040
        /*0014*/ 	.byte	0x00, 0xf0, 0x11, 0x00


	//----- nvinfo : EIATTR_KPARAM_INFO
	.align		4
.L_151:
        /*0018*/ 	.byte	0x04, 0x17
        /*001a*/ 	.short	(.L_153 - .L_152)
.L_152:
        /*001c*/ 	.word	0x00000000
        /*0020*/ 	.short	0x000a
        /*0022*/ 	.short	0x003c
        /*0024*/ 	.byte	0x00, 0xf0, 0x11, 0x00


	//----- nvinfo : EIATTR_KPARAM_INFO
	.align		4
.L_153:
        /*0028*/ 	.byte	0x04, 0x17
        /*002a*/ 	.short	(.L_155 - .L_154)
.L_154:
        /*002c*/ 	.word	0x00000000
        /*0030*/ 	.short	0x0009
        /*0032*/ 	.short	0x0038
        /*0034*/ 	.byte	0x00, 0xf0, 0x11, 0x00


	//----- nvinfo : EIATTR_KPARAM_INFO
	.align		4
.L_155:
        /*0038*/ 	.byte	0x04, 0x17
        /*003a*/ 	.short	(.L_157 - .L_156)
.L_156:
        /*003c*/ 	.word	0x00000000
        /*0040*/ 	.short	0x0008
        /*0042*/ 	.short	0x0030
        /*0044*/ 	.byte	0x00, 0xf5, 0x21, 0x00


	//----- nvinfo : EIATTR_KPARAM_INFO
	.align		4
.L_157:
        /*0048*/ 	.byte	0x04, 0x17
        /*004a*/ 	.short	(.L_159 - .L_158)
.L_158:
        /*004c*/ 	.word	0x00000000
        /*0050*/ 	.short	0x0007
        /*0052*/ 	.short	0x002c
        /*0054*/ 	.byte	0x00, 0xf0, 0x11, 0x00


	//----- nvinfo : EIATTR_KPARAM_INFO
	.align		4
.L_159:
        /*0058*/ 	.byte	0x04, 0x17
        /*005a*/ 	.short	(.L_161 - .L_160)
.L_160:
        /*005c*/ 	.word	0x00000000
        /*0060*/ 	.short	0x0006
        /*0062*/ 	.short	0x0028
        /*0064*/ 	.byte	0x00, 0xf0, 0x11, 0x00


	//----- nvinfo : EIATTR_KPARAM_INFO
	.align		4
.L_161:
        /*0068*/ 	.byte	0x04, 0x17
        /*006a*/ 	.short	(.L_163 - .L_162)
.L_162:
        /*006c*/ 	.word	0x00000000
        /*0070*/ 	.short	0x0005
        /*0072*/ 	.short	0x0024
        /*0074*/ 	.byte	0x00, 0xf0, 0x11, 0x00


	//----- nvinfo : EIATTR_KPARAM_INFO
	.align		4
.L_163:
        /*0078*/ 	.byte	0x04, 0x17
        /*007a*/ 	.short	(.L_165 - .L_164)
.L_164:
        /*007c*/ 	.word	0x00000000
        /*0080*/ 	.short	0x0004
        /*0082*/ 	.short	0x0020
        /*0084*/ 	.byte	0x00, 0xf0, 0x11, 0x00


	//----- nvinfo : EIATTR_KPARAM_INFO
	.align		4
.L_165:
        /*0088*/ 	.byte	0x04, 0x17
        /*008a*/ 	.short	(.L_167 - .L_166)
.L_166:
        /*008c*/ 	.word	0x00000000
        /*0090*/ 	.short	0x0003
        /*0092*/ 	.short	0x0018
        /*0094*/ 	.byte	0x00, 0xf5, 0x21, 0x00


	//----- nvinfo : EIATTR_KPARAM_INFO
	.align		4
.L_167:
        /*0098*/ 	.byte	0x04, 0x17
        /*009a*/ 	.short	(.L_169 - .L_168)
.L_168:
        /*009c*/ 	.word	0x00000000
        /*00a0*/ 	.short	0x0002
        /*00a2*/ 	.short	0x0010
        /*00a4*/ 	.byte	0x00, 0xf5, 0x21, 0x00


	//----- nvinfo : EIATTR_KPARAM_INFO
	.align		4
.L_169:
        /*00a8*/ 	.byte	0x04, 0x17
        /*00aa*/ 	.short	(.L_171 - .L_170)
.L_170:
        /*00ac*/ 	.word	0x00000000
        /*00b0*/ 	.short	0x0001
        /*00b2*/ 	.short	0x0008
        /*00b4*/ 	.byte	0x00, 0xf5, 0x21, 0x00


	//----- nvinfo : EIATTR_KPARAM_INFO
	.align		4
.L_171:
        /*00b8*/ 	.byte	0x04, 0x17
        /*00ba*/ 	.short	(.L_173 - .L_172)
.L_172:
        /*00bc*/ 	.word	0x00000000
        /*00c0*/ 	.short	0x0000
        /*00c2*/ 	.short	0x0000
        /*00c4*/ 	.byte	0x00, 0xf5, 0x21, 0x00


	//----- nvinfo : EIATTR_SPARSE_MMA_MASK
	.align		4
.L_173:
        /*00c8*/ 	.byte	0x03, 0x50
        /*00ca*/ 	.short	0x0000


	//----- nvinfo : EIATTR_MAXREG_COUNT
	.align		4
        /*00cc*/ 	.byte	0x03, 0x1b
        /*00ce*/ 	.short	0x00ff


	//----- nvinfo : EIATTR_NUM_BARRIERS
	.align		4
        /*00d0*/ 	.byte	0x02, 0x4c
        /*00d2*/ 	.byte	0x01
	.zero		1


	//----- nvinfo : EIATTR_MERCURY_ISA_VERSION
	.align		4
        /*00d4*/ 	.byte	0x03, 0x5f
        /*00d6*/ 	.short	0x0101


	//----- nvinfo : EIATTR_VRC_CTA_INIT_COUNT
	.align		4
        /*00d8*/ 	.byte	0x02, 0x4a
	.zero		1
	.zero		1


	//----- nvinfo : EIATTR_EXIT_INSTR_OFFSETS
	.align		4
        /*00dc*/ 	.byte	0x04, 0x1c
        /*00de*/ 	.short	(.L_175 - .L_174)


	//   ....[0]....
.L_174:
        /*00e0*/ 	.word	0x00000190


	//   ....[1]....
        /*00e4*/ 	.word	0x000006d0


	//   ....[2]....
        /*00e8*/ 	.word	0x000014b0


	//   ....[3]....
        /*00ec*/ 	.word	0x00001fe0


	//----- nvinfo : EIATTR_CBANK_PARAM_SIZE
	.align		4
.L_175:
        /*00f0*/ 	.byte	0x03, 0x19
        /*00f2*/ 	.short	0x0044


	//----- nvinfo : EIATTR_PARAM_CBANK
	.align		4
        /*00f4*/ 	.byte	0x04, 0x0a
        /*00f6*/ 	.short	(.L_177 - .L_176)
	.align		4
.L_176:
        /*00f8*/ 	.word	index@(.nv.constant0._Z23reconstruct_gptq_kernelPKjPKtS0_PK6__halfiiiiPS3_iii)
        /*00fc*/ 	.short	0x0380
        /*00fe*/ 	.short	0x0044


	//----- nvinfo : EIATTR_SW_WAR
	.align		4
.L_177:
        /*0100*/ 	.byte	0x04, 0x36
        /*0102*/ 	.short	(.L_179 - .L_178)
.L_178:
        /*0104*/ 	.word	0x00000008
.L_179:


//--------------------- .nv.info._Z14shuffle_kernelPjiiiiiiii --------------------------
	.section	.nv.info._Z14shuffle_kernelPjiiiiiiii,"",@"SHT_CUDA_INFO"
	.sectionflags	@""
	.align	4


	//----- nvinfo : EIATTR_CUDA_API_VERSION
	.align		4
        /*0000*/ 	.byte	0x04, 0x37
        /*0002*/ 	.short	(.L_181 - .L_180)
.L_180:
        /*0004*/ 	.word	0x00000082


	//----- nvinfo : EIATTR_KPARAM_INFO
	.align		4
.L_181:
        /*0008*/ 	.byte	0x04, 0x17
        /*000a*/ 	.short	(.L_183 - .L_182)
.L_182:
        /*000c*/ 	.word	0x00000000
        /*0010*/ 	.short	0x0008
        /*0012*/ 	.short	0x0024
        /*0014*/ 	.byte	0x00, 0xf0, 0x11, 0x00


	//----- nvinfo : EIATTR_KPARAM_INFO
	.align		4
.L_183:
        /*0018*/ 	.byte	0x04, 0x17
        /*001a*/ 	.short	(.L_185 - .L_184)
.L_184:
        /*001c*/ 	.word	0x00000000
        /*0020*/ 	.short	0x0007
        /*0022*/ 	.short	0x0020
        /*0024*/ 	.byte	0x00, 0xf0, 0x11, 0x00


	//----- nvinfo : EIATTR_KPARAM_INFO
	.align		4
.L_185:
        /*0028*/ 	.byte	0x04, 0x17
        /*002a*/ 	.short	(.L_187 - .L_186)
.L_186:
        /*002c*/ 	.word	0x00000000
        /*0030*/ 	.short	0x0006
        /*0032*/ 	.short	0x001c
        /*0034*/ 	.byte	0x00, 0xf0, 0x11, 0x00


	//----- nvinfo : EIATTR_KPARAM_INFO
	.align		4
.L_187:
        /*0038*/ 	.byte	0x04, 0x17
        /*003a*/ 	.short	(.L_189 - .L_188)
.L_188:
        /*003c*/ 	.word	0x00000000
        /*0040*/ 	.short	0x0005
        /*0042*/ 	.short	0x0018
        /*0044*/ 	.byte	0x00, 0xf0, 0x11, 0x00


	//----- nvinfo : EIATTR_KPARAM_INFO
	.align		4
.L_189:
        /*0048*/ 	.byte	0x04, 0x17
        /*004a*/ 	.short	(.L_191 - .L_190)
.L_190:
        /*004c*/ 	.word	0x00000000
        /*0050*/ 	.short	0x0004
        /*0052*/ 	.short	0x0014
        /*0054*/ 	.byte	0x00, 0xf0, 0x11, 0x00


	//----- nvinfo : EIATTR_KPARAM_INFO
	.align		4
.L_191:
        /*0058*/ 	.byte	0x04, 0x17
        /*005a*/ 	.short	(.L_193 - .L_192)
.L_192:
        /*005c*/ 	.word	0x00000000
        /*0060*/ 	.short	0x0003
        /*0062*/ 	.short	0x0010
        /*0064*/ 	.byte	0x00, 0xf0, 0x11, 0x00


	//----- nvinfo : EIATTR_KPARAM_INFO
	.align		4
.L_193:
        /*0068*/ 	.byte	0x04, 0x17
        /*006a*/ 	.short	(.L_195 - .L_194)
.L_194:
        /*006c*/ 	.word	0x00000000
        /*0070*/ 	.short	0x0002
        /*0072*/ 	.short	0x000c
        /*0074*/ 	.byte	0x00, 0xf0, 0x11, 0x00


	//----- nvinfo : EIATTR_KPARAM_INFO
	.align		4
.L_195:
        /*0078*/ 	.byte	0x04, 0x17
        /*007a*/ 	.short	(.L_197 - .L_196)
.L_196:
        /*007c*/ 	.word	0x00000000
        /*0080*/ 	.short	0x0001
        /*0082*/ 	.short	0x0008
        /*0084*/ 	.byte	0x00, 0xf0, 0x11, 0x00


	//----- nvinfo : EIATTR_KPARAM_INFO
	.align		4
.L_197:
        /*0088*/ 	.byte	0x04, 0x17
        /*008a*/ 	.short	(.L_199 - .L_198)
.L_198:
        /*008c*/ 	.word	0x00000000
        /*0090*/ 	.short	0x0000
        /*0092*/ 	.short	0x0000
        /*0094*/ 	.byte	0x00, 0xf5, 0x21, 0x00


	//----- nvinfo : EIATTR_SPARSE_MMA_MASK
	.align		4
.L_199:
        /*0098*/ 	.byte	0x03, 0x50
        /*009a*/ 	.short	0x0000


	//----- nvinfo : EIATTR_MAXREG_COUNT
	.align		4
        /*009c*/ 	.byte	0x03, 0x1b
        /*009e*/ 	.short	0x00ff


	//----- nvinfo : EIATTR_MERCURY_ISA_VERSION
	.align		4
        /*00a0*/ 	.byte	0x03, 0x5f
        /*00a2*/ 	.short	0x0101


	//----- nvinfo : EIATTR_VRC_CTA_INIT_COUNT
	.align		4
        /*00a4*/ 	.byte	0x02, 0x4a
	.zero		1
	.zero		1


	//----- nvinfo : EIATTR_EXIT_INSTR_OFFSETS
	.align		4
        /*00a8*/ 	.byte	0x04, 0x1c
        /*00aa*/ 	.short	(.L_201 - .L_200)


	//   ....[0]....
.L_200:
        /*00ac*/ 	.word	0x00000060


	//   ....[1]....
        /*00b0*/ 	.word	0x00002150


	//   ....[2]....
        /*00b4*/ 	.word	0x00002420


	//   ....[3]....
        /*00b8*/ 	.word	0x000028e0


	//----- nvinfo : EIATTR_CBANK_PARAM_SIZE
	.align		4
.L_201:
        /*00bc*/ 	.byte	0x03, 0x19
        /*00be*/ 	.short	0x0028


	//----- nvinfo : EIATTR_PARAM_CBANK
	.align		4
        /*00c0*/ 	.byte	0x04, 0x0a
        /*00c2*/ 	.short	(.L_203 - .L_202)
	.align		4
.L_202:
        /*00c4*/ 	.word	index@(.nv.constant0._Z14shuffle_kernelPjiiiiiiii)
        /*00c8*/ 	.short	0x0380
        /*00ca*/ 	.short	0x0028


	//----- nvinfo : EIATTR_SW_WAR
	.align		4
.L_203:
        /*00cc*/ 	.byte	0x04, 0x36
        /*00ce*/ 	.short	(.L_205 - .L_204)
.L_204:
        /*00d0*/ 	.word	0x00000008
.L_205:


//--------------------- .nv.callgraph             --------------------------
	.section	.nv.callgraph,"",@"SHT_CUDA_CALLGRAPH"
	.align	4
	.sectionentsize	8
	.align		4
        /*0000*/ 	.word	0x00000000
	.align		4
        /*0004*/ 	.word	0xffffffff
	.align		4
        /*0008*/ 	.word	0x00000000
	.align		4
        /*000c*/ 	.word	0xfffffffe
	.align		4
        /*0010*/ 	.word	0x00000000
	.align		4
        /*0014*/ 	.word	0xfffffffd
	.align		4
        /*0018*/ 	.word	0x00000000
	.align		4
        /*001c*/ 	.word	0xfffffffc


//--------------------- .nv.constant4             --------------------------
	.section	.nv.constant4,"a",@progbits
	.align	8
	.align		8
.nv.constant4:
        /*0000*/ 	.dword	_ZN42_INTERNAL_7abcda1a_11_q_matrix_cu_334ac6264cuda3std3__45__cpo5beginE
	.align		8
        /*0008*/ 	.dword	_ZN42_INTERNAL_7abcda1a_11_q_matrix_cu_334ac6264cuda3std3__45__cpo3endE
	.align		8
        /*0010*/ 	.dword	_ZN42_INTERNAL_7abcda1a_11_q_matrix_cu_334ac6264cuda3std3__45__cpo6cbeginE
	.align		8
        /*0018*/ 	.dword	_ZN42_INTERNAL_7abcda1a_11_q_matrix_cu_334ac6264cuda3std3__45__cpo4cendE
	.align		8
        /*0020*/ 	.dword	_ZN42_INTERNAL_7abcda1a_11_q_matrix_cu_334ac6264cuda3std3__45__cpo6rbeginE
	.align		8
        /*0028*/ 	.dword	_ZN42_INTERNAL_7abcda1a_11_q_matrix_cu_334ac6264cuda3std3__45__cpo4rendE
	.align		8
        /*0030*/ 	.dword	_ZN42_INTERNAL_7abcda1a_11_q_matrix_cu_334ac6264cuda3std3__45__cpo7crbeginE
	.align		8
        /*0038*/ 	.dword	_ZN42_INTERNAL_7abcda1a_11_q_matrix_cu_334ac6264cuda3std3__45__cpo5crendE
	.align		8
        /*0040*/ 	.dword	_ZN42_INTERNAL_7abcda1a_11_q_matrix_cu_334ac6264cuda3std3__444_GLOBAL__N__7abcda1a_11_q_matrix_cu_334ac6266ignoreE
	.align		8
        /*0048*/ 	.dword	_ZN42_INTERNAL_7abcda1a_11_q_matrix_cu_334ac6264cuda3std3__419piecewise_constructE
	.align		8
        /*0050*/ 	.dword	_ZN42_INTERNAL_7abcda1a_11_q_matrix_cu_334ac6264cuda3std3__48in_placeE
	.align		8
        /*0058*/ 	.dword	_ZN42_INTERNAL_7abcda1a_11_q_matrix_cu_334ac6264cuda3std3__420unreachable_sentinelE
	.align		8
        /*0060*/ 	.dword	_ZN42_INTERNAL_7abcda1a_11_q_matrix_cu_334ac6264cuda3std6ranges3__45__cpo4swapE
	.align		8
        /*0068*/ 	.dword	_ZN42_INTERNAL_7abcda1a_11_q_matrix_cu_334ac6264cuda3std6ranges3__45__cpo9iter_moveE
	.align		8
        /*0070*/ 	.dword	_ZN42_INTERNAL_7abcda1a_11_q_matrix_cu_334ac6264cuda3std6ranges3__45__cpo5beginE
	.align		8
        /*0078*/ 	.dword	_ZN42_INTERNAL_7abcda1a_11_q_matrix_cu_334ac6264cuda3std6ranges3__45__cpo3endE
	.align		8
        /*0080*/ 	.dword	_ZN42_INTERNAL_7abcda1a_11_q_matrix_cu_334ac6264cuda3std6ranges3__45__cpo6cbeginE
	.align		8
        /*0088*/ 	.dword	_ZN42_INTERNAL_7abcda1a_11_q_matrix_cu_334ac6264cuda3std6ranges3__45__cpo4cendE
	.align		8
        /*0090*/ 	.dword	_ZN42_INTERNAL_7abcda1a_11_q_matrix_cu_334ac6264cuda3std6ranges3__45__cpo7advanceE
	.align		8
        /*0098*/ 	.dword	_ZN42_INTERNAL_7abcda1a_11_q_matrix_cu_334ac6264cuda3std6ranges3__45__cpo9iter_swapE
	.align		8
        /*00a0*/ 	.dword	_ZN42_INTERNAL_7abcda1a_11_q_matrix_cu_334ac6264cuda3std6ranges3__45__cpo4nextE
	.align		8
        /*00a8*/ 	.dword	_ZN42_INTERNAL_7abcda1a_11_q_matrix_cu_334ac6264cuda3std6ranges3__45__cpo4prevE
	.align		8
        /*00b0*/ 	.dword	_ZN42_INTERNAL_7abcda1a_11_q_matrix_cu_334ac6264cuda3std6ranges3__45__cpo4dataE
	.align		8
        /*00b8*/ 	.dword	_ZN42_INTERNAL_7abcda1a_11_q_matrix_cu_334ac6264cuda3std6ranges3__45__cpo5cdataE
	.align		8
        /*00c0*/ 	.dword	_ZN42_INTERNAL_7abcda1a_11_q_matrix_cu_334ac6264cuda3std6ranges3__45__cpo4sizeE
	.align		8
        /*00c8*/ 	.dword	_ZN42_INTERNAL_7abcda1a_11_q_matrix_cu_334ac6264cuda3std6ranges3__45__cpo5ssizeE
	.align		8
        /*00d0*/ 	.dword	_ZN42_INTERNAL_7abcda1a_11_q_matrix_cu_334ac6264cuda3std6ranges3__45__cpo8distanceE
	.align		8
        /*00d8*/ 	.dword	_ZN42_INTERNAL_7abcda1a_11_q_matrix_cu_334ac6266thrust24THRUST_300001_SM_1000_NS6system6detail10sequential3seqE


//--------------------- .text._Z25matrix_fp16_to_fp8_kernelPK6__halfPh --------------------------
	.section	.text._Z25matrix_fp16_to_fp8_kernelPK6__halfPh,"ax",@progbits
	.align	128
        .global         _Z25matrix_fp16_to_fp8_kernelPK6__halfPh
        .type           _Z25matrix_fp16_to_fp8_kernelPK6__halfPh,@function
        .size           _Z25matrix_fp16_to_fp8_kernelPK6__halfPh,(.L_x_65 - _Z25matrix_fp16_to_fp8_kernelPK6__halfPh)
        .other          _Z25matrix_fp16_to_fp8_kernelPK6__halfPh,@"STO_CUDA_ENTRY STV_DEFAULT"
_Z25matrix_fp16_to_fp8_kernelPK6__halfPh:
.text._Z25matrix_fp16_to_fp8_kernelPK6__halfPh:
[----:B------:R-:W-:Y:S01]  /*0000*/  LDC R1, c[0x0][0x37c] ;  /* 0x0000df00ff017b82 */ /* 0x000fe20000000800 */
[----:B------:R-:W0:Y:S07]  /*0010*/  S2R R0, SR_CTAID.X ;  /* 0x0000000000007919 */ /* 0x000e2e0000002500 */
[----:B------:R-:W1:Y:S01]  /*0020*/  LDC.64 R4, c[0x0][0x380] ;  /* 0x0000e000ff047b82 */ /* 0x000e620000000a00 */
[----:B------:R-:W2:Y:S01]  /*0030*/  LDCU.64 UR4, c[0x0][0x358] ;  /* 0x00006b00ff0477ac */ /* 0x000ea20008000a00 */
[----:B------:R-:W0:Y:S01]  /*0040*/  S2R R3, SR_TID.X ;  /* 0x0000000000037919 */ /* 0x000e220000002100 */
[----:B------:R-:W3:Y:S01]  /*0050*/  LDCU.64 UR6, c[0x0][0x388] ;  /* 0x00007100ff0677ac */ /* 0x000ee20008000a00 */
[----:B0-----:R-:W-:-:S04]  /*0060*/  IMAD R3, R0, 0x20, R3 ;  /* 0x0000002000037824 */ /* 0x001fc800078e0203 */
[----:B------:R-:W-:-:S04]  /*0070*/  IMAD.SHL.U32 R3, R3, 0x8, RZ ;  /* 0x0000000803037824 */ /* 0x000fc800078e00ff */
[----:B-1----:R-:W-:-:S06]  /*0080*/  IMAD.WIDE R4, R3, 0x2, R4 ;  /* 0x0000000203047825 */ /* 0x002fcc00078e0204 */
[----:B--2---:R-:W2:Y:S01]  /*0090*/  LDG.E.128.CONSTANT R4, desc[UR4][R4.64] ;  /* 0x0000000404047981 */ /* 0x004ea2000c1e9d00 */
[----:B---3--:R-:W-:-:S04]  /*00a0*/  IADD3 R2, P0, PT, R3, UR6, RZ ;  /* 0x0000000603027c10 */ /* 0x008fc8000ff1e0ff */
[----:B------:R-:W-:Y:S02]  /*00b0*/  LEA.HI.X.SX32 R3, R3, UR7, 0x1, P0 ;  /* 0x0000000703037c11 */ /* 0x000fe400080f0eff */
[----:B--2---:R-:W-:Y:S02]  /*00c0*/  SHF.R.U32.HI R0, RZ, 0x8, R5 ;  /* 0x00000008ff007819 */ /* 0x004fe40000011605 */
[----:B------:R-:W-:Y:S02]  /*00d0*/  SHF.R.U32.HI R8, RZ, 0x8, R7 ;  /* 0x00000008ff087819 */ /* 0x000fe40000011607 */
[----:B------:R-:W-:Y:S02]  /*00e0*/  LOP3.LUT R7, R0, 0xff00ff, RZ, 0xc0, !PT ;  /* 0x00ff00ff00077812 */ /* 0x000fe400078ec0ff */
[----:B------:R-:W-:Y:S02]  /*00f0*/  LOP3.LUT R9, R8, 0xff00ff, RZ, 0xc0, !PT ;  /* 0x00ff00ff08097812 */ /* 0x000fe400078ec0ff */
[----:B------:R-:W-:-:S02]  /*0100*/  LOP3.LUT R8, R7, 0xff00ff00, R4, 0xf8, !PT ;  /* 0xff00ff0007087812 */ /* 0x000fc400078ef804 */
[----:B------:R-:W-:-:S05]  /*0110*/  LOP3.LUT R9, R9, 0xff00ff00, R6, 0xf8, !PT ;  /* 0xff00ff0009097812 */ /* 0x000fca00078ef806 */
[----:B------:R-:W-:Y:S01]  /*0120*/  STG.E.64 desc[UR4][R2.64], R8 ;  /* 0x0000000802007986 */ /* 0x000fe2000c101b04 */
[----:B------:R-:W-:Y:S05]  /*0130*/  EXIT ;  /* 0x000000000000794d */ /* 0x000fea0003800000 */
.L_x_0:
[----:B------:R-:W-:-:S00]  /*0140*/  BRA `(.L_x_0) ;  /* 0xfffffffc00fc7947 */ /* 0x000fc0000383ffff */
[----:B------:R-:W-:-:S00]  /*0150*/  NOP ;  /* 0x0000000000007918 */ /* 0x000fc00000000000 */
        /* <DEDUP_REMOVED lines=10> */
.L_x_65:


//--------------------- .text._Z25matrix_fp8_to_fp16_kernelPKhP6__half --------------------------
	.section	.text._Z25matrix_fp8_to_fp16_kernelPKhP6__half,"ax",@progbits
	.align	128
        .global         _Z25matrix_fp8_to_fp16_kernelPKhP6__half
        .type           _Z25matrix_fp8_to_fp16_kernelPKhP6__half,@function
        .size           _Z25matrix_fp8_to_fp16_kernelPKhP6__half,(.L_x_66 - _Z25matrix_fp8_to_fp16_kernelPKhP6__half)
        .other          _Z25matrix_fp8_to_fp16_kernelPKhP6__half,@"STO_CUDA_ENTRY STV_DEFAULT"
_Z25matrix_fp8_to_fp16_kernelPKhP6__half:
.text._Z25matrix_fp8_to_fp16_kernelPKhP6__half:
[----:B------:R-:W-:Y:S01]  /*0000*/  LDC R1, c[0x0][0x37c] ;  /* 0x0000df00ff017b82 */ /* 0x000fe20000000800 */
[----:B------:R-:W0:Y:S01]  /*0010*/  S2R R0, SR_CTAID.X ;  /* 0x0000000000007919 */ /* 0x000e220000002500 */
[----:B------:R-:W1:Y:S01]  /*0020*/  LDCU.64 UR6, c[0x0][0x380] ;  /* 0x00007000ff0677ac */ /* 0x000e620008000a00 */
[----:B------:R-:W0:Y:S01]  /*0030*/  S2R R3, SR_TID.X ;  /* 0x0000000000037919 */ /* 0x000e220000002100 */
[----:B------:R-:W2:Y:S01]  /*0040*/  LDCU.64 UR4, c[0x0][0x358] ;  /* 0x00006b00ff0477ac */ /* 0x000ea20008000a00 */
[----:B0-----:R-:W-:-:S03]  /*0050*/  IMAD R0, R0, 0x20, R3 ;  /* 0x0000002000007824 */ /* 0x001fc600078e0203 */
[----:B------:R-:W0:Y:S01]  /*0060*/  LDC.64 R2, c[0x0][0x388] ;  /* 0x0000e200ff027b82 */ /* 0x000e220000000a00 */
[----:B------:R-:W-:-:S05]  /*0070*/  IMAD.SHL.U32 R7, R0, 0x8, RZ ;  /* 0x0000000800077824 */ /* 0x000fca00078e00ff */
[----:B-1----:R-:W-:-:S04]  /*0080*/  IADD3 R4, P0, PT, R7, UR6, RZ ;  /* 0x0000000607047c10 */ /* 0x002fc8000ff1e0ff */
[----:B------:R-:W-:-:S06]  /*0090*/  LEA.HI.X.SX32 R5, R7, UR7, 0x1, P0 ;  /* 0x0000000707057c11 */ /* 0x000fcc00080f0eff */
[----:B--2---:R-:W2:Y:S01]  /*00a0*/  LDG.E.64.CONSTANT R4, desc[UR4][R4.64] ;  /* 0x0000000404047981 */ /* 0x004ea2000c1e9b00 */
[----:B0-----:R-:W-:-:S04]  /*00b0*/  IMAD.WIDE R2, R7, 0x2, R2 ;  /* 0x0000000207027825 */ /* 0x001fc800078e0202 */
[C---:B--2---:R-:W-:Y:S01]  /*00c0*/  IMAD.SHL.U32 R9, R4.reuse, 0x100, RZ ;  /* 0x0000010004097824 */ /* 0x044fe200078e00ff */
[----:B------:R-:W-:Y:S01]  /*00d0*/  LOP3.LUT R8, R4, 0xff00ff00, RZ, 0xc0, !PT ;  /* 0xff00ff0004087812 */ /* 0x000fe200078ec0ff */
[C---:B------:R-:W-:Y:S01]  /*00e0*/  IMAD.SHL.U32 R11, R5.reuse, 0x100, RZ ;  /* 0x00000100050b7824 */ /* 0x040fe200078e00ff */
[----:B------:R-:W-:Y:S02]  /*00f0*/  LOP3.LUT R10, R5, 0xff00ff00, RZ, 0xc0, !PT ;  /* 0xff00ff00050a7812 */ /* 0x000fe400078ec0ff */
[----:B------:R-:W-:Y:S02]  /*0100*/  LOP3.LUT R9, R9, 0xff00ff00, RZ, 0xc0, !PT ;  /* 0xff00ff0009097812 */ /* 0x000fe400078ec0ff */
[----:B------:R-:W-:-:S05]  /*0110*/  LOP3.LUT R11, R11, 0xff00ff00, RZ, 0xc0, !PT ;  /* 0xff00ff000b0b7812 */ /* 0x000fca00078ec0ff */
[----:B------:R-:W-:Y:S01]  /*0120*/  STG.E.128 desc[UR4][R2.64], R8 ;  /* 0x0000000802007986 */ /* 0x000fe2000c101d04 */
[----:B------:R-:W-:Y:S05]  /*0130*/  EXIT ;  /* 0x000000000000794d */ /* 0x000fea0003800000 */
.L_x_1:
        /* <DEDUP_REMOVED lines=12> */
.L_x_66:


//--------------------- .text._Z22make_sequential_kernelPKjPjPKtii --------------------------
	.section	.text._Z22make_sequential_kernelPKjPjPKtii,"ax",@progbits
	.align	128
        .global         _Z22make_sequential_kernelPKjPjPKtii
        .type           _Z22make_sequential_kernelPKjPjPKtii,@function
        .size           _Z22make_sequential_kernelPKjPjPKtii,(.L_x_67 - _Z22make_sequential_kernelPKjPjPKtii)
        .other          _Z22make_sequential_kernelPKjPjPKtii,@"STO_CUDA_ENTRY STV_DEFAULT"
_Z22make_sequential_kernelPKjPjPKtii:
.text._Z22make_sequential_kernelPKjPjPKtii:
[----:B------:R-:W-:Y:S01]  /*0000*/  LDC R1, c[0x0][0x37c] ;  /* 0x0000df00ff017b82 */ /* 0x000fe20000000800 */
[----:B------:R-:W0:Y:S01]  /*0010*/  S2R R0, SR_CTAID.X ;  /* 0x0000000000007919 */ /* 0x000e220000002500 */
[----:B------:R-:W1:Y:S01]  /*0020*/  LDCU UR4, c[0x0][0x39c] ;  /* 0x00007380ff0477ac */ /* 0x000e620008000800 */
[----:B------:R-:W0:Y:S01]  /*0030*/  S2R R3, SR_TID.X ;  /* 0x0000000000037919 */ /* 0x000e220000002100 */
[----:B-1----:R-:W-:Y:S01]  /*0040*/  USHF.R.S32.HI UR4, URZ, 0x1, UR4 ;  /* 0x00000001ff047899 */ /* 0x002fe20008011404 */
[----:B0-----:R-:W-:-:S05]  /*0050*/  IMAD R0, R0, 0x20, R3 ;  /* 0x0000002000007824 */ /* 0x001fca00078e0203 */
[----:B------:R-:W-:-:S13]  /*0060*/  ISETP.GE.AND P0, PT, R0, UR4, PT ;  /* 0x0000000400007c0c */ /* 0x000fda000bf06270 */
[----:B------:R-:W-:Y:S05]  /*0070*/  @P0 EXIT ;  /* 0x000000000000094d */ /* 0x000fea0003800000 */
[----:B------:R-:W0:Y:S01]  /*0080*/  S2R R5, SR_CTAID.Y ;  /* 0x0000000000057919 */ /* 0x000e220000002600 */
[----:B------:R-:W1:Y:S01]  /*0090*/  LDC.64 R14, c[0x0][0x390] ;  /* 0x0000e400ff0e7b82 */ /* 0x000e620000000a00 */
[----:B------:R-:W2:Y:S07]  /*00a0*/  LDCU.64 UR6, c[0x0][0x358] ;  /* 0x00006b00ff0677ac */ /* 0x000eae0008000a00 */
[----:B------:R-:W3:Y:S01]  /*00b0*/  LDC.64 R20, c[0x0][0x380] ;  /* 0x0000e000ff147b82 */ /* 0x000ee20000000a00 */
[----:B0-----:R-:W-:-:S04]  /*00c0*/  IMAD.SHL.U32 R3, R5, 0x8, RZ ;  /* 0x0000000805037824 */ /* 0x001fc800078e00ff */
[----:B-1----:R-:W-:-:S05]  /*00d0*/  IMAD.WIDE.U32 R14, R3, 0x2, R14 ;  /* 0x00000002030e7825 */ /* 0x002fca00078e000e */
[----:B--2---:R-:W2:Y:S04]  /*00e0*/  LDG.E.U16.CONSTANT R9, desc[UR6][R14.64] ;  /* 0x000000060e097981 */ /* 0x004ea8000c1e9500 */
[----:B------:R-:W4:Y:S04]  /*00f0*/  LDG.E.U16.CONSTANT R4, desc[UR6][R14.64+0x2] ;  /* 0x000002060e047981 */ /* 0x000f28000c1e9500 */
[----:B------:R-:W5:Y:S04]  /*0100*/  LDG.E.U16.CONSTANT R2, desc[UR6][R14.64+0x4] ;  /* 0x000004060e027981 */ /* 0x000f68000c1e9500 */
[----:B------:R-:W5:Y:S04]  /*0110*/  LDG.E.U16.CONSTANT R22, desc[UR6][R14.64+0x6] ;  /* 0x000006060e167981 */ /* 0x000f68000c1e9500 */
[----:B------:R-:W5:Y:S04]  /*0120*/  LDG.E.U16.CONSTANT R8, desc[UR6][R14.64+0x8] ;  /* 0x000008060e087981 */ /* 0x000f68000c1e9500 */
[----:B------:R-:W5:Y:S04]  /*0130*/  LDG.E.U16.CONSTANT R7, desc[UR6][R14.64+0xa] ;  /* 0x00000a060e077981 */ /* 0x000f68000c1e9500 */
[----:B------:R-:W5:Y:S01]  /*0140*/  LDG.E.U16.CONSTANT R6, desc[UR6][R14.64+0xc] ;  /* 0x00000c060e067981 */ /* 0x000f62000c1e9500 */
[----:B--2---:R-:W-:-:S02]  /*0150*/  SHF.R.U32.HI R3, RZ, 0x3, R9 ;  /* 0x00000003ff037819 */ /* 0x004fc40000011609 */
[----:B----4-:R-:W-:-:S03]  /*0160*/  SHF.R.U32.HI R11, RZ, 0x3, R4 ;  /* 0x00000003ff0b7819 */ /* 0x010fc60000011604 */
[--C-:B------:R-:W-:Y:S02]  /*0170*/  IMAD R3, R3, UR4, R0.reuse ;  /* 0x0000000403037c24 */ /* 0x100fe4000f8e0200 */
[----:B------:R-:W-:Y:S02]  /*0180*/  IMAD R11, R11, UR4, R0 ;  /* 0x000000040b0b7c24 */ /* 0x000fe4000f8e0200 */
[--C-:B---3--:R-:W-:Y:S02]  /*0190*/  IMAD.WIDE R16, R3, 0x8, R20.reuse ;  /* 0x0000000803107825 */ /* 0x108fe400078e0214 */
[----:B------:R0:W2:Y:S02]  /*01a0*/  LDG.E.U16.CONSTANT R3, desc[UR6][R14.64+0xe] ;  /* 0x00000e060e037981 */ /* 0x0000a4000c1e9500 */
[----:B------:R-:W-:Y:S02]  /*01b0*/  IMAD.WIDE R18, R11, 0x8, R20 ;  /* 0x000000080b127825 */ /* 0x000fe400078e0214 */
[----:B------:R-:W3:Y:S04]  /*01c0*/  LDG.E.64.CONSTANT R16, desc[UR6][R16.64] ;  /* 0x0000000610107981 */ /* 0x000ee8000c1e9b00 */
[----:B------:R-:W4:Y:S01]  /*01d0*/  LDG.E.64.CONSTANT R18, desc[UR6][R18.64] ;  /* 0x0000000612127981 */ /* 0x000f22000c1e9b00 */
[----:B-----5:R-:W-:-:S02]  /*01e0*/  SHF.R.U32.HI R11, RZ, 0x3, R2 ;  /* 0x00000003ff0b7819 */ /* 0x020fc40000011602 */
[----:B------:R-:W-:-:S03]  /*01f0*/  SHF.R.U32.HI R13, RZ, 0x3, R22 ;  /* 0x00000003ff0d7819 */ /* 0x000fc60000011616 */
[----:B------:R-:W-:Y:S01]  /*0200*/  IMAD R11, R11, UR4, R0 ;  /* 0x000000040b0b7c24 */ /* 0x000fe2000f8e0200 */
[----:B------:R-:W-:Y:S01]  /*0210*/  SHF.R.U32.HI R23, RZ, 0x3, R8 ;  /* 0x00000003ff177819 */ /* 0x000fe20000011608 */
[----:B------:R-:W-:Y:S02]  /*0220*/  IMAD R13, R13, UR4, R0 ;  /* 0x000000040d0d7c24 */ /* 0x000fe4000f8e0200 */
[----:B------:R-:W-:-:S04]  /*0230*/  IMAD.WIDE R10, R11, 0x8, R20 ;  /* 0x000000080b0a7825 */ /* 0x000fc800078e0214 */
[----:B------:R-:W-:Y:S02]  /*0240*/  IMAD R25, R23, UR4, R0 ;  /* 0x0000000417197c24 */ /* 0x000fe4000f8e0200 */
[--C-:B------:R-:W-:Y:S01]  /*0250*/  IMAD.WIDE R12, R13, 0x8, R20.reuse ;  /* 0x000000080d0c7825 */ /* 0x100fe200078e0214 */
[----:B------:R-:W5:Y:S03]  /*0260*/  LDG.E.64.CONSTANT R10, desc[UR6][R10.64] ;  /* 0x000000060a0a7981 */ /* 0x000f66000c1e9b00 */
[----:B------:R-:W-:Y:S02]  /*0270*/  IMAD.SHL.U32 R9, R9, 0x4, RZ ;  /* 0x0000000409097824 */ /* 0x000fe400078e00ff */
[----:B0-----:R-:W-:Y:S01]  /*0280*/  IMAD.WIDE R14, R25, 0x8, R20 ;  /* 0x00000008190e7825 */ /* 0x001fe200078e0214 */
[----:B------:R-:W-:Y:S01]  /*0290*/  SHF.R.U32.HI R25, RZ, 0x3, R7 ;  /* 0x00000003ff197819 */ /* 0x000fe20000011607 */
[----:B------:R-:W5:Y:S02]  /*02a0*/  LDG.E.64.CONSTANT R12, desc[UR6][R12.64] ;  /* 0x000000060c0c7981 */ /* 0x000f64000c1e9b00 */
[----:B------:R-:W-:Y:S01]  /*02b0*/  IMAD.SHL.U32 R23, R4, 0x4, RZ ;  /* 0x0000000404177824 */ /* 0x000fe200078e00ff */
[----:B------:R-:W-:Y:S01]  /*02c0*/  LOP3.LUT R9, R9, 0x1c, RZ, 0xc0, !PT ;  /* 0x0000001c09097812 */ /* 0x000fe200078ec0ff */
[----:B------:R-:W-:Y:S01]  /*02d0*/  IMAD R25, R25, UR4, R0 ;  /* 0x0000000419197c24 */ /* 0x000fe2000f8e0200 */
[----:B------:R-:W-:Y:S01]  /*02e0*/  SHF.R.U32.HI R27, RZ, 0x3, R6 ;  /* 0x00000003ff1b7819 */ /* 0x000fe20000011606 */
[----:B------:R-:W5:Y:S01]  /*02f0*/  LDG.E.64.CONSTANT R14, desc[UR6][R14.64] ;  /* 0x000000060e0e7981 */ /* 0x000f62000c1e9b00 */
[----:B------:R-:W-:-:S02]  /*0300*/  LOP3.LUT R23, R23, 0x1c, RZ, 0xc0, !PT ;  /* 0x0000001c17177812 */ /* 0x000fc400078ec0ff */
[-CC-:B---3--:R-:W-:Y:S02]  /*0310*/  SHF.R.U64 R4, R16, R9.reuse, R17.reuse ;  /* 0x0000000910047219 */ /* 0x188fe40000001211 */
[----:B------:R-:W-:Y:S01]  /*0320*/  SHF.R.U32.HI R9, RZ, R9, R17 ;  /* 0x00000009ff097219 */ /* 0x000fe20000011611 */
[----:B------:R-:W-:Y:S01]  /*0330*/  IMAD.WIDE R16, R25, 0x8, R20 ;  /* 0x0000000819107825 */ /* 0x000fe200078e0214 */
[-CC-:B----4-:R-:W-:Y:S02]  /*0340*/  SHF.R.U64 R24, R18, R23.reuse, R19.reuse ;  /* 0x0000001712187219 */ /* 0x190fe40000001213 */
[----:B------:R-:W-:Y:S01]  /*0350*/  SHF.R.U32.HI R23, RZ, R23, R19 ;  /* 0x00000017ff177219 */ /* 0x000fe20000011613 */
[----:B------:R-:W-:Y:S01]  /*0360*/  IMAD R19, R27, UR4, R0 ;  /* 0x000000041b137c24 */ /* 0x000fe2000f8e0200 */
[----:B--2---:R-:W-:Y:S01]  /*0370*/  SHF.R.U32.HI R25, RZ, 0x3, R3 ;  /* 0x00000003ff197819 */ /* 0x004fe20000011603 */
[----:B------:R-:W2:Y:S02]  /*0380*/  LDG.E.64.CONSTANT R16, desc[UR6][R16.64] ;  /* 0x0000000610107981 */ /* 0x000ea4000c1e9b00 */
[----:B------:R-:W-:-:S04]  /*0390*/  IMAD.WIDE R18, R19, 0x8, R20 ;  /* 0x0000000813127825 */ /* 0x000fc800078e0214 */
[----:B------:R-:W-:Y:S02]  /*03a0*/  IMAD R25, R25, UR4, R0 ;  /* 0x0000000419197c24 */ /* 0x000fe4000f8e0200 */
[----:B------:R-:W3:Y:S02]  /*03b0*/  LDG.E.64.CONSTANT R18, desc[UR6][R18.64] ;  /* 0x0000000612127981 */ /* 0x000ee4000c1e9b00 */
[----:B------:R-:W-:-:S06]  /*03c0*/  IMAD.WIDE R20, R25, 0x8, R20 ;  /* 0x0000000819147825 */ /* 0x000fcc00078e0214 */
[----:B------:R-:W4:Y:S01]  /*03d0*/  LDG.E.64.CONSTANT R20, desc[UR6][R20.64] ;  /* 0x0000000614147981 */ /* 0x000f22000c1e9b00 */
[----:B------:R-:W-:Y:S02]  /*03e0*/  IMAD.SHL.U32 R25, R24, 0x10, RZ ;  /* 0x0000001018197824 */ /* 0x000fe400078e00ff */
[----:B------:R-:W-:Y:S01]  /*03f0*/  IMAD.SHL.U32 R2, R2, 0x4, RZ ;  /* 0x0000000402027824 */ /* 0x000fe200078e00ff */
[----:B------:R-:W-:Y:S01]  /*0400*/  SHF.L.U64.HI R24, R24, 0x4, R23 ;  /* 0x0000000418187819 */ /* 0x000fe20000010217 */
[----:B------:R-:W-:Y:S01]  /*0410*/  IMAD.SHL.U32 R22, R22, 0x4, RZ ;  /* 0x0000000416167824 */ /* 0x000fe200078e00ff */
[----:B------:R-:W-:Y:S02]  /*0420*/  LOP3.LUT R25, R25, 0xf0, RZ, 0xc0, !PT ;  /* 0x000000f019197812 */ /* 0x000fe400078ec0ff */
[----:B------:R-:W-:Y:S02]  /*0430*/  LOP3.LUT R23, R2, 0x1c, RZ, 0xc0, !PT ;  /* 0x0000001c02177812 */ /* 0x000fe400078ec0ff */
[----:B------:R-:W-:-:S02]  /*0440*/  LOP3.LUT R4, R25, 0xf, R4, 0xf8, !PT ;  /* 0x0000000f19047812 */ /* 0x000fc400078ef804 */
[-CC-:B-----5:R-:W-:Y:S02]  /*0450*/  SHF.R.U64 R2, R10, R23.reuse, R11.reuse ;  /* 0x000000170a027219 */ /* 0x1a0fe4000000120b */
[----:B------:R-:W-:Y:S01]  /*0460*/  SHF.R.U32.HI R25, RZ, R23, R11 ;  /* 0x00000017ff197219 */ /* 0x000fe2000001160b */
[----:B------:R-:W-:Y:S01]  /*0470*/  IMAD.SHL.U32 R8, R8, 0x4, RZ ;  /* 0x0000000408087824 */ /* 0x000fe200078e00ff */
[----:B------:R-:W-:Y:S02]  /*0480*/  LOP3.LUT R11, R22, 0x1c, RZ, 0xc0, !PT ;  /* 0x0000001c160b7812 */ /* 0x000fe400078ec0ff */
[----:B------:R-:W-:Y:S01]  /*0490*/  LOP3.LUT R24, R24, 0xf0, RZ, 0xc0, !PT ;  /* 0x000000f018187812 */ /* 0x000fe200078ec0ff */
[----:B------:R-:W-:Y:S01]  /*04a0*/  IMAD.SHL.U32 R23, R2, 0x100, RZ ;  /* 0x0000010002177824 */ /* 0x000fe200078e00ff */
[----:B------:R-:W-:Y:S02]  /*04b0*/  SHF.R.U64 R10, R12, R11, R13 ;  /* 0x0000000b0c0a7219 */ /* 0x000fe4000000120d */
[----:B------:R-:W-:-:S02]  /*04c0*/  LOP3.LUT R9, R24, 0xf, R9, 0xf8, !PT ;  /* 0x0000000f18097812 */ /* 0x000fc400078ef809 */
[----:B------:R-:W-:Y:S02]  /*04d0*/  SHF.L.U64.HI R22, R2, 0x8, R25 ;  /* 0x0000000802167819 */ /* 0x000fe40000010219 */
[----:B------:R-:W-:Y:S02]  /*04e0*/  SHF.R.U32.HI R13, RZ, R11, R13 ;  /* 0x0000000bff0d7219 */ /* 0x000fe4000001160d */
[----:B------:R-:W-:Y:S01]  /*04f0*/  LOP3.LUT R11, R8, 0x1c, RZ, 0xc0, !PT ;  /* 0x0000001c080b7812 */ /* 0x000fe200078ec0ff */
[----:B------:R-:W-:Y:S01]  /*0500*/  IMAD.SHL.U32 R7, R7, 0x4, RZ ;  /* 0x0000000407077824 */ /* 0x000fe200078e00ff */
[----:B------:R-:W-:Y:S02]  /*0510*/  LOP3.LUT R23, R4, 0xf00, R23, 0xf8, !PT ;  /* 0x00000f0004177812 */ /* 0x000fe400078ef817 */
[----:B------:R-:W-:Y:S02]  /*0520*/  LOP3.LUT R9, R9, 0xf00, R22, 0xf8, !PT ;  /* 0x00000f0009097812 */ /* 0x000fe400078ef816 */
[----:B------:R-:W-:-:S02]  /*0530*/  SHF.L.U64.HI R8, R10, 0xc, R13 ;  /* 0x0000000c0a087819 */ /* 0x000fc4000001020d */
[-CC-:B------:R-:W-:Y:S01]  /*0540*/  SHF.R.U64 R4, R14, R11.reuse, R15.reuse ;  /* 0x0000000b0e047219 */ /* 0x180fe2000000120f */
[----:B------:R-:W-:Y:S01]  /*0550*/  IMAD.SHL.U32 R2, R10, 0x1000, RZ ;  /* 0x000010000a027824 */ /* 0x000fe200078e00ff */
[----:B------:R-:W-:Y:S01]  /*0560*/  SHF.R.U32.HI R11, RZ, R11, R15 ;  /* 0x0000000bff0b7219 */ /* 0x000fe2000001160f */
[----:B------:R-:W-:Y:S01]  /*0570*/  IMAD.SHL.U32 R6, R6, 0x4, RZ ;  /* 0x0000000406067824 */ /* 0x000fe200078e00ff */
[----:B------:R-:W-:Y:S01]  /*0580*/  LOP3.LUT R7, R7, 0x1c, RZ, 0xc0, !PT ;  /* 0x0000001c07077812 */ /* 0x000fe200078ec0ff */
[C---:B------:R-:W-:Y:S01]  /*0590*/  IMAD.U32 R13, R4.reuse, 0x10000, RZ ;  /* 0x00010000040d7824 */ /* 0x040fe200078e00ff */
[----:B------:R-:W-:Y:S02]  /*05a0*/  LOP3.LUT R15, R9, 0xf000, R8, 0xf8, !PT ;  /* 0x0000f000090f7812 */ /* 0x000fe400078ef808 */
[----:B------:R-:W0:Y:S01]  /*05b0*/  LDC.64 R8, c[0x0][0x388] ;  /* 0x0000e200ff087b82 */ /* 0x000e220000000a00 */
[----:B------:R-:W-:Y:S02]  /*05c0*/  SHF.L.U64.HI R4, R4, 0x10, R11 ;  /* 0x0000001004047819 */ /* 0x000fe4000001020b */
[----:B------:R-:W-:Y:S01]  /*05d0*/  LOP3.LUT R2, R23, 0xf000, R2, 0xf8, !PT ;  /* 0x0000f00017027812 */ /* 0x000fe200078ef802 */
[----:B------:R-:W-:Y:S01]  /*05e0*/  IMAD.SHL.U32 R3, R3, 0x4, RZ ;  /* 0x0000000403037824 */ /* 0x000fe200078e00ff */
[----:B------:R-:W-:-:S02]  /*05f0*/  LOP3.LUT R4, R15, 0xf0000, R4, 0xf8, !PT ;  /* 0x000f00000f047812 */ /* 0x000fc400078ef804 */
[----:B------:R-:W-:Y:S02]  /*0600*/  LOP3.LUT R13, R2, 0xf0000, R13, 0xf8, !PT ;  /* 0x000f0000020d7812 */ /* 0x000fe400078ef80d */
[----:B------:R-:W-:Y:S01]  /*0610*/  LOP3.LUT R3, R3, 0x1c, RZ, 0xc0, !PT ;  /* 0x0000001c03037812 */ /* 0x000fe200078ec0ff */
[----:B------:R-:W-:-:S04]  /*0620*/  IMAD R5, R5, UR4, R0 ;  /* 0x0000000405057c24 */ /* 0x000fc8000f8e0200 */
[----:B0-----:R-:W-:Y:S01]  /*0630*/  IMAD.WIDE R8, R5, 0x8, R8 ;  /* 0x0000000805087825 */ /* 0x001fe200078e0208 */
[-CC-:B--2---:R-:W-:Y:S02]  /*0640*/  SHF.R.U64 R11, R16, R7.reuse, R17.reuse ;  /* 0x00000007100b7219 */ /* 0x184fe40000001211 */
[----:B------:R-:W-:Y:S02]  /*0650*/  SHF.R.U32.HI R16, RZ, R7, R17 ;  /* 0x00000007ff107219 */ /* 0x000fe40000011611 */
[----:B------:R-:W-:Y:S01]  /*0660*/  LOP3.LUT R7, R6, 0x1c, RZ, 0xc0, !PT ;  /* 0x0000001c06077812 */ /* 0x000fe200078ec0ff */
[C---:B------:R-:W-:Y:S01]  /*0670*/  IMAD.SHL.U32 R2, R11.reuse, 0x100000, RZ ;  /* 0x001000000b027824 */ /* 0x040fe200078e00ff */
[----:B------:R-:W-:Y:S02]  /*0680*/  SHF.L.U64.HI R11, R11, 0x14, R16 ;  /* 0x000000140b0b7819 */ /* 0x000fe40000010210 */
[-CC-:B---3--:R-:W-:Y:S02]  /*0690*/  SHF.R.U64 R6, R18, R7.reuse, R19.reuse ;  /* 0x0000000712067219 */ /* 0x188fe40000001213 */
[----:B------:R-:W-:-:S02]  /*06a0*/  SHF.R.U32.HI R19, RZ, R7, R19 ;  /* 0x00000007ff137219 */ /* 0x000fc40000011613 */
[----:B------:R-:W-:Y:S01]  /*06b0*/  LOP3.LUT R11, R4, 0xf00000, R11, 0xf8, !PT ;  /* 0x00f00000040b7812 */ /* 0x000fe200078ef80b */
[----:B------:R-:W-:Y:S01]  /*06c0*/  IMAD.SHL.U32 R7, R6, 0x1000000, RZ ;  /* 0x0100000006077824 */ /* 0x000fe200078e00ff */
[----:B------:R-:W-:Y:S02]  /*06d0*/  LOP3.LUT R2, R13, 0xf00000, R2, 0xf8, !PT ;  /* 0x00f000000d027812 */ /* 0x000fe400078ef802 */
[-C--:B----4-:R-:W-:Y:S02]  /*06e0*/  SHF.R.U64 R4, R20, R3.reuse, R21 ;  /* 0x0000000314047219 */ /* 0x090fe40000001215 */
[----:B------:R-:W-:Y:S02]  /*06f0*/  SHF.L.U64.HI R6, R6, 0x18, R19 ;  /* 0x0000001806067819 */ /* 0x000fe40000010213 */
[----:B------:R-:W-:Y:S02]  /*0700*/  SHF.R.U32.HI R3, RZ, R3, R21 ;  /* 0x00000003ff037219 */ /* 0x000fe40000011615 */
[----:B------:R-:W-:Y:S01]  /*0710*/  LOP3.LUT R7, R2, 0xf000000, R7, 0xf8, !PT ;  /* 0x0f00000002077812 */ /* 0x000fe200078ef807 */
[----:B------:R-:W-:Y:S01]  /*0720*/  IMAD.SHL.U32 R2, R4, 0x10000000, RZ ;  /* 0x1000000004027824 */ /* 0x000fe200078e00ff */
[----:B------:R-:W-:-:S02]  /*0730*/  LOP3.LUT R6, R11, 0xf000000, R6, 0xf8, !PT ;  /* 0x0f0000000b067812 */ /* 0x000fc400078ef806 */
[----:B------:R-:W-:Y:S02]  /*0740*/  SHF.L.U64.HI R3, R4, 0x1c, R3 ;  /* 0x0000001c04037819 */ /* 0x000fe40000010203 */
[----:B------:R-:W-:Y:S02]  /*0750*/  LOP3.LUT R2, R7, 0xf0000000, R2, 0xf8, !PT ;  /* 0xf000000007027812 */ /* 0x000fe400078ef802 */
[----:B------:R-:W-:-:S05]  /*0760*/  LOP3.LUT R3, R6, 0xf0000000, R3, 0xf8, !PT ;  /* 0xf000000006037812 */ /* 0x000fca00078ef803 */
[----:B------:R-:W-:Y:S01]  /*0770*/  STG.E.64 desc[UR6][R8.64], R2 ;  /* 0x0000000208007986 */ /* 0x000fe2000c101b06 */
[----:B------:R-:W-:Y:S05]  /*0780*/  EXIT ;  /* 0x000000000000794d */ /* 0x000fea0003800000 */
.L_x_2:
        /* <DEDUP_REMOVED lines=15> */
.L_x_67:


//--------------------- .text._Z18reconstruct_kernelPKjPKtS0_PK6__halfS2_iiiPS3_iiiiiiii --------------------------
	.section	.text._Z18reconstruct_kernelPKjPKtS0_PK6__halfS2_iiiPS3_iiiiiiii,"ax",@progbits
	.align	128
        .global         _Z18reconstruct_kernelPKjPKtS0_PK6__halfS2_iiiPS3_iiiiiiii
        .type           _Z18reconstruct_kernelPKjPKtS0_PK6__halfS2_iiiPS3_iiiiiiii,@function
        .size           _Z18reconstruct_kernelPKjPKtS0_PK6__halfS2_iiiPS3_iiiiiiii,(.L_x_68 - _Z18reconstruct_kernelPKjPKtS0_PK6__halfS2_iiiPS3_iiiiiiii)
        .other          _Z18reconstruct_kernelPKjPKtS0_PK6__halfS2_iiiPS3_iiiiiiii,@"STO_CUDA_ENTRY STV_DEFAULT"
_Z18reconstruct_kernelPKjPKtS0_PK6__halfS2_iiiPS3_iiiiiiii:
.text._Z18reconstruct_kernelPKjPKtS0_PK6__halfS2_iiiPS3_iiiiiiii:
[----:B------:R-:W-:Y:S01]  /*0000*/  LDC R1, c[0x0][0x37c] ;  /* 0x0000df00ff017b82 */ /* 0x000fe20000000800 */
[----:B------:R-:W0:Y:S07]  /*0010*/  S2R R10, SR_TID.X ;  /* 0x00000000000a7919 */ /* 0x000e2e0000002100 */
[----:B------:R-:W1:Y:S01]  /*0020*/  S2UR UR14, SR_CTAID.Y ;  /* 0x00000000000e79c3 */ /* 0x000e620000002600 */
[----:B------:R-:W2:Y:S01]  /*0030*/  LDCU.64 UR16, c[0x0][0x388] ;  /* 0x00007100ff1077ac */ /* 0x000ea20008000a00 */
[----:B------:R-:W3:Y:S06]  /*0040*/  LDCU.64 UR10, c[0x0][0x358] ;  /* 0x00006b00ff0a77ac */ /* 0x000eec0008000a00 */
[----:B------:R-:W4:Y:S01]  /*0050*/  LDC R4, c[0x0][0x3a8] ;  /* 0x0000ea00ff047b82 */ /* 0x000f220000000800 */
[----:B------:R-:W5:Y:S01]  /*0060*/  S2R R8, SR_CTAID.X ;  /* 0x0000000000087919 */ /* 0x000f620000002500 */
[----:B------:R-:W5:Y:S01]  /*0070*/  LDCU UR4, c[0x0][0x3ac] ;  /* 0x00007580ff0477ac */ /* 0x000f620008000800 */
[----:B--2---:R-:W-:Y:S01]  /*0080*/  ISETP.EQ.U32.AND P1, PT, RZ, UR16, PT ;  /* 0x00000010ff007c0c */ /* 0x004fe2000bf22070 */
[----:B-1----:R-:W-:-:S06]  /*0090*/  USHF.L.U32 UR5, UR14, 0x7, URZ ;  /* 0x000000070e057899 */ /* 0x002fcc00080006ff */
[----:B0-----:R-:W-:-:S04]  /*00a0*/  IADD3 R3, PT, PT, R10, UR5, RZ ;  /* 0x000000050a037c10 */ /* 0x001fc8000fffe0ff */
[----:B----4-:R-:W-:-:S04]  /*00b0*/  ISETP.GE.AND P0, PT, R3, R4, PT ;  /* 0x000000040300720c */ /* 0x010fc80003f06270 */
[----:B------:R-:W-:-:S13]  /*00c0*/  ISETP.EQ.OR.EX P0, PT, RZ, UR17, P0, P1 ;  /* 0x00000011ff007c0c */ /* 0x000fda0008702710 */
[----:B------:R-:W0:Y:S02]  /*00d0*/  @!P0 LDC.64 R6, c[0x0][0x388] ;  /* 0x0000e200ff068b82 */ /* 0x000e240000000a00 */
[----:B0-----:R-:W-:-:S06]  /*00e0*/  @!P0 IMAD.WIDE.U32 R6, R3, 0x2, R6 ;  /* 0x0000000203068825 */ /* 0x001fcc00078e0006 */
[----:B---3--:R-:W2:Y:S01]  /*00f0*/  @!P0 LDG.E.U16.CONSTANT R6, desc[UR10][R6.64] ;  /* 0x0000000a06068981 */ /* 0x008ea2000c1e9500 */
[----:B-----5:R-:W-:Y:S02]  /*0100*/  LEA R0, R8, R10, 0x7 ;  /* 0x0000000a08007211 */ /* 0x020fe400078e38ff */
[----:B------:R-:W-:Y:S01]  /*0110*/  MOV R3, UR4 ;  /* 0x0000000400037c02 */ /* 0x000fe20008000f00 */
[----:B------:R-:W0:Y:S01]  /*0120*/  @!P0 S2R R5, SR_CgaCtaId ;  /* 0x0000000000058919 */ /* 0x000e220000008800 */
[----:B------:R-:W-:Y:S02]  /*0130*/  @!P0 MOV R2, 0x400 ;  /* 0x0000040000028802 */ /* 0x000fe40000000f00 */
[----:B------:R-:W-:Y:S02]  /*0140*/  ISETP.GE.AND P1, PT, R0, R3, PT ;  /* 0x000000030000720c */ /* 0x000fe40003f26270 */
[----:B0-----:R-:W-:-:S04]  /*0150*/  @!P0 LEA R5, R5, R2, 0x18 ;  /* 0x0000000205058211 */ /* 0x001fc800078ec0ff */
[----:B------:R-:W-:-:S05]  /*0160*/  @!P0 LEA R5, R10, R5, 0x1 ;  /* 0x000000050a058211 */ /* 0x000fca00078e08ff */
[----:B--2---:R0:W-:Y:S02]  /*0170*/  @!P0 STS.U16 [R5], R6 ;  /* 0x0000000605008388 */ /* 0x0041e40000000400 */
[----:B------:R-:W-:Y:S05]  /*0180*/  @P1 EXIT ;  /* 0x000000000000194d */ /* 0x000fea0003800000 */
[----:B------:R-:W1:Y:S01]  /*0190*/  LDCU.64 UR8, c[0x0][0x3a0] ;  /* 0x00007400ff0877ac */ /* 0x000e620008000a00 */
[----:B------:R-:W2:Y:S01]  /*01a0*/  LDC.64 R14, c[0x0][0x398] ;  /* 0x0000e600ff0e7b82 */ /* 0x000ea20000000a00 */
[----:B------:R-:W-:-:S07]  /*01b0*/  USHF.L.U32 UR6, UR14, 0x8, URZ ;  /* 0x000000080e067899 */ /* 0x000fce00080006ff */
[----:B------:R-:W3:Y:S01]  /*01c0*/  LDC.64 R12, c[0x0][0x390] ;  /* 0x0000e400ff0c7b82 */ /* 0x000ee20000000a00 */
[----:B------:R-:W-:Y:S01]  /*01d0*/  SHF.R.S32.HI R7, RZ, 0x1f, R0 ;  /* 0x0000001fff077819 */ /* 0x000fe20000011400 */
[----:B------:R-:W4:Y:S01]  /*01e0*/  LDCU UR12, c[0x0][0x3c0] ;  /* 0x00007800ff0c77ac */ /* 0x000f220008000800 */
[----:B-1----:R-:W-:-:S06]  /*01f0*/  UIMAD.WIDE.U32 UR6, UR6, 0x2, UR8 ;  /* 0x00000002060678a5 */ /* 0x002fcc000f8e0008 */
[----:B------:R-:W-:Y:S02]  /*0200*/  MOV R16, UR6 ;  /* 0x0000000600107c02 */ /* 0x000fe40008000f00 */
[----:B------:R-:W-:-:S05]  /*0210*/  MOV R17, UR7 ;  /* 0x0000000700117c02 */ /* 0x000fca0008000f00 */
[----:B------:R-:W0:Y:S01]  /*0220*/  LDG.E.U16.CONSTANT R2, desc[UR10][R16.64] ;  /* 0x0000000a10027981 */ /* 0x000e22000c1e9500 */
[----:B------:R-:W-:-:S04]  /*0230*/  LEA.HI R7, R7, R0, RZ, 0x3 ;  /* 0x0000000007077211 */ /* 0x000fc800078f18ff */
[----:B------:R-:W-:Y:S01]  /*0240*/  SHF.R.S32.HI R7, RZ, 0x3, R7 ;  /* 0x00000003ff077819 */ /* 0x000fe20000011407 */
[C---:B0-----:R-:W-:Y:S02]  /*0250*/  IMAD R5, R2.reuse, R3, RZ ;  /* 0x0000000302057224 */ /* 0x041fe400078e02ff */
[----:B--2---:R-:W-:-:S03]  /*0260*/  IMAD.WIDE.U32 R14, R2, 0x2, R14 ;  /* 0x00000002020e7825 */ /* 0x004fc600078e000e */
[----:B------:R-:W-:Y:S02]  /*0270*/  SHF.R.S32.HI R6, RZ, 0x1f, R5 ;  /* 0x0000001fff067819 */ /* 0x000fe40000011405 */
[----:B------:R0:W5:Y:S02]  /*0280*/  LDG.E.U16.CONSTANT R9, desc[UR10][R14.64] ;  /* 0x0000000a0e097981 */ /* 0x000164000c1e9500 */
[----:B------:R-:W-:-:S04]  /*0290*/  LEA.HI R6, R6, R5, RZ, 0x3 ;  /* 0x0000000506067211 */ /* 0x000fc800078f18ff */
[----:B------:R-:W-:-:S05]  /*02a0*/  LEA.HI.SX32 R5, R6, R7, 0x1d ;  /* 0x0000000706057211 */ /* 0x000fca00078feaff */
[----:B---3--:R-:W-:Y:S02]  /*02b0*/  IMAD.WIDE R12, R5, 0x4, R12 ;  /* 0x00000004050c7825 */ /* 0x008fe400078e020c */
[----:B------:R0:W5:Y:S04]  /*02c0*/  LDG.E.U16.CONSTANT R5, desc[UR10][R16.64+0x2] ;  /* 0x0000020a10057981 */ /* 0x000168000c1e9500 */
[----:B------:R0:W5:Y:S01]  /*02d0*/  LDG.E.CONSTANT R11, desc[UR10][R12.64] ;  /* 0x0000000a0c0b7981 */ /* 0x000162000c1e9900 */
[----:B----4-:R-:W-:Y:S01]  /*02e0*/  UISETP.GT.AND UP0, UPT, UR5, UR12, UPT ;  /* 0x0000000c0500728c */ /* 0x010fe2000bf04270 */
[----:B------:R-:W-:-:S08]  /*02f0*/  UMOV UR4, URZ ;  /* 0x000000ff00047c82 */ /* 0x000fd00008000000 */
[----:B0-----:R-:W-:Y:S05]  /*0300*/  BRA.U !UP0, `(.L_x_3) ;  /* 0x0000000108207547 */ /* 0x001fea000b800000 */
[----:B------:R-:W0:Y:S02]  /*0310*/  LDCU UR4, c[0x0][0x3c4] ;  /* 0x00007880ff0477ac */ /* 0x000e240008000800 */
[----:B0-----:R-:W-:-:S04]  /*0320*/  UISETP.LT.AND UP0, UPT, UR5, UR4, UPT ;  /* 0x000000040500728c */ /* 0x001fc8000bf01270 */
[----:B------:R-:W-:-:S04]  /*0330*/  USEL UR4, UR5, UR4, UP0 ;  /* 0x0000000405047287 */ /* 0x000fc80008000000 */
[----:B------:R-:W-:-:S04]  /*0340*/  UIADD3 UR4, UPT, UPT, UR4, -UR12, URZ ;  /* 0x8000000c04047290 */ /* 0x000fc8000fffe0ff */
[----:B------:R-:W-:-:S04]  /*0350*/  USHF.R.S32.HI UR6, URZ, 0x1f, UR4 ;  /* 0x0000001fff067899 */ /* 0x000fc80008011404 */
[----:B------:R-:W-:-:S04]  /*0360*/  ULEA.HI UR6, UR6, UR4, URZ, 0x5 ;  /* 0x0000000406067291 */ /* 0x000fc8000f8f28ff */
[----:B------:R-:W-:-:S04]  /*0370*/  USHF.R.S32.HI UR6, URZ, 0x5, UR6 ;  /* 0x00000005ff067899 */ /* 0x000fc80008011406 */
[----:B------:R-:W-:-:S12]  /*0380*/  UIMAD UR4, UR6, 0x6, URZ ;  /* 0x00000006060478a4 */ /* 0x000fd8000f8e02ff */
.L_x_3:
[----:B------:R-:W0:Y:S01]  /*0390*/  LDCU UR6, c[0x0][0x3c4] ;  /* 0x00007880ff0677ac */ /* 0x000e220008000800 */
[----:B------:R-:W-:Y:S01]  /*03a0*/  HFMA2 R12, -RZ, RZ, 0, 0 ;  /* 0x00000000ff0c7431 */ /* 0x000fe200000001ff */
[----:B0-----:R-:W-:-:S09]  /*03b0*/  UISETP.GT.AND UP0, UPT, UR5, UR6, UPT ;  /* 0x000000060500728c */ /* 0x001fd2000bf04270 */
[----:B------:R-:W-:Y:S05]  /*03c0*/  BRA.U !UP0, `(.L_x_4) ;  /* 0x00000001081c7547 */ /* 0x000fea000b800000 */
[----:B------:R-:W0:Y:S02]  /*03d0*/  LDC R6, c[0x0][0x3c8] ;  /* 0x0000f200ff067b82 */ /* 0x000e240000000800 */
[----:B0-----:R-:W-:-:S04]  /*03e0*/  VIMNMX R6, PT, PT, R6, UR5, PT ;  /* 0x0000000506067c48 */ /* 0x001fc8000bfe0100 */
[----:B------:R-:W-:-:S04]  /*03f0*/  IADD3 R6, PT, PT, R6, -UR6, RZ ;  /* 0x8000000606067c10 */ /* 0x000fc8000fffe0ff */
[----:B------:R-:W-:-:S04]  /*0400*/  SHF.R.S32.HI R13, RZ, 0x1f, R6 ;  /* 0x0000001fff0d7819 */ /* 0x000fc80000011406 */
[----:B------:R-:W-:-:S04]  /*0410*/  LEA.HI R13, R13, R6, RZ, 0x5 ;  /* 0x000000060d0d7211 */ /* 0x000fc800078f28ff */
[----:B------:R-:W-:-:S05]  /*0420*/  SHF.R.S32.HI R13, RZ, 0x5, R13 ;  /* 0x00000005ff0d7819 */ /* 0x000fca000001140d */
[----:B------:R-:W-:-:S07]  /*0430*/  IMAD R12, R13, 0x5, RZ ;  /* 0x000000050d0c7824 */ /* 0x000fce00078e02ff */
.L_x_4:
[----:B------:R-:W0:Y:S01]  /*0440*/  LDCU UR6, c[0x0][0x3c8] ;  /* 0x00007900ff0677ac */ /* 0x000e220008000800 */
[----:B------:R-:W-:Y:S01]  /*0450*/  IMAD.MOV.U32 R13, RZ, RZ, RZ ;  /* 0x000000ffff0d7224 */ /* 0x000fe200078e00ff */
[----:B0-----:R-:W-:-:S09]  /*0460*/  UISETP.GT.AND UP0, UPT, UR5, UR6, UPT ;  /* 0x000000060500728c */ /* 0x001fd2000bf04270 */
[----:B------:R-:W-:Y:S05]  /*0470*/  BRA.U !UP0, `(.L_x_5) ;  /* 0x00000001081c7547 */ /* 0x000fea000b800000 */
[----:B------:R-:W0:Y:S02]  /*0480*/  LDC R6, c[0x0][0x3cc] ;  /* 0x0000f300ff067b82 */ /* 0x000e240000000800 */
[----:B0-----:R-:W-:-:S04]  /*0490*/  VIMNMX R6, PT, PT, R6, UR5, PT ;  /* 0x0000000506067c48 */ /* 0x001fc8000bfe0100 */
[----:B------:R-:W-:-:S04]  /*04a0*/  IADD3 R6, PT, PT, R6, -UR6, RZ ;  /* 0x8000000606067c10 */ /* 0x000fc8000fffe0ff */
[----:B------:R-:W-:-:S04]  /*04b0*/  SHF.R.S32.HI R13, RZ, 0x1f, R6 ;  /* 0x0000001fff0d7819 */ /* 0x000fc80000011406 */
[----:B------:R-:W-:-:S04]  /*04c0*/  LEA.HI R13, R13, R6, RZ, 0x5 ;  /* 0x000000060d0d7211 */ /* 0x000fc800078f28ff */
[----:B------:R-:W-:-:S04]  /*04d0*/  SHF.R.S32.HI R13, RZ, 0x5, R13 ;  /* 0x00000005ff0d7819 */ /* 0x000fc8000001140d */
[----:B------:R-:W-:-:S07]  /*04e0*/  SHF.L.U32 R13, R13, 0x2, RZ ;  /* 0x000000020d0d7819 */ /* 0x000fce00000006ff */
.L_x_5:
[----:B------:R-:W0:Y:S01]  /*04f0*/  LDCU UR6, c[0x0][0x3cc] ;  /* 0x00007980ff0677ac */ /* 0x000e220008000800 */
[----:B------:R-:W-:Y:S01]  /*0500*/  MOV R14, RZ ;  /* 0x000000ff000e7202 */ /* 0x000fe20000000f00 */
        /* <DEDUP_REMOVED lines=9> */
.L_x_6:
        /* <DEDUP_REMOVED lines=11> */
.L_x_7:
[----:B------:R-:W-:Y:S01]  /*0650*/  UISETP.LT.AND UP0, UPT, UR5, UR12, UPT ;  /* 0x0000000c0500728c */ /* 0x000fe2000bf01270 */
[----:B------:R-:W-:Y:S01]  /*0660*/  IMAD.SHL.U32 R6, R10, 0x4, RZ ;  /* 0x000000040a067824 */ /* 0x000fe200078e00ff */
[----:B------:R-:W0:Y:S01]  /*0670*/  LDCU.64 UR18, c[0x0][0x380] ;  /* 0x00007000ff1277ac */ /* 0x000e220008000a00 */
[----:B-----5:R-:W-:Y:S01]  /*0680*/  IADD3 R5, PT, PT, R5, UR5, RZ ;  /* 0x0000000505057c10 */ /* 0x020fe2000fffe0ff */
[----:B------:R-:W-:Y:S02]  /*0690*/  USEL UR6, UR5, UR12, UP0 ;  /* 0x0000000c05067287 */ /* 0x000fe40008000000 */
[----:B------:R-:W-:Y:S01]  /*06a0*/  LOP3.LUT R6, R6, 0x1c, RZ, 0xc0, !PT ;  /* 0x0000001c06067812 */ /* 0x000fe200078ec0ff */
[----:B------:R-:W-:Y:S02]  /*06b0*/  UISETP.NE.U32.AND UP0, UPT, UR16, URZ, UPT ;  /* 0x000000ff1000728c */ /* 0x000fe4000bf05070 */
[----:B------:R-:W-:Y:S01]  /*06c0*/  USHF.R.S32.HI UR7, URZ, 0x1f, UR6 ;  /* 0x0000001fff077899 */ /* 0x000fe20008011406 */
[----:B------:R-:W-:Y:S01]  /*06d0*/  SHF.R.U32.HI R11, RZ, R6, R11 ;  /* 0x00000006ff0b7219 */ /* 0x000fe2000001160b */
[----:B------:R-:W-:-:S02]  /*06e0*/  UISETP.NE.AND.EX UP0, UPT, UR17, URZ, UPT, UP0 ;  /* 0x000000ff1100728c */ /* 0x000fc4000bf05300 */
[----:B------:R-:W-:Y:S01]  /*06f0*/  ULEA.HI UR7, UR7, UR6, URZ, 0x5 ;  /* 0x0000000607077291 */ /* 0x000fe2000f8f28ff */
[----:B------:R-:W-:-:S03]  /*0700*/  LOP3.LUT R11, R11, 0xf, RZ, 0xc0, !PT ;  /* 0x0000000f0b0b7812 */ /* 0x000fc600078ec0ff */
[----:B------:R-:W-:Y:S02]  /*0710*/  USHF.R.S32.HI UR7, URZ, 0x5, UR7 ;  /* 0x00000005ff077899 */ /* 0x000fe40008011407 */
[----:B------:R-:W-:Y:S02]  /*0720*/  IMAD R16, R11, R11, R11 ;  /* 0x0000000b0b107224 */ /* 0x000fe400078e020b */
[----:B------:R-:W-:-:S03]  /*0730*/  ULEA UR4, UR7, UR4, 0x3 ;  /* 0x0000000407047291 */ /* 0x000fc6000f8e18ff */
[----:B------:R-:W-:-:S03]  /*0740*/  IADD3 R16, PT, PT, R11, 0x1, R16 ;  /* 0x000000010b107810 */ /* 0x000fc60007ffe010 */
[----:B------:R-:W-:Y:S01]  /*0750*/  IADD3 R12, PT, PT, R13, UR4, R12 ;  /* 0x000000040d0c7c10 */ /* 0x000fe2000fffe00c */
[----:B------:R-:W-:Y:S02]  /*0760*/  USEL UR4, UR5, URZ, !UP0 ;  /* 0x000000ff05047287 */ /* 0x000fe4000c000000 */
[----:B------:R-:W-:Y:S01]  /*0770*/  MOV R13, UR5 ;  /* 0x00000005000d7c02 */ /* 0x000fe20008000f00 */
[----:B------:R-:W1:Y:S01]  /*0780*/  I2F.F16 R16, R16 ;  /* 0x0000001000107306 */ /* 0x000e620000200c00 */
[----:B------:R-:W-:Y:S02]  /*0790*/  IADD3 R12, PT, PT, R15, R12, R14 ;  /* 0x0000000c0f0c7210 */ /* 0x000fe40007ffe00e */
[----:B------:R-:W-:Y:S02]  /*07a0*/  VIADDMNMX R14, R13, 0x80, R4, PT ;  /* 0x000000800d0e7846 */ /* 0x000fe40003800104 */
[----:B------:R-:W-:Y:S01]  /*07b0*/  VIMNMX R4, PT, PT, R4, UR12, PT ;  /* 0x0000000c04047c48 */ /* 0x000fe2000bfe0100 */
[----:B------:R-:W-:Y:S01]  /*07c0*/  IMAD R11, R12, R3, RZ ;  /* 0x000000030c0b7224 */ /* 0x000fe200078e02ff */
[----:B------:R-:W-:-:S02]  /*07d0*/  SHF.R.S32.HI R12, RZ, 0x1f, R0 ;  /* 0x0000001fff0c7819 */ /* 0x000fc40000011400 */
[----:B------:R-:W-:Y:S01]  /*07e0*/  R2UR UR6, R14 ;  /* 0x000000000e0672ca */ /* 0x000fe200000e0000 */
[----:B------:R-:W-:Y:S01]  /*07f0*/  BAR.SYNC.DEFER_BLOCKING 0x0 ;  /* 0x0000000000007b1d */ /* 0x000fe20000010000 */
[----:B------:R-:W-:-:S04]  /*0800*/  IADD3 R13, P0, PT, R0, R11, RZ ;  /* 0x0000000b000d7210 */ /* 0x000fc80007f1e0ff */
[----:B------:R-:W-:Y:S02]  /*0810*/  LEA.HI.X.SX32 R12, R11, R12, 0x1, P0 ;  /* 0x0000000c0b0c7211 */ /* 0x000fe400000f0eff */
[----:B------:R-:W-:Y:S01]  /*0820*/  ISETP.GT.AND P0, PT, R4, UR5, PT ;  /* 0x0000000504007c0c */ /* 0x000fe2000bf04270 */
[----:B-1----:R-:W-:Y:S01]  /*0830*/  HMUL2 R4, R16.H0_H0, R9.H0_H0 ;  /* 0x2000000910047232 */ /* 0x002fe20000000800 */
[C---:B------:R-:W-:Y:S02]  /*0840*/  SHF.L.U32 R18, R13.reuse, 0x2, RZ ;  /* 0x000000020d127819 */ /* 0x040fe400000006ff */
[----:B------:R-:W-:Y:S02]  /*0850*/  SHF.L.U64.HI R12, R13, 0x2, R12 ;  /* 0x000000020d0c7819 */ /* 0x000fe4000001020c */
[----:B0-----:R-:W-:-:S04]  /*0860*/  IADD3 R18, P1, PT, R18, UR18, RZ ;  /* 0x0000001212127c10 */ /* 0x001fc8000ff3e0ff */
[----:B------:R-:W-:Y:S02]  /*0870*/  IADD3.X R19, PT, PT, R12, UR19, RZ, P1, !PT ;  /* 0x000000130c137c10 */ /* 0x000fe40008ffe4ff */
[----:B------:R-:W-:Y:S02]  /*0880*/  MOV R12, R18 ;  /* 0x00000012000c7202 */ /* 0x000fe40000000f00 */
[----:B------:R-:W-:Y:S01]  /*0890*/  MOV R13, R19 ;  /* 0x00000013000d7202 */ /* 0x000fe20000000f00 */
[----:B------:R-:W-:Y:S06]  /*08a0*/  @!P0 BRA `(.L_x_8) ;  /* 0x0000001800548947 */ /* 0x000fec0003800000 */
[----:B------:R-:W-:-:S04]  /*08b0*/  UISETP.LT.AND UP1, UPT, UR6, UR12, UPT ;  /* 0x0000000c0600728c */ /* 0x000fc8000bf21270 */
[----:B------:R-:W-:Y:S01]  /*08c0*/  USEL UR13, UR6, UR12, UP1 ;  /* 0x0000000c060d7287 */ /* 0x000fe20008800000 */
[----:B------:R-:W-:Y:S11]  /*08d0*/  BRA.U !UP0, `(.L_x_9) ;  /* 0x0000000508e07547 */ /* 0x000ff6000b800000 */
[----:B------:R-:W-:-:S05]  /*08e0*/  UMOV UR4, URZ ;  /* 0x000000ff00047c82 */ /* 0x000fca0008000000 */
.L_x_12:
[----:B0-----:R-:W0:Y:S01]  /*08f0*/  S2UR UR8, SR_CgaCtaId ;  /* 0x00000000000879c3 */ /* 0x001e220000008800 */
[----:B------:R-:W-:Y:S01]  /*0900*/  ISETP.NE.AND P0, PT, R5, UR5, PT ;  /* 0x0000000505007c0c */ /* 0x000fe2000bf05270 */
[----:B------:R-:W-:-:S06]  /*0910*/  UMOV UR7, 0x400 ;  /* 0x0000040000077882 */ /* 0x000fcc0000000000 */
[----:B------:R-:W1:Y:S01]  /*0920*/  LDC.64 R14, c[0x0][0x3b8] ;  /* 0x0000ee00ff0e7b82 */ /* 0x000e620000000a00 */
[----:B0-----:R-:W-:-:S04]  /*0930*/  ULEA UR7, UR8, UR7, 0x18 ;  /* 0x0000000708077291 */ /* 0x001fc8000f8ec0ff */
[----:B------:R-:W-:Y:S02]  /*0940*/  ULEA UR7, UR4, UR7, 0x1 ;  /* 0x0000000704077291 */ /* 0x000fe4000f8e08ff */
[----:B------:R-:W-:Y:S02]  /*0950*/  UIADD3 UR4, UPT, UPT, UR4, 0x20, URZ ;  /* 0x0000002004047890 */ /* 0x000fe4000fffe0ff */
[----:B------:R-:W-:Y:S01]  /*0960*/  UIADD3 UR12, UPT, UPT, UR7, 0x8, URZ ;  /* 0x00000008070c7890 */ /* 0x000fe2000fffe0ff */
[----:B------:R-:W-:Y:S11]  /*0970*/  @P0 BRA `(.L_x_10) ;  /* 0x0000000000640947 */ /* 0x000ff60003800000 */
[----:B------:R-:W0:Y:S01]  /*0980*/  LDC R3, c[0x0][0x3ac] ;  /* 0x0000eb00ff037b82 */ /* 0x000e220000000800 */
[----:B------:R-:W2:Y:S07]  /*0990*/  LDCU.64 UR8, c[0x0][0x3a0] ;  /* 0x00007400ff0877ac */ /* 0x000eae0008000a00 */
[----:B------:R-:W3:Y:S01]  /*09a0*/  LDC.64 R4, c[0x0][0x390] ;  /* 0x0000e400ff047b82 */ /* 0x000ee20000000a00 */
[----:B0-----:R-:W-:-:S05]  /*09b0*/  IMAD R3, R2, R3, R3 ;  /* 0x0000000302037224 */ /* 0x001fca00078e0203 */
[----:B------:R-:W-:-:S04]  /*09c0*/  SHF.R.S32.HI R16, RZ, 0x1f, R3 ;  /* 0x0000001fff107819 */ /* 0x000fc80000011403 */
[----:B------:R-:W-:-:S04]  /*09d0*/  LEA.HI R16, R16, R3, RZ, 0x3 ;  /* 0x0000000310107211 */ /* 0x000fc800078f18ff */
[----:B------:R-:W-:Y:S02]  /*09e0*/  LEA.HI.SX32 R3, R16, R7, 0x1d ;  /* 0x0000000710037211 */ /* 0x000fe400078feaff */
[----:B------:R-:W0:Y:S03]  /*09f0*/  LDC.64 R16, c[0x0][0x398] ;  /* 0x0000e600ff107b82 */ /* 0x000e260000000a00 */
[----:B---3--:R-:W-:-:S06]  /*0a00*/  IMAD.WIDE R4, R3, 0x4, R4 ;  /* 0x0000000403047825 */ /* 0x008fcc00078e0204 */
[----:B------:R-:W3:Y:S01]  /*0a10*/  LDG.E.CONSTANT R5, desc[UR10][R4.64] ;  /* 0x0000000a04057981 */ /* 0x000ee2000c1e9900 */
[----:B------:R-:W-:-:S04]  /*0a20*/  USHF.L.U32 UR7, UR5, 0x1, URZ ;  /* 0x0000000105077899 */ /* 0x000fc800080006ff */
[----:B--2---:R-:W-:-:S06]  /*0a30*/  UIMAD.WIDE.U32 UR8, UR7, 0x2, UR8 ;  /* 0x00000002070878a5 */ /* 0x004fcc000f8e0008 */
[----:B------:R-:W-:Y:S02]  /*0a40*/  MOV R18, UR8 ;  /* 0x0000000800127c02 */ /* 0x000fe40008000f00 */
[----:B------:R-:W-:Y:S01]  /*0a50*/  MOV R19, UR9 ;  /* 0x0000000900137c02 */ /* 0x000fe20008000f00 */
[----:B0-----:R-:W-:-:S04]  /*0a60*/  IMAD.WIDE R16, R2, 0x2, R16 ;  /* 0x0000000202107825 */ /* 0x001fc800078e0210 */
[----:B------:R-:W2:Y:S04]  /*0a70*/  LDG.E.U16.CONSTANT R18, desc[UR10][R18.64+0x2] ;  /* 0x0000020a12127981 */ /* 0x000ea8000c1e9500 */
[----:B------:R-:W4:Y:S01]  /*0a80*/  LDG.E.U16.CONSTANT R16, desc[UR10][R16.64+0x2] ;  /* 0x0000020a10107981 */ /* 0x000f22000c1e9500 */
[----:B------:R-:W-:Y:S01]  /*0a90*/  VIADD R2, R2, 0x1 ;  /* 0x0000000102027836 */ /* 0x000fe20000000000 */
[----:B---3--:R-:W-:-:S04]  /*0aa0*/  SHF.R.U32.HI R3, RZ, R6, R5 ;  /* 0x00000006ff037219 */ /* 0x008fc80000011605 */
[----:B------:R-:W-:-:S05]  /*0ab0*/  LOP3.LUT R3, R3, 0xf, RZ, 0xc0, !PT ;  /* 0x0000000f03037812 */ /* 0x000fca00078ec0ff */
[----:B------:R-:W-:-:S05]  /*0ac0*/  IMAD R4, R3, R3, R3 ;  /* 0x0000000303047224 */ /* 0x000fca00078e0203 */
[----:B------:R-:W-:Y:S02]  /*0ad0*/  IADD3 R3, PT, PT, R3, 0x1, R4 ;  /* 0x0000000103037810 */ /* 0x000fe40007ffe004 */
[----:B--2---:R-:W-:-:S04]  /*0ae0*/  IADD3 R5, PT, PT, R18, UR5, RZ ;  /* 0x0000000512057c10 */ /* 0x004fc8000fffe0ff */
[----:B------:R-:W4:Y:S02]  /*0af0*/  I2F.F16 R3, R3 ;  /* 0x0000000300037306 */ /* 0x000f240000200c00 */
[----:B----4-:R-:W-:-:S07]  /*0b00*/  HMUL2 R4, R3.H0_H0, R16.H0_H0 ;  /* 0x2000001003047232 */ /* 0x010fce0000000800 */
.L_x_10:
[----:B------:R-:W-:-:S05]  /*0b10*/  UMOV UR7, 0x8 ;  /* 0x0000000800077882 */ /* 0x000fca0000000000 */
.L_x_11:
[----:B0-----:R-:W0:Y:S01]  /*0b20*/  LDC R3, c[0x0][0x3ac] ;  /* 0x0000eb00ff037b82 */ /* 0x001e220000000800 */
[----:B------:R2:W3:Y:S04]  /*0b30*/  LDG.E.CONSTANT R22, desc[UR10][R12.64] ;  /* 0x0000000a0c167981 */ /* 0x0004e8000c1e9900 */
[----:B------:R-:W4:Y:S04]  /*0b40*/  LDS.U16 R9, [UR12+-0x8] ;  /* 0xfffff80cff097984 */ /* 0x000f280008000400 */
[----:B------:R-:W-:Y:S04]  /*0b50*/  LDS.U16 R18, [UR12+-0x6] ;  /* 0xfffffa0cff127984 */ /* 0x000fe80008000400 */
[----:B------:R-:W-:Y:S04]  /*0b60*/  LDS.U16 R24, [UR12] ;  /* 0x0000000cff187984 */ /* 0x000fe80008000400 */
[----:B------:R-:W5:Y:S04]  /*0b70*/  LDS.U16 R27, [UR12+0x6] ;  /* 0x0000060cff1b7984 */ /* 0x000f680008000400 */
[----:B------:R-:W-:Y:S01]  /*0b80*/  LDS.U16 R26, [UR12+0x4] ;  /* 0x0000040cff1a7984 */ /* 0x000fe20008000400 */
[----:B0-----:R-:W-:-:S05]  /*0b90*/  IMAD.WIDE R20, R3, 0x4, R12 ;  /* 0x0000000403147825 */ /* 0x001fca00078e020c */
[----:B------:R0:W3:Y:S01]  /*0ba0*/  LDG.E.CONSTANT R17, desc[UR10][R20.64] ;  /* 0x0000000a14117981 */ /* 0x0000e2000c1e9900 */
[----:B------:R-:W-:Y:S01]  /*0bb0*/  UIADD3 UR7, UPT, UPT, UR7, 0x10, URZ ;  /* 0x0000001007077890 */ /* 0x000fe2000fffe0ff */
[----:B--2---:R-:W-:-:S03]  /*0bc0*/  IMAD.WIDE R12, R3, 0x8, R12 ;  /* 0x00000008030c7825 */ /* 0x004fc600078e020c */
[----:B------:R-:W-:Y:S01]  /*0bd0*/  UISETP.NE.AND UP0, UPT, UR7, 0x48, UPT ;  /* 0x000000480700788c */ /* 0x000fe2000bf05270 */
[-CC-:B----4-:R-:W-:Y:S02]  /*0be0*/  IMAD R9, R9, R3.reuse, R0.reuse ;  /* 0x0000000309097224 */ /* 0x190fe400078e0200 */
[----:B-----5:R-:W-:Y:S01]  /*0bf0*/  IMAD R27, R27, R3, R0 ;  /* 0x000000031b1b7224 */ /* 0x020fe200078e0200 */
[C---:B---3--:R-:W-:Y:S02]  /*0c00*/  LOP3.LUT R16, R22.reuse, 0xff, RZ, 0xc0, !PT ;  /* 0x000000ff16107812 */ /* 0x048fe400078ec0ff */
[--C-:B------:R-:W-:Y:S02]  /*0c10*/  SHF.R.U32.HI R23, RZ, 0x8, R22.reuse ;  /* 0x00000008ff177819 */ /* 0x100fe40000011616 */
[----:B------:R-:W-:Y:S02]  /*0c20*/  LEA.HI R11, R22, 0xffffff80, RZ, 0x8 ;  /* 0xffffff80160b7811 */ /* 0x000fe400078f40ff */
[----:B------:R-:W-:-:S02]  /*0c30*/  SHF.R.U32.HI R22, RZ, 0x10, R22 ;  /* 0x00000010ff167819 */ /* 0x000fc40000011616 */
[----:B------:R-:W-:Y:S02]  /*0c40*/  IADD3 R19, PT, PT, R16, -0x80, RZ ;  /* 0xffffff8010137810 */ /* 0x000fe40007ffe0ff */
[----:B------:R-:W2:Y:S01]  /*0c50*/  LDS.U16 R16, [UR12+-0x4] ;  /* 0xfffffc0cff107984 */ /* 0x000ea20008000400 */
[----:B------:R-:W-:Y:S01]  /*0c60*/  LOP3.LUT R23, R23, 0xff, RZ, 0xc0, !PT ;  /* 0x000000ff17177812 */ /* 0x000fe200078ec0ff */
[----:B------:R-:W-:Y:S01]  /*0c70*/  I2F.F16 R11, R11 ;  /* 0x0000000b000b7306 */ /* 0x000fe20000200c00 */
[----:B------:R-:W-:Y:S02]  /*0c80*/  LOP3.LUT R22, R22, 0xff, RZ, 0xc0, !PT ;  /* 0x000000ff16167812 */ /* 0x000fe400078ec0ff */
[----:B0-----:R-:W-:Y:S02]  /*0c90*/  IADD3 R20, PT, PT, R23, -0x80, RZ ;  /* 0xffffff8017147810 */ /* 0x001fe40007ffe0ff */
[----:B------:R-:W-:Y:S01]  /*0ca0*/  IADD3 R30, PT, PT, R22, -0x80, RZ ;  /* 0xffffff80161e7810 */ /* 0x000fe20007ffe0ff */
[----:B------:R-:W-:Y:S02]  /*0cb0*/  LDS.U16 R23, [UR12+-0x2] ;  /* 0xfffffe0cff177984 */ /* 0x000fe40008000400 */
[----:B------:R-:W-:Y:S02]  /*0cc0*/  I2F.F16 R19, R19 ;  /* 0x0000001300137306 */ /* 0x000fe40000200c00 */
[----:B------:R-:W0:Y:S01]  /*0cd0*/  LDS.U16 R22, [UR12+0x2] ;  /* 0x0000020cff167984 */ /* 0x000e220008000400 */
[----:B------:R-:W-:-:S05]  /*0ce0*/  UIADD3 UR12, UPT, UPT, UR12, 0x10, URZ ;  /* 0x000000100c0c7890 */ /* 0x000fca000fffe0ff */
[----:B------:R-:W3:Y:S01]  /*0cf0*/  I2F.F16 R20, R20 ;  /* 0x0000001400147306 */ /* 0x000ee20000200c00 */
[----:B------:R-:W-:Y:S02]  /*0d00*/  SHF.R.U32.HI R28, RZ, 0x8, R17 ;  /* 0x00000008ff1c7819 */ /* 0x000fe40000011611 */
[C---:B------:R-:W-:Y:S02]  /*0d10*/  LOP3.LUT R21, R17.reuse, 0xff, RZ, 0xc0, !PT ;  /* 0x000000ff11157812 */ /* 0x040fe400078ec0ff */
[----:B------:R-:W-:Y:S02]  /*0d20*/  LOP3.LUT R29, R28, 0xff, RZ, 0xc0, !PT ;  /* 0x000000ff1c1d7812 */ /* 0x000fe400078ec0ff */
[----:B------:R-:W-:Y:S01]  /*0d30*/  LEA.HI R25, R17, 0xffffff80, RZ, 0x8 ;  /* 0xffffff8011197811 */ /* 0x000fe200078f40ff */
[----:B------:R-:W4:Y:S01]  /*0d40*/  I2F.F16 R30, R30 ;  /* 0x0000001e001e7306 */ /* 0x000f220000200c00 */
[----:B------:R-:W-:Y:S02]  /*0d50*/  IADD3 R29, PT, PT, R29, -0x80, RZ ;  /* 0xffffff801d1d7810 */ /* 0x000fe40007ffe0ff */
[----:B------:R-:W-:-:S02]  /*0d60*/  IADD3 R21, PT, PT, R21, -0x80, RZ ;  /* 0xffffff8015157810 */ /* 0x000fc40007ffe0ff */
[----:B------:R-:W-:Y:S02]  /*0d70*/  SHF.R.U32.HI R17, RZ, 0x10, R17 ;  /* 0x00000010ff117819 */ /* 0x000fe40000011611 */
[----:B---3--:R-:W-:Y:S01]  /*0d80*/  PRMT R33, R19, 0x5410, R20 ;  /* 0x0000541013217816 */ /* 0x008fe20000000014 */
[----:B------:R2:W-:Y:S01]  /*0d90*/  I2F.F16 R28, R21 ;  /* 0x00000015001c7306 */ /* 0x0005e20000200c00 */
[----:B------:R-:W-:Y:S01]  /*0da0*/  LOP3.LUT R17, R17, 0xff, RZ, 0xc0, !PT ;  /* 0x000000ff11117812 */ /* 0x000fe200078ec0ff */
[----:B------:R-:W-:-:S03]  /*0db0*/  IMAD R19, R18, R3, R0 ;  /* 0x0000000312137224 */ /* 0x000fc600078e0200 */
[----:B------:R-:W-:Y:S01]  /*0dc0*/  IADD3 R31, PT, PT, R17, -0x80, RZ ;  /* 0xffffff80111f7810 */ /* 0x000fe20007ffe0ff */
[----:B-1----:R-:W-:Y:S01]  /*0dd0*/  IMAD.WIDE R18, R19, 0x2, R14 ;  /* 0x0000000213127825 */ /* 0x002fe200078e020e */
[----:B----4-:R-:W-:-:S03]  /*0de0*/  PRMT R35, R30, 0x5410, R11 ;  /* 0x000054101e237816 */ /* 0x010fc6000000000b */
[----:B------:R-:W-:Y:S01]  /*0df0*/  HFMA2 R11, R33, R4, -RZ ;  /* 0x00000004210b7231 */ /* 0x000fe200001000ff */
[----:B------:R-:W1:Y:S01]  /*0e00*/  I2F.F16 R29, R29 ;  /* 0x0000001d001d7306 */ /* 0x000e620000200c00 */
[----:B--2---:R-:W-:Y:S02]  /*0e10*/  IMAD R21, R16, R3, R0 ;  /* 0x0000000310157224 */ /* 0x004fe400078e0200 */
[----:B------:R-:W-:-:S04]  /*0e20*/  IMAD.WIDE R16, R9, 0x2, R14 ;  /* 0x0000000209107825 */ /* 0x000fc800078e020e */
[----:B------:R-:W-:Y:S02]  /*0e30*/  HMUL2 R9, R35, R4 ;  /* 0x0000000423097232 */ /* 0x000fe40000000000 */
[----:B------:R-:W-:Y:S01]  /*0e40*/  IMAD.WIDE R20, R21, 0x2, R14 ;  /* 0x0000000215147825 */ /* 0x000fe200078e020e */
[----:B------:R-:W-:Y:S01]  /*0e50*/  I2F.F16 R25, R25 ;  /* 0x0000001900197306 */ /* 0x000fe20000200c00 */
[C---:B------:R-:W-:Y:S02]  /*0e60*/  PRMT R32, R11.reuse, 0x7610, R32 ;  /* 0x000076100b207816 */ /* 0x040fe40000000020 */
[----:B------:R-:W-:Y:S01]  /*0e70*/  PRMT R33, R11, 0x7632, R33 ;  /* 0x000076320b217816 */ /* 0x000fe20000000021 */
[-CC-:B0-----:R-:W-:Y:S02]  /*0e80*/  IMAD R11, R22, R3.reuse, R0.reuse ;  /* 0x00000003160b7224 */ /* 0x181fe400078e0200 */
[----:B------:R1:W-:Y:S01]  /*0e90*/  STG.E.U16 desc[UR10][R16.64], R32 ;  /* 0x0000002010007986 */ /* 0x0003e2000c10150a */
[----:B------:R-:W-:Y:S01]  /*0ea0*/  IMAD R23, R23, R3, R0 ;  /* 0x0000000317177224 */ /* 0x000fe200078e0200 */
[----:B------:R-:W0:Y:S02]  /*0eb0*/  I2F.F16 R30, R31 ;  /* 0x0000001f001e7306 */ /* 0x000e240000200c00 */
[----:B------:R2:W-:Y:S01]  /*0ec0*/  STG.E.U16 desc[UR10][R18.64], R33 ;  /* 0x0000002112007986 */ /* 0x0005e2000c10150a */
[----:B------:R-:W-:-:S03]  /*0ed0*/  IMAD.WIDE R22, R23, 0x2, R14 ;  /* 0x0000000217167825 */ /* 0x000fc600078e020e */
[----:B------:R0:W-:Y:S01]  /*0ee0*/  STG.E.U16 desc[UR10][R20.64], R9 ;  /* 0x0000000914007986 */ /* 0x0001e2000c10150a */
[----:B-1----:R-:W-:Y:S01]  /*0ef0*/  PRMT R17, R28, 0x5410, R29 ;  /* 0x000054101c117816 */ /* 0x002fe2000000001d */
[----:B------:R-:W-:Y:S02]  /*0f00*/  IMAD R29, R26, R3, R0 ;  /* 0x000000031a1d7224 */ /* 0x000fe400078e0200 */
[----:B--2---:R-:W-:-:S04]  /*0f10*/  IMAD.WIDE R18, R11, 0x2, R14 ;  /* 0x000000020b127825 */ /* 0x004fc800078e020e */
[----:B------:R-:W-:Y:S01]  /*0f20*/  HFMA2 R11, R17, R4, -RZ ;  /* 0x00000004110b7231 */ /* 0x000fe200001000ff */
[----:B0-----:R-:W-:Y:S01]  /*0f30*/  PRMT R21, R30, 0x5410, R25 ;  /* 0x000054101e157816 */ /* 0x001fe20000000019 */
[----:B------:R-:W-:Y:S01]  /*0f40*/  IMAD R25, R24, R3, R0 ;  /* 0x0000000318197224 */ /* 0x000fe200078e0200 */
[----:B------:R-:W-:Y:S01]  /*0f50*/  PRMT R9, R9, 0x7632, R9 ;  /* 0x0000763209097816 */ /* 0x000fe20000000009 */
[----:B------:R-:W-:-:S04]  /*0f60*/  IMAD.WIDE R16, R29, 0x2, R14 ;  /* 0x000000021d107825 */ /* 0x000fc800078e020e */
[----:B------:R-:W-:Y:S02]  /*0f70*/  HMUL2 R26, R21, R4 ;  /* 0x00000004151a7232 */ /* 0x000fe40000000000 */
[----:B------:R-:W-:Y:S01]  /*0f80*/  IMAD.WIDE R24, R25, 0x2, R14 ;  /* 0x0000000219187825 */ /* 0x000fe200078e020e */
[----:B------:R0:W-:Y:S02]  /*0f90*/  STG.E.U16 desc[UR10][R22.64], R9 ;  /* 0x0000000916007986 */ /* 0x0001e4000c10150a */
[----:B------:R-:W-:Y:S01]  /*0fa0*/  PRMT R28, R26, 0x7632, R28 ;  /* 0x000076321a1c7816 */ /* 0x000fe2000000001c */
[----:B------:R-:W-:Y:S01]  /*0fb0*/  IMAD.WIDE R20, R27, 0x2, R14 ;  /* 0x000000021b147825 */ /* 0x000fe200078e020e */
[----:B------:R-:W-:Y:S01]  /*0fc0*/  PRMT R27, R11, 0x7632, R27 ;  /* 0x000076320b1b7816 */ /* 0x000fe2000000001b */
[----:B------:R0:W-:Y:S04]  /*0fd0*/  STG.E.U16 desc[UR10][R24.64], R11 ;  /* 0x0000000b18007986 */ /* 0x0001e8000c10150a */
[----:B------:R0:W-:Y:S04]  /*0fe0*/  STG.E.U16 desc[UR10][R18.64], R27 ;  /* 0x0000001b12007986 */ /* 0x0001e8000c10150a */
[----:B------:R0:W-:Y:S04]  /*0ff0*/  STG.E.U16 desc[UR10][R16.64], R26 ;  /* 0x0000001a10007986 */ /* 0x0001e8000c10150a */
[----:B------:R0:W-:Y:S01]  /*1000*/  STG.E.U16 desc[UR10][R20.64], R28 ;  /* 0x0000001c14007986 */ /* 0x0001e2000c10150a */
[----:B------:R-:W-:Y:S05]  /*1010*/  BRA.U UP0, `(.L_x_11) ;  /* 0xfffffff900c07547 */ /* 0x000fea000b83ffff */
[----:B------:R-:W-:-:S04]  /*1020*/  UIADD3 UR5, UPT, UPT, UR5, 0x20, URZ ;  /* 0x0000002005057890 */ /* 0x000fc8000fffe0ff */
[----:B------:R-:W-:-:S09]  /*1030*/  UISETP.GE.AND UP0, UPT, UR5, UR13, UPT ;  /* 0x0000000d0500728c */ /* 0x000fd2000bf06270 */
[----:B------:R-:W-:Y:S05]  /*1040*/  BRA.U !UP0, `(.L_x_12) ;  /* 0xfffffff908287547 */ /* 0x000fea000b83ffff */
[----:B------:R-:W-:Y:S05]  /*1050*/  BRA `(.L_x_8) ;  /* 0x0000001000687947 */ /* 0x000fea0003800000 */
.L_x_9:
[----:B------:R-:W-:Y:S01]  /*1060*/  IMAD R3, R3, UR14, RZ ;  /* 0x0000000e03037c24 */ /* 0x000fe2000f8e02ff */
[----:B------:R-:W-:-:S03]  /*1070*/  UIMAD.WIDE.U32 UR8, UR14, 0x200, UR8 ;  /* 0x000002000e0878a5 */ /* 0x000fc6000f8e0008 */
[----:B------:R-:W-:Y:S01]  /*1080*/  IMAD R3, R3, 0x80, R10 ;  /* 0x0000008003037824 */ /* 0x000fe200078e020a */
[----:B------:R-:W-:-:S04]  /*1090*/  UIADD3 UR4, UP0, UPT, UR8, 0x2, URZ ;  /* 0x0000000208047890 */ /* 0x000fc8000ff1e0ff */
[----:B------:R-:W-:Y:S01]  /*10a0*/  LEA R12, R8, R3, 0x7 ;  /* 0x00000003080c7211 */ /* 0x000fe200078e38ff */
[----:B------:R-:W-:-:S12]  /*10b0*/  UIADD3.X UR8, UPT, UPT, URZ, UR9, URZ, UP0, !UPT ;  /* 0x00000009ff087290 */ /* 0x000fd800087fe4ff */
.L_x_14:
[----:B0-----:R-:W0:Y:S01]  /*10c0*/  LDC R3, c[0x0][0x3ac] ;  /* 0x0000eb00ff037b82 */ /* 0x001e220000000800 */
[----:B------:R-:W-:Y:S02]  /*10d0*/  MOV R16, R18 ;  /* 0x0000001200107202 */ /* 0x000fe40000000f00 */
[----:B------:R-:W-:-:S05]  /*10e0*/  MOV R17, R19 ;  /* 0x0000001300117202 */ /* 0x000fca0000000f00 */
[----:B------:R-:W2:Y:S01]  /*10f0*/  LDG.E.CONSTANT R9, desc[UR10][R16.64] ;  /* 0x0000000a10097981 */ /* 0x000ea2000c1e9900 */
[----:B0-----:R-:W-:-:S05]  /*1100*/  IMAD.WIDE R34, R3, 0x4, R16 ;  /* 0x0000000403227825 */ /* 0x001fca00078e0210 */
[----:B------:R0:W5:Y:S01]  /*1110*/  LDG.E.CONSTANT R29, desc[UR10][R34.64] ;  /* 0x0000000a221d7981 */ /* 0x000162000c1e9900 */
[----:B------:R-:W-:-:S05]  /*1120*/  IMAD.WIDE R32, R3, 0x4, R34 ;  /* 0x0000000403207825 */ /* 0x000fca00078e0222 */
[----:B------:R-:W5:Y:S01]  /*1130*/  LDG.E.CONSTANT R11, desc[UR10][R32.64] ;  /* 0x0000000a200b7981 */ /* 0x000f62000c1e9900 */
[----:B------:R-:W-:Y:S01]  /*1140*/  IMAD.WIDE R30, R3, 0x4, R32 ;  /* 0x00000004031e7825 */ /* 0x000fe200078e0220 */
[----:B------:R-:W-:-:S04]  /*1150*/  ISETP.NE.AND P0, PT, R5, UR5, PT ;  /* 0x0000000505007c0c */ /* 0x000fc8000bf05270 */
[----:B------:R1:W5:Y:S01]  /*1160*/  LDG.E.CONSTANT R13, desc[UR10][R30.64] ;  /* 0x0000000a1e0d7981 */ /* 0x000362000c1e9900 */
[----:B------:R-:W-:-:S05]  /*1170*/  IMAD.WIDE R26, R3, 0x4, R30 ;  /* 0x00000004031a7825 */ /* 0x000fca00078e021e */
[----:B------:R3:W5:Y:S01]  /*1180*/  LDG.E.CONSTANT R14, desc[UR10][R26.64] ;  /* 0x0000000a1a0e7981 */ /* 0x000762000c1e9900 */
[----:B------:R-:W-:-:S05]  /*1190*/  IMAD.WIDE R22, R3, 0x4, R26 ;  /* 0x0000000403167825 */ /* 0x000fca00078e021a */
[----:B------:R3:W5:Y:S01]  /*11a0*/  LDG.E.CONSTANT R15, desc[UR10][R22.64] ;  /* 0x0000000a160f7981 */ /* 0x000762000c1e9900 */
[----:B------:R-:W-:-:S05]  /*11b0*/  IMAD.WIDE R20, R3, 0x4, R22 ;  /* 0x0000000403147825 */ /* 0x000fca00078e0216 */
[----:B------:R3:W5:Y:S01]  /*11c0*/  LDG.E.CONSTANT R24, desc[UR10][R20.64] ;  /* 0x0000000a14187981 */ /* 0x000762000c1e9900 */
[----:B------:R-:W-:-:S05]  /*11d0*/  IMAD.WIDE R18, R3, 0x4, R20 ;  /* 0x0000000403127825 */ /* 0x000fca00078e0214 */
[----:B------:R3:W5:Y:S01]  /*11e0*/  LDG.E.CONSTANT R25, desc[UR10][R18.64] ;  /* 0x0000000a12197981 */ /* 0x000762000c1e9900 */
[C---:B--2---:R-:W-:Y:S02]  /*11f0*/  LEA.HI R28, R9.reuse, 0xffffff80, RZ, 0x8 ;  /* 0xffffff80091c7811 */ /* 0x044fe400078f40ff */
[----:B------:R-:W-:Y:S02]  /*1200*/  LOP3.LUT R36, R9, 0xff, RZ, 0xc0, !PT ;  /* 0x000000ff09247812 */ /* 0x000fe400078ec0ff */
[--C-:B0-----:R-:W-:Y:S02]  /*1210*/  SHF.R.U32.HI R34, RZ, 0x8, R9.reuse ;  /* 0x00000008ff227819 */ /* 0x101fe40000011609 */
[----:B------:R-:W-:Y:S02]  /*1220*/  SHF.R.U32.HI R9, RZ, 0x10, R9 ;  /* 0x00000010ff097819 */ /* 0x000fe40000011609 */
[----:B------:R-:W-:Y:S02]  /*1230*/  LOP3.LUT R34, R34, 0xff, RZ, 0xc0, !PT ;  /* 0x000000ff22227812 */ /* 0x000fe400078ec0ff */
[----:B------:R-:W-:-:S02]  /*1240*/  LOP3.LUT R9, R9, 0xff, RZ, 0xc0, !PT ;  /* 0x000000ff09097812 */ /* 0x000fc400078ec0ff */
[----:B-1----:R-:W-:Y:S02]  /*1250*/  IADD3 R30, PT, PT, R34, -0x80, RZ ;  /* 0xffffff80221e7810 */ /* 0x002fe40007ffe0ff */
[----:B------:R-:W-:Y:S02]  /*1260*/  IADD3 R9, PT, PT, R9, -0x80, RZ ;  /* 0xffffff8009097810 */ /* 0x000fe40007ffe0ff */
[----:B------:R-:W-:Y:S01]  /*1270*/  IADD3 R36, PT, PT, R36, -0x80, RZ ;  /* 0xffffff8024247810 */ /* 0x000fe20007ffe0ff */
[----:B------:R-:W0:Y:S08]  /*1280*/  I2F.F16 R28, R28 ;  /* 0x0000001c001c7306 */ /* 0x000e300000200c00 */
[----:B------:R3:W1:Y:S08]  /*1290*/  I2F.F16 R31, R36 ;  /* 0x00000024001f7306 */ /* 0x0006700000200c00 */
[----:B------:R-:W2:Y:S08]  /*12a0*/  I2F.F16 R30, R30 ;  /* 0x0000001e001e7306 */ /* 0x000eb00000200c00 */
[----:B------:R-:W4:Y:S01]  /*12b0*/  I2F.F16 R9, R9 ;  /* 0x0000000900097306 */ /* 0x000f220000200c00 */
[----:B01-3--:R-:W-:Y:S05]  /*12c0*/  @P0 BRA `(.L_x_13) ;  /* 0x0000000000540947 */ /* 0x00bfea0003800000 */
[----:B------:R-:W0:Y:S01]  /*12d0*/  LDC.64 R26, c[0x0][0x390] ;  /* 0x0000e400ff1a7b82 */ /* 0x000e220000000a00 */
[----:B------:R-:W-:-:S05]  /*12e0*/  IMAD R4, R2, R3, R3 ;  /* 0x0000000302047224 */ /* 0x000fca00078e0203 */
[----:B------:R-:W-:-:S04]  /*12f0*/  SHF.R.S32.HI R5, RZ, 0x1f, R4 ;  /* 0x0000001fff057819 */ /* 0x000fc80000011404 */
[----:B------:R-:W-:-:S04]  /*1300*/  LEA.HI R4, R5, R4, RZ, 0x3 ;  /* 0x0000000405047211 */ /* 0x000fc800078f18ff */
[----:B------:R-:W-:-:S05]  /*1310*/  LEA.HI.SX32 R5, R4, R7, 0x1d ;  /* 0x0000000704057211 */ /* 0x000fca00078feaff */
[----:B0-----:R-:W-:Y:S02]  /*1320*/  IMAD.WIDE R26, R5, 0x4, R26 ;  /* 0x00000004051a7825 */ /* 0x001fe400078e021a */
[----:B------:R-:W0:Y:S04]  /*1330*/  LDC.64 R4, c[0x0][0x398] ;  /* 0x0000e600ff047b82 */ /* 0x000e280000000a00 */
[----:B------:R-:W3:Y:S01]  /*1340*/  LDG.E.CONSTANT R27, desc[UR10][R26.64] ;  /* 0x0000000a1a1b7981 */ /* 0x000ee2000c1e9900 */
[----:B------:R-:W-:Y:S01]  /*1350*/  MOV R20, UR4 ;  /* 0x0000000400147c02 */ /* 0x000fe20008000f00 */
[----:B------:R-:W-:-:S05]  /*1360*/  IMAD.U32 R21, RZ, RZ, UR8 ;  /* 0x00000008ff157e24 */ /* 0x000fca000f8e00ff */
[----:B------:R-:W2:Y:S01]  /*1370*/  LDG.E.U16.CONSTANT R20, desc[UR10][R20.64] ;  /* 0x0000000a14147981 */ /* 0x000ea2000c1e9500 */
[----:B0-----:R-:W-:-:S06]  /*1380*/  IMAD.WIDE R22, R2, 0x2, R4 ;  /* 0x0000000202167825 */ /* 0x001fcc00078e0204 */
[----:B------:R-:W4:Y:S01]  /*1390*/  LDG.E.U16.CONSTANT R22, desc[UR10][R22.64+0x2] ;  /* 0x0000020a16167981 */ /* 0x000f22000c1e9500 */
[----:B------:R-:W-:Y:S02]  /*13a0*/  IADD3 R2, PT, PT, R2, 0x1, RZ ;  /* 0x0000000102027810 */ /* 0x000fe40007ffe0ff */
[----:B---3--:R-:W-:-:S04]  /*13b0*/  SHF.R.U32.HI R4, RZ, R6, R27 ;  /* 0x00000006ff047219 */ /* 0x008fc8000001161b */
[----:B------:R-:W-:-:S05]  /*13c0*/  LOP3.LUT R4, R4, 0xf, RZ, 0xc0, !PT ;  /* 0x0000000f04047812 */ /* 0x000fca00078ec0ff */
[----:B------:R-:W-:-:S05]  /*13d0*/  IMAD R5, R4, R4, R4 ;  /* 0x0000000404057224 */ /* 0x000fca00078e0204 */
[----:B------:R-:W-:-:S04]  /*13e0*/  IADD3 R32, PT, PT, R4, 0x1, R5 ;  /* 0x0000000104207810 */ /* 0x000fc80007ffe005 */
[----:B------:R-:W4:Y:S01]  /*13f0*/  I2F.F16 R27, R32 ;  /* 0x00000020001b7306 */ /* 0x000f220000200c00 */
[----:B--2---:R-:W-:Y:S01]  /*1400*/  IADD3 R5, PT, PT, R20, UR5, RZ ;  /* 0x0000000514057c10 */ /* 0x004fe2000fffe0ff */
[----:B----4-:R-:W-:-:S07]  /*1410*/  HMUL2 R4, R27.H0_H0, R22.H0_H0 ;  /* 0x200000161b047232 */ /* 0x010fce0000000800 */
.L_x_13:
[----:B------:R-:W0:Y:S01]  /*1420*/  LDC.64 R20, c[0x0][0x3b8] ;  /* 0x0000ee00ff147b82 */ /* 0x000e220000000a00 */
[----:B--2---:R-:W-:Y:S01]  /*1430*/  PRMT R31, R31, 0x5410, R30 ;  /* 0x000054101f1f7816 */ /* 0x004fe2000000001e */
[----:B------:R-:W-:Y:S01]  /*1440*/  UIADD3 UR4, UP0, UPT, UR4, 0x80, URZ ;  /* 0x0000008004047890 */ /* 0x000fe2000ff1e0ff */
[--C-:B-----5:R-:W-:Y:S01]  /*1450*/  SHF.R.U32.HI R23, RZ, 0x8, R29.reuse ;  /* 0x00000008ff177819 */ /* 0x120fe2000001161d */
[----:B------:R-:W-:Y:S01]  /*1460*/  UIADD3 UR5, UPT, UPT, UR5, 0x20, URZ ;  /* 0x0000002005057890 */ /* 0x000fe2000fffe0ff */
[----:B------:R-:W-:Y:S01]  /*1470*/  LOP3.LUT R22, R29, 0xff, RZ, 0xc0, !PT ;  /* 0x000000ff1d167812 */ /* 0x000fe200078ec0ff */
[----:B------:R-:W-:Y:S01]  /*1480*/  UIADD3.X UR8, UPT, UPT, URZ, UR8, URZ, UP0, !UPT ;  /* 0x00000008ff087290 */ /* 0x000fe200087fe4ff */
[----:B------:R-:W-:Y:S01]  /*1490*/  HFMA2 R30, R31, R4, -RZ ;  /* 0x000000041f1e7231 */ /* 0x000fe200001000ff */
[----:B------:R-:W-:Y:S01]  /*14a0*/  LOP3.LUT R23, R23, 0xff, RZ, 0xc0, !PT ;  /* 0x000000ff17177812 */ /* 0x000fe200078ec0ff */
[----:B------:R-:W-:Y:S01]  /*14b0*/  UISETP.GE.AND UP0, UPT, UR5, UR13, UPT ;  /* 0x0000000d0500728c */ /* 0x000fe2000bf06270 */
[----:B------:R-:W-:Y:S01]  /*14c0*/  SHF.R.U32.HI R33, RZ, 0x10, R29 ;  /* 0x00000010ff217819 */ /* 0x000fe2000001161d */
[----:B------:R-:W-:Y:S01]  /*14d0*/  IMAD.WIDE R18, R3, 0x4, R18 ;  /* 0x0000000403127825 */ /* 0x000fe200078e0212 */
[----:B------:R-:W-:-:S02]  /*14e0*/  IADD3 R22, PT, PT, R22, -0x80, RZ ;  /* 0xffffff8016167810 */ /* 0x000fc40007ffe0ff */
[----:B------:R-:W-:Y:S02]  /*14f0*/  LEA.HI R26, R29, 0xffffff80, RZ, 0x8 ;  /* 0xffffff801d1a7811 */ /* 0x000fe400078f40ff */
[----:B------:R-:W-:Y:S01]  /*1500*/  IADD3 R29, PT, PT, R23, -0x80, RZ ;  /* 0xffffff80171d7810 */ /* 0x000fe20007ffe0ff */
[----:B------:R1:W-:Y:S01]  /*1510*/  I2F.F16 R32, R22 ;  /* 0x0000001600207306 */ /* 0x0003e20000200c00 */
[----:B------:R-:W-:Y:S02]  /*1520*/  LOP3.LUT R33, R33, 0xff, RZ, 0xc0, !PT ;  /* 0x000000ff21217812 */ /* 0x000fe400078ec0ff */
[----:B------:R-:W-:Y:S02]  /*1530*/  PRMT R23, R30, 0x7610, R23 ;  /* 0x000076101e177816 */ /* 0x000fe40000000017 */
[----:B------:R-:W-:Y:S01]  /*1540*/  IADD3 R31, PT, PT, R33, -0x80, RZ ;  /* 0xffffff80211f7810 */ /* 0x000fe20007ffe0ff */
[----:B0-----:R-:W-:Y:S01]  /*1550*/  IMAD.WIDE R20, R12, 0x2, R20 ;  /* 0x000000020c147825 */ /* 0x001fe200078e0214 */
[----:B----4-:R-:W-:Y:S01]  /*1560*/  PRMT R33, R9, 0x5410, R28 ;  /* 0x0000541009217816 */ /* 0x010fe2000000001c */
[----:B------:R-:W-:Y:S01]  /*1570*/  I2F.F16 R29, R29 ;  /* 0x0000001d001d7306 */ /* 0x000fe20000200c00 */
[----:B-1----:R-:W-:Y:S01]  /*1580*/  LOP3.LUT R22, R11, 0xff, RZ, 0xc0, !PT ;  /* 0x000000ff0b167812 */ /* 0x002fe200078ec0ff */
[----:B------:R-:W-:Y:S01]  /*1590*/  IMAD R12, R3, 0x20, R12 ;  /* 0x00000020030c7824 */ /* 0x000fe200078e020c */
[----:B------:R0:W-:Y:S01]  /*15a0*/  STG.E.U16 desc[UR10][R20.64], R23 ;  /* 0x0000001714007986 */ /* 0x0001e2000c10150a */
[----:B------:R-:W-:Y:S01]  /*15b0*/  HMUL2 R33, R33, R4 ;  /* 0x0000000421217232 */ /* 0x000fe20000000000 */
[----:B------:R-:W-:-:S02]  /*15c0*/  IADD3 R34, PT, PT, R22, -0x80, RZ ;  /* 0xffffff8016227810 */ /* 0x000fc40007ffe0ff */
[--C-:B------:R-:W-:Y:S01]  /*15d0*/  SHF.R.U32.HI R9, RZ, 0x8, R11.reuse ;  /* 0x00000008ff097819 */ /* 0x100fe2000001160b */
[----:B------:R-:W-:Y:S01]  /*15e0*/  I2F.F16 R26, R26 ;  /* 0x0000001a001a7306 */ /* 0x000fe20000200c00 */
[----:B------:R-:W-:Y:S02]  /*15f0*/  LEA.HI R27, R11, 0xffffff80, RZ, 0x8 ;  /* 0xffffff800b1b7811 */ /* 0x000fe400078f40ff */
[----:B------:R-:W-:Y:S02]  /*1600*/  LOP3.LUT R28, R9, 0xff, RZ, 0xc0, !PT ;  /* 0x000000ff091c7812 */ /* 0x000fe400078ec0ff */
[----:B------:R-:W-:Y:S01]  /*1610*/  SHF.R.U32.HI R35, RZ, 0x10, R11 ;  /* 0x00000010ff237819 */ /* 0x000fe2000001160b */
[----:B0-----:R-:W-:Y:S01]  /*1620*/  IMAD.WIDE R22, R3, 0x2, R20 ;  /* 0x0000000203167825 */ /* 0x001fe200078e0214 */
[----:B------:R-:W-:Y:S01]  /*1630*/  PRMT R21, R30, 0x7632, R21 ;  /* 0x000076321e157816 */ /* 0x000fe20000000015 */
[----:B------:R-:W0:Y:S01]  /*1640*/  I2F.F16 R31, R31 ;  /* 0x0000001f001f7306 */ /* 0x000e220000200c00 */
[----:B------:R-:W-:-:S02]  /*1650*/  IADD3 R11, PT, PT, R28, -0x80, RZ ;  /* 0xffffff801c0b7810 */ /* 0x000fc40007ffe0ff */
[----:B------:R-:W-:Y:S01]  /*1660*/  LOP3.LUT R35, R35, 0xff, RZ, 0xc0, !PT ;  /* 0x000000ff23237812 */ /* 0x000fe200078ec0ff */
[----:B------:R1:W-:Y:S01]  /*1670*/  STG.E.U16 desc[UR10][R22.64], R21 ;  /* 0x0000001516007986 */ /* 0x0003e2000c10150a */
[----:B------:R-:W-:Y:S02]  /*1680*/  LEA.HI R36, R13, 0xffffff80, RZ, 0x8 ;  /* 0xffffff800d247811 */ /* 0x000fe400078f40ff */
[----:B------:R-:W-:Y:S01]  /*1690*/  LEA.HI R37, R14, 0xffffff80, RZ, 0x8 ;  /* 0xffffff800e257811 */ /* 0x000fe200078f40ff */
[----:B------:R-:W-:Y:S01]  /*16a0*/  I2F.F16 R30, R34 ;  /* 0x00000022001e7306 */ /* 0x000fe20000200c00 */
[----:B------:R-:W-:Y:S01]  /*16b0*/  VIADD R35, R35, 0xffffff80 ;  /* 0xffffff8023237836 */ /* 0x000fe20000000000 */
[----:B0-----:R-:W-:Y:S01]  /*16c0*/  PRMT R31, R31, 0x5410, R26 ;  /* 0x000054101f1f7816 */ /* 0x001fe2000000001a */
[----:B-1----:R-:W-:Y:S01]  /*16d0*/  IMAD.WIDE R20, R3, 0x2, R22 ;  /* 0x0000000203147825 */ /* 0x002fe200078e0216 */
[----:B------:R-:W-:-:S04]  /*16e0*/  PRMT R23, R33, 0x7610, R23 ;  /* 0x0000761021177816 */ /* 0x000fc80000000017 */
[----:B------:R-:W0:Y:S01]  /*16f0*/  I2F.F16 R11, R11 ;  /* 0x0000000b000b7306 */ /* 0x000e220000200c00 */
[----:B------:R-:W-:Y:S02]  /*1700*/  LOP3.LUT R22, R13, 0xff, RZ, 0xc0, !PT ;  /* 0x000000ff0d167812 */ /* 0x000fe400078ec0ff */
[----:B------:R-:W-:Y:S01]  /*1710*/  SHF.R.U32.HI R26, RZ, 0x8, R13 ;  /* 0x00000008ff1a7819 */ /* 0x000fe2000001160d */
[----:B------:R1:W-:Y:S04]  /*1720*/  STG.E.U16 desc[UR10][R20.64], R23 ;  /* 0x0000001714007986 */ /* 0x0003e8000c10150a */
[----:B------:R2:W-:Y:S01]  /*1730*/  I2F.F16 R9, R36 ;  /* 0x0000002400097306 */ /* 0x0005e20000200c00 */
[----:B0-----:R-:W-:-:S07]  /*1740*/  PRMT R11, R30, 0x5410, R11 ;  /* 0x000054101e0b7816 */ /* 0x001fce000000000b */
[----:B------:R-:W-:Y:S01]  /*1750*/  I2F.F16 R27, R27 ;  /* 0x0000001b001b7306 */ /* 0x000fe20000200c00 */
[----:B-1----:R-:W-:Y:S01]  /*1760*/  PRMT R23, R32, 0x5410, R29 ;  /* 0x0000541020177816 */ /* 0x002fe2000000001d */
[----:B------:R-:W-:Y:S01]  /*1770*/  IMAD.WIDE R28, R3, 0x2, R20 ;  /* 0x00000002031c7825 */ /* 0x000fe200078e0214 */
[----:B------:R-:W-:Y:S02]  /*1780*/  PRMT R21, R33, 0x7632, R21 ;  /* 0x0000763221157816 */ /* 0x000fe40000000015 */
[----:B------:R-:W-:Y:S01]  /*1790*/  IADD3 R33, PT, PT, R22, -0x80, RZ ;  /* 0xffffff8016217810 */ /* 0x000fe20007ffe0ff */
[----:B------:R-:W-:Y:S02]  /*17a0*/  HFMA2 R34, R23, R4, -RZ ;  /* 0x0000000417227231 */ /* 0x000fe400001000ff */
[----:B------:R-:W-:Y:S01]  /*17b0*/  IMAD.WIDE R22, R3, 0x2, R28 ;  /* 0x0000000203167825 */ /* 0x000fe200078e021c */
[----:B------:R0:W-:Y:S01]  /*17c0*/  STG.E.U16 desc[UR10][R28.64], R21 ;  /* 0x000000151c007986 */ /* 0x0001e2000c10150a */
[----:B--2---:R-:W-:-:S02]  /*17d0*/  SHF.R.U32.HI R36, RZ, 0x10, R13 ;  /* 0x00000010ff247819 */ /* 0x004fc4000001160d */
[----:B------:R-:W-:Y:S01]  /*17e0*/  HMUL2 R13, R31, R4 ;  /* 0x000000041f0d7232 */ /* 0x000fe20000000000 */
[----:B------:R1:W-:Y:S01]  /*17f0*/  I2F.F16 R32, R35 ;  /* 0x0000002300207306 */ /* 0x0003e20000200c00 */
[----:B------:R-:W-:Y:S02]  /*1800*/  SHF.R.U32.HI R30, RZ, 0x10, R14 ;  /* 0x00000010ff1e7819 */ /* 0x000fe4000001160e */
[----:B------:R-:W-:Y:S02]  /*1810*/  LOP3.LUT R31, R14, 0xff, RZ, 0xc0, !PT ;  /* 0x000000ff0e1f7812 */ /* 0x000fe400078ec0ff */
[----:B------:R-:W-:Y:S02]  /*1820*/  LOP3.LUT R30, R30, 0xff, RZ, 0xc0, !PT ;  /* 0x000000ff1e1e7812 */ /* 0x000fe400078ec0ff */
[----:B------:R-:W-:Y:S01]  /*1830*/  IADD3 R31, PT, PT, R31, -0x80, RZ ;  /* 0xffffff801f1f7810 */ /* 0x000fe20007ffe0ff */
[----:B------:R-:W-:Y:S01]  /*1840*/  I2F.F16 R33, R33 ;  /* 0x0000002100217306 */ /* 0x000fe20000200c00 */
[----:B0-----:R-:W-:Y:S01]  /*1850*/  PRMT R29, R34, 0x7610, R29 ;  /* 0x00007610221d7816 */ /* 0x001fe2000000001d */
[----:B------:R-:W-:Y:S01]  /*1860*/  IMAD.WIDE R20, R3, 0x2, R22 ;  /* 0x0000000203147825 */ /* 0x000fe200078e0216 */
[----:B-1----:R-:W-:-:S02]  /*1870*/  LOP3.LUT R35, R26, 0xff, RZ, 0xc0, !PT ;  /* 0x000000ff1a237812 */ /* 0x002fc400078ec0ff */
[----:B------:R-:W-:Y:S01]  /*1880*/  LOP3.LUT R36, R36, 0xff, RZ, 0xc0, !PT ;  /* 0x000000ff24247812 */ /* 0x000fe200078ec0ff */
[----:B------:R0:W-:Y:S02]  /*1890*/  STG.E.U16 desc[UR10][R22.64], R29 ;  /* 0x0000001d16007986 */ /* 0x0001e4000c10150a */
[----:B------:R1:W-:Y:S01]  /*18a0*/  I2F.F16 R26, R37 ;  /* 0x00000025001a7306 */ /* 0x0003e20000200c00 */
[----:B------:R-:W-:-:S07]  /*18b0*/  IADD3 R36, PT, PT, R36, -0x80, RZ ;  /* 0xffffff8024247810 */ /* 0x000fce0007ffe0ff */
[----:B------:R-:W-:Y:S01]  /*18c0*/  I2F.F16 R36, R36 ;  /* 0x0000002400247306 */ /* 0x000fe20000200c00 */
[----:B-1----:R-:W-:Y:S01]  /*18d0*/  PRMT R37, R13, 0x7632, R37 ;  /* 0x000076320d257816 */ /* 0x002fe20000000025 */
[----:B0-----:R-:W-:Y:S01]  /*18e0*/  IMAD.WIDE R28, R3, 0x2, R20 ;  /* 0x00000002031c7825 */ /* 0x001fe200078e0214 */
[----:B------:R-:W-:Y:S02]  /*18f0*/  PRMT R23, R34, 0x7632, R23 ;  /* 0x0000763222177816 */ /* 0x000fe40000000017 */
[----:B------:R-:W-:Y:S02]  /*1900*/  IADD3 R34, PT, PT, R35, -0x80, RZ ;  /* 0xffffff8023227810 */ /* 0x000fe40007ffe0ff */
[----:B------:R-:W-:Y:S01]  /*1910*/  LEA.HI R35, R15, 0xffffff80, RZ, 0x8 ;  /* 0xffffff800f237811 */ /* 0x000fe200078f40ff */
[----:B------:R0:W-:Y:S03]  /*1920*/  STG.E.U16 desc[UR10][R20.64], R23 ;  /* 0x0000001714007986 */ /* 0x0001e6000c10150a */
[----:B------:R-:W1:Y:S01]  /*1930*/  I2F.F16 R34, R34 ;  /* 0x0000002200227306 */ /* 0x000e620000200c00 */
[----:B0-----:R-:W-:Y:S01]  /*1940*/  PRMT R21, R13, 0x7610, R21 ;  /* 0x000076100d157816 */ /* 0x001fe20000000015 */
[----:B------:R-:W-:Y:S01]  /*1950*/  IMAD.WIDE R22, R3, 0x2, R28 ;  /* 0x0000000203167825 */ /* 0x000fe200078e021c */
[----:B------:R-:W-:-:S03]  /*1960*/  SHF.R.U32.HI R13, RZ, 0x8, R14 ;  /* 0x00000008ff0d7819 */ /* 0x000fc6000001160e */
[----:B------:R0:W-:Y:S01]  /*1970*/  STG.E.U16 desc[UR10][R28.64], R21 ;  /* 0x000000151c007986 */ /* 0x0001e2000c10150a */
[----:B-1----:R-:W-:-:S03]  /*1980*/  PRMT R33, R33, 0x5410, R34 ;  /* 0x0000541021217816 */ /* 0x002fc60000000022 */
[----:B------:R1:W-:Y:S02]  /*1990*/  STG.E.U16 desc[UR10][R22.64], R37 ;  /* 0x0000002516007986 */ /* 0x0003e4000c10150a */
[-C--:B------:R-:W-:Y:S02]  /*19a0*/  HFMA2 R33, R33, R4.reuse, -RZ ;  /* 0x0000000421217231 */ /* 0x080fe400001000ff */
[----:B0-----:R-:W-:Y:S02]  /*19b0*/  HFMA2 R29, R11, R4, -RZ ;  /* 0x000000040b1d7231 */ /* 0x001fe400001000ff */
[----:B------:R-:W-:Y:S01]  /*19c0*/  IMAD.WIDE R20, R3, 0x2, R22 ;  /* 0x0000000203147825 */ /* 0x000fe200078e0216 */
[----:B------:R-:W-:Y:S01]  /*19d0*/  LOP3.LUT R28, R13, 0xff, RZ, 0xc0, !PT ;  /* 0x000000ff0d1c7812 */ /* 0x000fe200078ec0ff */
[----:B------:R0:W-:Y:S01]  /*19e0*/  I2F.F16 R11, R31 ;  /* 0x0000001f000b7306 */ /* 0x0001e20000200c00 */
[----:B-1----:R-:W-:Y:S02]  /*19f0*/  SHF.R.U32.HI R37, RZ, 0x8, R25 ;  /* 0x00000008ff257819 */ /* 0x002fe40000011619 */
[----:B------:R-:W-:Y:S01]  /*1a00*/  IADD3 R14, PT, PT, R28, -0x80, RZ ;  /* 0xffffff801c0e7810 */ /* 0x000fe20007ffe0ff */
[----:B------:R1:W-:Y:S01]  /*1a10*/  STG.E.U16 desc[UR10][R20.64], R29 ;  /* 0x0000001d14007986 */ /* 0x0003e2000c10150a */
[----:B------:R-:W-:Y:S01]  /*1a20*/  IMAD.WIDE R22, R3, 0x2, R20 ;  /* 0x0000000203167825 */ /* 0x000fe200078e0214 */
[----:B------:R-:W-:-:S02]  /*1a30*/  LOP3.LUT R28, R15, 0xff, RZ, 0xc0, !PT ;  /* 0x000000ff0f1c7812 */ /* 0x000fc400078ec0ff */
[----:B------:R2:W-:Y:S01]  /*1a40*/  I2F.F16 R13, R35 ;  /* 0x00000023000d7306 */ /* 0x0005e20000200c00 */
[----:B0-----:R-:W-:Y:S02]  /*1a50*/  PRMT R31, R29, 0x7632, R31 ;  /* 0x000076321d1f7816 */ /* 0x001fe4000000001f */
[----:B------:R-:W-:-:S03]  /*1a60*/  LOP3.LUT R37, R37, 0xff, RZ, 0xc0, !PT ;  /* 0x000000ff25257812 */ /* 0x000fc600078ec0ff */
[----:B------:R0:W-:Y:S01]  /*1a70*/  STG.E.U16 desc[UR10][R22.64], R31 ;  /* 0x0000001f16007986 */ /* 0x0001e2000c10150a */
[----:B-1----:R-:W-:Y:S01]  /*1a80*/  PRMT R21, R32, 0x5410, R27 ;  /* 0x0000541020157816 */ /* 0x002fe2000000001b */
[----:B------:R-:W1:Y:S01]  /*1a90*/  I2F.F16 R14, R14 ;  /* 0x0000000e000e7306 */ /* 0x000e620000200c00 */
[----:B------:R-:W-:Y:S02]  /*1aa0*/  IADD3 R27, PT, PT, R30, -0x80, RZ ;  /* 0xffffff801e1b7810 */ /* 0x000fe40007ffe0ff */
[----:B------:R-:W-:Y:S01]  /*1ab0*/  IADD3 R32, PT, PT, R28, -0x80, RZ ;  /* 0xffffff801c207810 */ /* 0x000fe20007ffe0ff */
[----:B------:R-:W-:Y:S02]  /*1ac0*/  HMUL2 R30, R21, R4 ;  /* 0x00000004151e7232 */ /* 0x000fe40000000000 */
[C---:B------:R-:W-:Y:S01]  /*1ad0*/  IMAD.WIDE R20, R3.reuse, 0x2, R22 ;  /* 0x0000000203147825 */ /* 0x040fe200078e0216 */
[----:B--2---:R-:W-:Y:S01]  /*1ae0*/  LEA.HI R35, R24, 0xffffff80, RZ, 0x8 ;  /* 0xffffff8018237811 */ /* 0x004fe200078f40ff */
[----:B------:R-:W2:Y:S01]  /*1af0*/  I2F.F16 R27, R27 ;  /* 0x0000001b001b7306 */ /* 0x000ea20000200c00 */
[C---:B0-----:R-:W-:Y:S01]  /*1b00*/  PRMT R23, R30.reuse, 0x7610, R23 ;  /* 0x000076101e177816 */ /* 0x041fe20000000017 */
[----:B------:R-:W-:Y:S01]  /*1b10*/  IMAD.WIDE R28, R3, 0x2, R20 ;  /* 0x00000002031c7825 */ /* 0x000fe200078e0214 */
[----:B------:R-:W-:-:S03]  /*1b20*/  PRMT R31, R30, 0x7632, R31 ;  /* 0x000076321e1f7816 */ /* 0x000fc6000000001f */
[----:B------:R0:W-:Y:S01]  /*1b30*/  STG.E.U16 desc[UR10][R20.64], R23 ;  /* 0x0000001714007986 */ /* 0x0001e2000c10150a */
[----:B-1----:R-:W-:Y:S01]  /*1b40*/  PRMT R11, R11, 0x5410, R14 ;  /* 0x000054100b0b7816 */ /* 0x002fe2000000000e */
[----:B------:R-:W-:Y:S02]  /*1b50*/  I2F.F16 R32, R32 ;  /* 0x0000002000207306 */ /* 0x000fe40000200c00 */
[----:B------:R1:W-:Y:S01]  /*1b60*/  STG.E.U16 desc[UR10][R28.64], R31 ;  /* 0x0000001f1c007986 */ /* 0x0003e2000c10150a */
[----:B--2---:R-:W-:Y:S01]  /*1b70*/  PRMT R27, R27, 0x5410, R26 ;  /* 0x000054101b1b7816 */ /* 0x004fe2000000001a */
[----:B0-----:R-:W-:Y:S01]  /*1b80*/  IMAD.WIDE R22, R3, 0x2, R28 ;  /* 0x0000000203167825 */ /* 0x001fe200078e021c */
[----:B------:R-:W-:Y:S02]  /*1b90*/  PRMT R21, R33, 0x7610, R21 ;  /* 0x0000761021157816 */ /* 0x000fe40000000015 */
[----:B-1----:R-:W-:Y:S01]  /*1ba0*/  PRMT R29, R36, 0x5410, R9 ;  /* 0x00005410241d7816 */ /* 0x002fe20000000009 */
[----:B------:R-:W-:-:S02]  /*1bb0*/  HFMA2 R28, R11, R4, -RZ ;  /* 0x000000040b1c7231 */ /* 0x000fc400001000ff */
[----:B------:R-:W-:Y:S01]  /*1bc0*/  IMAD.WIDE R30, R3, 0x2, R22 ;  /* 0x00000002031e7825 */ /* 0x000fe200078e0216 */
[----:B------:R0:W-:Y:S01]  /*1bd0*/  STG.E.U16 desc[UR10][R22.64], R21 ;  /* 0x0000001516007986 */ /* 0x0001e2000c10150a */
[--C-:B------:R-:W-:Y:S02]  /*1be0*/  SHF.R.U32.HI R9, RZ, 0x8, R15.reuse ;  /* 0x00000008ff097819 */ /* 0x100fe4000001160f */
[----:B------:R-:W-:Y:S01]  /*1bf0*/  HMUL2 R29, R29, R4 ;  /* 0x000000041d1d7232 */ /* 0x000fe20000000000 */
[----:B------:R-:W-:Y:S02]  /*1c00*/  SHF.R.U32.HI R15, RZ, 0x10, R15 ;  /* 0x00000010ff0f7819 */ /* 0x000fe4000001160f */
[----:B------:R-:W-:Y:S02]  /*1c10*/  LOP3.LUT R34, R9, 0xff, RZ, 0xc0, !PT ;  /* 0x000000ff09227812 */ /* 0x000fe400078ec0ff */
[----:B------:R-:W-:Y:S01]  /*1c20*/  LOP3.LUT R15, R15, 0xff, RZ, 0xc0, !PT ;  /* 0x000000ff0f0f7812 */ /* 0x000fe200078ec0ff */
[----:B------:R1:W-:Y:S01]  /*1c30*/  I2F.F16 R9, R35 ;  /* 0x0000002300097306 */ /* 0x0003e20000200c00 */
[----:B------:R-:W-:-:S02]  /*1c40*/  PRMT R36, R28, 0x7610, R36 ;  /* 0x000076101c247816 */ /* 0x000fc40000000024 */
[----:B------:R-:W-:Y:S01]  /*1c50*/  LOP3.LUT R11, R24, 0xff, RZ, 0xc0, !PT ;  /* 0x000000ff180b7812 */ /* 0x000fe200078ec0ff */
[----:B0-----:R-:W-:Y:S01]  /*1c60*/  IMAD.WIDE R20, R3, 0x2, R30 ;  /* 0x0000000203147825 */ /* 0x001fe200078e021e */
[----:B------:R-:W-:Y:S02]  /*1c70*/  PRMT R23, R33, 0x7632, R23 ;  /* 0x0000763221177816 */ /* 0x000fe40000000017 */
[----:B------:R-:W-:Y:S01]  /*1c80*/  IADD3 R11, PT, PT, R11, -0x80, RZ ;  /* 0xffffff800b0b7810 */ /* 0x000fe20007ffe0ff */
[----:B------:R-:W-:Y:S01]  /*1c90*/  VIADD R33, R34, 0xffffff80 ;  /* 0xffffff8022217836 */ /* 0x000fe20000000000 */
[----:B------:R-:W-:Y:S01]  /*1ca0*/  IADD3 R34, PT, PT, R15, -0x80, RZ ;  /* 0xffffff800f227810 */ /* 0x000fe20007ffe0ff */
[----:B------:R0:W-:Y:S01]  /*1cb0*/  STG.E.U16 desc[UR10][R30.64], R23 ;  /* 0x000000171e007986 */ /* 0x0001e2000c10150a */
[----:B-1----:R-:W-:Y:S02]  /*1cc0*/  LEA.HI R35, R25, 0xffffff80, RZ, 0x8 ;  /* 0xffffff8019237811 */ /* 0x002fe400078f40ff */
[----:B------:R-:W-:Y:S01]  /*1cd0*/  I2F.F16 R11, R11 ;  /* 0x0000000b000b7306 */ /* 0x000fe20000200c00 */
[----:B------:R1:W-:Y:S07]  /*1ce0*/  STG.E.U16 desc[UR10][R20.64], R29 ;  /* 0x0000001d14007986 */ /* 0x0003ee000c10150a */
[----:B------:R-:W2:Y:S01]  /*1cf0*/  I2F.F16 R33, R33 ;  /* 0x0000002100217306 */ /* 0x000ea20000200c00 */
[----:B0-----:R-:W-:Y:S01]  /*1d00*/  IMAD.WIDE R22, R3, 0x2, R20 ;  /* 0x0000000203167825 */ /* 0x001fe200078e0214 */
[----:B------:R-:W-:-:S02]  /*1d10*/  SHF.R.U32.HI R31, RZ, 0x8, R24 ;  /* 0x00000008ff1f7819 */ /* 0x000fc40000011618 */
[----:B------:R-:W-:Y:S02]  /*1d20*/  SHF.R.U32.HI R24, RZ, 0x10, R24 ;  /* 0x00000010ff187819 */ /* 0x000fe40000011618 */
[----:B-1----:R-:W-:Y:S01]  /*1d30*/  PRMT R21, R29, 0x7632, R21 ;  /* 0x000076321d157816 */ /* 0x002fe20000000015 */
[----:B------:R-:W-:Y:S01]  /*1d40*/  IMAD.WIDE R14, R3, 0x2, R22 ;  /* 0x00000002030e7825 */ /* 0x000fe200078e0216 */
[----:B------:R0:W-:Y:S03]  /*1d50*/  I2F.F16 R30, R34 ;  /* 0x00000022001e7306 */ /* 0x0001e60000200c00 */
[----:B------:R1:W-:Y:S04]  /*1d60*/  STG.E.U16 desc[UR10][R22.64], R21 ;  /* 0x0000001516007986 */ /* 0x0003e8000c10150a */
[----:B------:R3:W-:Y:S01]  /*1d70*/  STG.E.U16 desc[UR10][R14.64], R36 ;  /* 0x000000240e007986 */ /* 0x0007e2000c10150a */
[----:B--2---:R-:W-:-:S02]  /*1d80*/  PRMT R33, R32, 0x5410, R33 ;  /* 0x0000541020217816 */ /* 0x004fc40000000021 */
[----:B0-----:R-:W-:Y:S02]  /*1d90*/  LOP3.LUT R34, R31, 0xff, RZ, 0xc0, !PT ;  /* 0x000000ff1f227812 */ /* 0x001fe400078ec0ff */
[----:B------:R-:W-:Y:S01]  /*1da0*/  LOP3.LUT R32, R24, 0xff, RZ, 0xc0, !PT ;  /* 0x000000ff18207812 */ /* 0x000fe200078ec0ff */
[----:B------:R0:W-:Y:S01]  /*1db0*/  I2F.F16 R31, R35 ;  /* 0x00000023001f7306 */ /* 0x0001e20000200c00 */
[----:B------:R-:W-:Y:S01]  /*1dc0*/  IADD3 R34, PT, PT, R34, -0x80, RZ ;  /* 0xffffff8022227810 */ /* 0x000fe20007ffe0ff */
[----:B-1----:R-:W-:-:S04]  /*1dd0*/  IMAD.WIDE R20, R3, 0x2, R14 ;  /* 0x0000000203147825 */ /* 0x002fc800078e020e */
[-C--:B------:R-:W-:Y:S01]  /*1de0*/  HFMA2 R24, R33, R4.reuse, -RZ ;  /* 0x0000000421187231 */ /* 0x080fe200001000ff */
[----:B---3--:R-:W-:Y:S01]  /*1df0*/  PRMT R15, R28, 0x7632, R15 ;  /* 0x000076321c0f7816 */ /* 0x008fe2000000000f */
[----:B------:R-:W-:Y:S02]  /*1e00*/  HMUL2 R14, R27, R4 ;  /* 0x000000041b0e7232 */ /* 0x000fe40000000000 */
[----:B------:R-:W-:Y:S01]  /*1e10*/  IMAD.WIDE R28, R3, 0x2, R20 ;  /* 0x00000002031c7825 */ /* 0x000fe200078e0214 */
[----:B------:R-:W-:Y:S01]  /*1e20*/  IADD3 R36, PT, PT, R32, -0x80, RZ ;  /* 0xffffff8020247810 */ /* 0x000fe20007ffe0ff */
[----:B------:R-:W1:Y:S01]  /*1e30*/  I2F.F16 R34, R34 ;  /* 0x0000002200227306 */ /* 0x000e620000200c00 */
[----:B------:R2:W-:Y:S01]  /*1e40*/  STG.E.U16 desc[UR10][R20.64], R15 ;  /* 0x0000000f14007986 */ /* 0x0005e2000c10150a */
[----:B------:R-:W-:Y:S01]  /*1e50*/  LOP3.LUT R32, R25, 0xff, RZ, 0xc0, !PT ;  /* 0x000000ff19207812 */ /* 0x000fe200078ec0ff */
[----:B------:R-:W-:-:S03]  /*1e60*/  IMAD.WIDE R22, R3, 0x2, R28 ;  /* 0x0000000203167825 */ /* 0x000fc600078e021c */
[----:B0-----:R-:W-:Y:S02]  /*1e70*/  IADD3 R35, PT, PT, R32, -0x80, RZ ;  /* 0xffffff8020237810 */ /* 0x001fe40007ffe0ff */
[----:B------:R-:W0:Y:S01]  /*1e80*/  I2F.F16 R36, R36 ;  /* 0x0000002400247306 */ /* 0x000e220000200c00 */
[C---:B------:R-:W-:Y:S01]  /*1e90*/  IMAD.WIDE R26, R3.reuse, 0x2, R22 ;  /* 0x00000002031a7825 */ /* 0x040fe200078e0216 */
[C---:B--2---:R-:W-:Y:S02]  /*1ea0*/  PRMT R21, R14.reuse, 0x7610, R21 ;  /* 0x000076100e157816 */ /* 0x044fe40000000015 */
[----:B------:R-:W-:Y:S01]  /*1eb0*/  PRMT R20, R14, 0x7632, R20 ;  /* 0x000076320e147816 */ /* 0x000fe20000000014 */
[----:B------:R-:W-:Y:S01]  /*1ec0*/  IMAD.WIDE R14, R3, 0x2, R26 ;  /* 0x00000002030e7825 */ /* 0x000fe200078e021a */
[----:B-1----:R-:W-:Y:S01]  /*1ed0*/  PRMT R11, R11, 0x5410, R34 ;  /* 0x000054100b0b7816 */ /* 0x002fe20000000022 */
[----:B------:R1:W-:Y:S04]  /*1ee0*/  STG.E.U16 desc[UR10][R28.64], R21 ;  /* 0x000000151c007986 */ /* 0x0003e8000c10150a */
[----:B------:R2:W-:Y:S01]  /*1ef0*/  STG.E.U16 desc[UR10][R22.64], R20 ;  /* 0x0000001416007986 */ /* 0x0005e2000c10150a */
[----:B------:R-:W-:Y:S01]  /*1f00*/  HFMA2 R11, R11, R4, -RZ ;  /* 0x000000040b0b7231 */ /* 0x000fe200001000ff */
[----:B0-----:R-:W-:-:S02]  /*1f10*/  PRMT R9, R36, 0x5410, R9 ;  /* 0x0000541024097816 */ /* 0x001fc40000000009 */
[----:B------:R0:W-:Y:S03]  /*1f20*/  STG.E.U16 desc[UR10][R26.64], R24 ;  /* 0x000000181a007986 */ /* 0x0001e6000c10150a */
[----:B------:R-:W-:Y:S01]  /*1f30*/  HMUL2 R9, R9, R4 ;  /* 0x0000000409097232 */ /* 0x000fe20000000000 */
[----:B-1----:R-:W-:Y:S01]  /*1f40*/  PRMT R29, R24, 0x7632, R29 ;  /* 0x00007632181d7816 */ /* 0x002fe2000000001d */
[----:B--2---:R-:W-:-:S04]  /*1f50*/  IMAD.WIDE R20, R3, 0x2, R14 ;  /* 0x0000000203147825 */ /* 0x004fc800078e020e */
[----:B------:R1:W-:Y:S01]  /*1f60*/  STG.E.U16 desc[UR10][R14.64], R29 ;  /* 0x0000001d0e007986 */ /* 0x0003e2000c10150a */
[----:B0-----:R-:W-:Y:S01]  /*1f70*/  PRMT R27, R30, 0x5410, R13 ;  /* 0x000054101e1b7816 */ /* 0x001fe2000000000d */
[----:B------:R-:W-:Y:S01]  /*1f80*/  IMAD.WIDE R32, R3, 0x2, R20 ;  /* 0x0000000203207825 */ /* 0x000fe200078e0214 */
[----:B------:R-:W-:Y:S01]  /*1f90*/  IADD3 R30, PT, PT, R37, -0x80, RZ ;  /* 0xffffff80251e7810 */ /* 0x000fe20007ffe0ff */
[----:B------:R-:W-:Y:S01]  /*1fa0*/  I2F.F16 R13, R35 ;  /* 0x00000023000d7306 */ /* 0x000fe20000200c00 */
[----:B------:R-:W-:Y:S01]  /*1fb0*/  SHF.R.U32.HI R26, RZ, 0x10, R25 ;  /* 0x00000010ff1a7819 */ /* 0x000fe20000011619 */
[----:B------:R-:W-:Y:S02]  /*1fc0*/  HMUL2 R27, R27, R4 ;  /* 0x000000041b1b7232 */ /* 0x000fe40000000000 */
[----:B------:R-:W-:Y:S01]  /*1fd0*/  IMAD.WIDE R22, R3, 0x2, R32 ;  /* 0x0000000203167825 */ /* 0x000fe200078e0220 */
[----:B------:R-:W-:Y:S02]  /*1fe0*/  LOP3.LUT R26, R26, 0xff, RZ, 0xc0, !PT ;  /* 0x000000ff1a1a7812 */ /* 0x000fe400078ec0ff */
[----:B-1----:R-:W-:Y:S01]  /*1ff0*/  PRMT R15, R27, 0x7632, R15 ;  /* 0x000076321b0f7816 */ /* 0x002fe2000000000f */
[----:B------:R-:W0:Y:S01]  /*2000*/  I2F.F16 R30, R30 ;  /* 0x0000001e001e7306 */ /* 0x000e220000200c00 */
[----:B------:R1:W-:Y:S01]  /*2010*/  STG.E.U16 desc[UR10][R20.64], R27 ;  /* 0x0000001b14007986 */ /* 0x0003e2000c10150a */
[----:B------:R-:W-:Y:S01]  /*2020*/  IMAD.WIDE R24, R3, 0x2, R22 ;  /* 0x0000000203187825 */ /* 0x000fe200078e0216 */
[----:B------:R-:W-:-:S02]  /*2030*/  IADD3 R28, PT, PT, R26, -0x80, RZ ;  /* 0xffffff801a1c7810 */ /* 0x000fc40007ffe0ff */
[----:B------:R2:W-:Y:S01]  /*2040*/  STG.E.U16 desc[UR10][R32.64], R15 ;  /* 0x0000000f20007986 */ /* 0x0005e2000c10150a */
[----:B------:R-:W-:Y:S02]  /*2050*/  PRMT R29, R11, 0x7632, R29 ;  /* 0x000076320b1d7816 */ /* 0x000fe4000000001d */
[----:B------:R-:W3:Y:S01]  /*2060*/  I2F.F16 R34, R28 ;  /* 0x0000001c00227306 */ /* 0x000ee20000200c00 */
[----:B------:R0:W-:Y:S01]  /*2070*/  STG.E.U16 desc[UR10][R22.64], R11 ;  /* 0x0000000b16007986 */ /* 0x0001e2000c10150a */
[----:B-1----:R-:W-:-:S03]  /*2080*/  IMAD.WIDE R26, R3, 0x2, R24 ;  /* 0x00000002031a7825 */ /* 0x002fc600078e0218 */
[----:B------:R1:W-:Y:S04]  /*2090*/  STG.E.U16 desc[UR10][R24.64], R29 ;  /* 0x0000001d18007986 */ /* 0x0003e8000c10150a */
[----:B------:R4:W-:Y:S01]  /*20a0*/  STG.E.U16 desc[UR10][R26.64], R9 ;  /* 0x000000091a007986 */ /* 0x0009e2000c10150a */
[----:B--2---:R-:W-:Y:S01]  /*20b0*/  IMAD.WIDE R14, R3, 0x2, R26 ;  /* 0x00000002030e7825 */ /* 0x004fe200078e021a */
[----:B0-----:R-:W-:Y:S02]  /*20c0*/  PRMT R11, R13, 0x5410, R30 ;  /* 0x000054100d0b7816 */ /* 0x001fe4000000001e */
[----:B---3--:R-:W-:Y:S01]  /*20d0*/  PRMT R13, R34, 0x5410, R31 ;  /* 0x00005410220d7816 */ /* 0x008fe2000000001f */
[----:B------:R-:W-:Y:S01]  /*20e0*/  IMAD.WIDE R20, R3, 0x2, R14 ;  /* 0x0000000203147825 */ /* 0x000fe200078e020e */
[----:B-1----:R-:W-:-:S03]  /*20f0*/  PRMT R25, R9, 0x7632, R25 ;  /* 0x0000763209197816 */ /* 0x002fc60000000019 */
[-C--:B------:R-:W-:Y:S02]  /*2100*/  HFMA2 R11, R11, R4.reuse, -RZ ;  /* 0x000000040b0b7231 */ /* 0x080fe400001000ff */
[----:B------:R-:W-:Y:S02]  /*2110*/  HMUL2 R13, R13, R4 ;  /* 0x000000040d0d7232 */ /* 0x000fe40000000000 */
[----:B------:R-:W-:Y:S01]  /*2120*/  IMAD.WIDE R28, R3, 0x2, R20 ;  /* 0x00000002031c7825 */ /* 0x000fe200078e0214 */
[----:B------:R0:W-:Y:S02]  /*2130*/  STG.E.U16 desc[UR10][R14.64], R25 ;  /* 0x000000190e007986 */ /* 0x0001e4000c10150a */
[----:B------:R-:W-:Y:S01]  /*2140*/  PRMT R24, R13, 0x7632, R24 ;  /* 0x000076320d187816 */ /* 0x000fe20000000018 */
[----:B------:R-:W-:Y:S01]  /*2150*/  IMAD.WIDE R30, R3, 0x2, R28 ;  /* 0x00000002031e7825 */ /* 0x000fe200078e021c */
[C---:B----4-:R-:W-:Y:S02]  /*2160*/  PRMT R27, R11.reuse, 0x7610, R27 ;  /* 0x000076100b1b7816 */ /* 0x050fe4000000001b */
[----:B------:R-:W-:Y:S01]  /*2170*/  PRMT R11, R11, 0x7632, R11 ;  /* 0x000076320b0b7816 */ /* 0x000fe2000000000b */
[----:B------:R-:W-:-:S02]  /*2180*/  IMAD.WIDE R22, R3, 0x2, R30 ;  /* 0x0000000203167825 */ /* 0x000fc400078e021e */
[----:B------:R0:W-:Y:S04]  /*2190*/  STG.E.U16 desc[UR10][R20.64], R27 ;  /* 0x0000001b14007986 */ /* 0x0001e8000c10150a */
[----:B------:R0:W-:Y:S04]  /*21a0*/  STG.E.U16 desc[UR10][R28.64], R11 ;  /* 0x0000000b1c007986 */ /* 0x0001e8000c10150a */
[----:B------:R0:W-:Y:S04]  /*21b0*/  STG.E.U16 desc[UR10][R30.64], R13 ;  /* 0x0000000d1e007986 */ /* 0x0001e8000c10150a */
[----:B------:R0:W-:Y:S01]  /*21c0*/  STG.E.U16 desc[UR10][R22.64], R24 ;  /* 0x0000001816007986 */ /* 0x0001e2000c10150a */
[----:B------:R-:W-:Y:S05]  /*21d0*/  BRA.U !UP0, `(.L_x_14) ;  /* 0xffffffed08b87547 */ /* 0x000fea000b83ffff */
[----:B0-----:R-:W-:Y:S01]  /*21e0*/  IMAD.WIDE R12, R3, 0x20, R16 ;  /* 0x00000020030c7825 */ /* 0x001fe200078e0210 */
[----:B------:R-:W-:-:S06]  /*21f0*/  UMOV UR4, UR5 ;  /* 0x0000000500047c82 */ /* 0x000fcc0008000000 */
.L_x_8:
[----:B------:R-:W1:Y:S02]  /*2200*/  LDCU UR7, c[0x0][0x3c4] ;  /* 0x00007880ff0777ac */ /* 0x000e640008000800 */
[----:B-1----:R-:W-:-:S04]  /*2210*/  UISETP.LT.AND UP0, UPT, UR6, UR7, UPT ;  /* 0x000000070600728c */ /* 0x002fc8000bf01270 */
[----:B------:R-:W-:-:S04]  /*2220*/  USEL UR7, UR6, UR7, UP0 ;  /* 0x0000000706077287 */ /* 0x000fc80008000000 */
[----:B------:R-:W-:-:S09]  /*2230*/  UISETP.GT.AND UP0, UPT, UR7, UR5, UPT ;  /* 0x000000050700728c */ /* 0x000fd2000bf04270 */
[----:B------:R-:W-:Y:S05]  /*2240*/  BRA.U !UP0, `(.L_x_15) ;  /* 0x00000021081c7547 */ /* 0x000fea000b800000 */
[----:B------:R-:W1:Y:S02]  /*2250*/  LDCU.64 UR8, c[0x0][0x388] ;  /* 0x00007100ff0877ac */ /* 0x000e640008000a00 */
[----:B-1----:R-:W-:-:S04]  /*2260*/  UISETP.NE.U32.AND UP0, UPT, UR8, URZ, UPT ;  /* 0x000000ff0800728c */ /* 0x002fc8000bf05070 */
[----:B------:R-:W-:-:S09]  /*2270*/  UISETP.NE.AND.EX UP0, UPT, UR9, URZ, UPT, UP0 ;  /* 0x000000ff0900728c */ /* 0x000fd2000bf05300 */
[----:B------:R-:W-:Y:S05]  /*2280*/  BRA.U !UP0, `(.L_x_16) ;  /* 0x0000001108907547 */ /* 0x000fea000b800000 */
[----:B------:R-:W1:Y:S01]  /*2290*/  S2UR UR13, SR_CgaCtaId ;  /* 0x00000000000d79c3 */ /* 0x000e620000008800 */
[----:B------:R-:W2:Y:S01]  /*22a0*/  LDCU.64 UR8, c[0x0][0x3a0] ;  /* 0x00007400ff0877ac */ /* 0x000ea20008000a00 */
[----:B0-----:R-:W-:Y:S02]  /*22b0*/  MOV R18, R12 ;  /* 0x0000000c00127202 */ /* 0x001fe40000000f00 */
[----:B------:R-:W-:Y:S01]  /*22c0*/  MOV R19, R13 ;  /* 0x0000000d00137202 */ /* 0x000fe20000000f00 */
[----:B------:R-:W-:Y:S01]  /*22d0*/  UMOV UR12, 0x400 ;  /* 0x00000400000c7882 */ /* 0x000fe20000000000 */
[----:B--2---:R-:W-:Y:S02]  /*22e0*/  UIMAD.WIDE.U32 UR8, UR5, 0x4, UR8 ;  /* 0x00000004050878a5 */ /* 0x004fe4000f8e0008 */
[----:B-1----:R-:W-:Y:S02]  /*22f0*/  ULEA UR12, UR13, UR12, 0x18 ;  /* 0x0000000c0d0c7291 */ /* 0x002fe4000f8ec0ff */
[----:B------:R-:W-:-:S02]  /*2300*/  UIADD3 UR13, UP0, UPT, UR8, 0x2, URZ ;  /* 0x00000002080d7890 */ /* 0x000fc4000ff1e0ff */
[----:B------:R-:W-:Y:S02]  /*2310*/  ULEA UR8, UR4, UR12, 0x1 ;  /* 0x0000000c04087291 */ /* 0x000fe4000f8e08ff */
[----:B------:R-:W-:Y:S02]  /*2320*/  UIADD3.X UR9, UPT, UPT, URZ, UR9, URZ, UP0, !UPT ;  /* 0x00000009ff097290 */ /* 0x000fe400087fe4ff */
[----:B------:R-:W-:-:S12]  /*2330*/  UIADD3 UR8, UPT, UPT, UR8, 0x20, URZ ;  /* 0x0000002008087890 */ /* 0x000fd8000fffe0ff */
.L_x_18:
[----:B------:R-:W0:Y:S01]  /*2340*/  LDC R3, c[0x0][0x3ac] ;  /* 0x0000eb00ff037b82 */ /* 0x000e220000000800 */
[----:B-1----:R-:W2:Y:S04]  /*2350*/  LDG.E.CONSTANT R15, desc[UR10][R18.64] ;  /* 0x0000000a120f7981 */ /* 0x002ea8000c1e9900 */
[----:B------:R-:W1:Y:S03]  /*2360*/  LDS.U16 R32, [UR8+-0x20] ;  /* 0xffffe008ff207984 */ /* 0x000e660008000400 */
[----:B------:R-:W3:Y:S01]  /*2370*/  LDC.64 R20, c[0x0][0x3b8] ;  /* 0x0000ee00ff147b82 */ /* 0x000ee20000000a00 */
[----:B------:R-:W4:Y:S04]  /*2380*/  LDS.U16 R31, [UR8+-0x1e] ;  /* 0xffffe208ff1f7984 */ /* 0x000f280008000400 */
[----:B------:R-:W1:Y:S04]  /*2390*/  LDS.U16 R30, [UR8+-0x1c] ;  /* 0xffffe408ff1e7984 */ /* 0x000e680008000400 */
[----:B------:R-:W1:Y:S04]  /*23a0*/  LDS.U16 R28, [UR8+-0x1a] ;  /* 0xffffe608ff1c7984 */ /* 0x000e680008000400 */
[----:B------:R-:W1:Y:S01]  /*23b0*/  LDS.U16 R29, [UR8+-0x18] ;  /* 0xffffe808ff1d7984 */ /* 0x000e620008000400 */
[----:B0-----:R-:W-:Y:S01]  /*23c0*/  IMAD.WIDE R26, R3, 0x4, R18 ;  /* 0x00000004031a7825 */ /* 0x001fe200078e0212 */
        /* <DEDUP_REMOVED lines=10> */
[----:B--2---:R-:W-:-:S04]  /*2470*/  LOP3.LUT R26, R15, 0x3f003f, RZ, 0xc0, !PT ;  /* 0x003f003f0f1a7812 */ /* 0x004fc800078ec0ff */
[----:B------:R-:W-:-:S05]  /*2480*/  LOP3.LUT R26, R26, 0x64006400, RZ, 0xfc, !PT ;  /* 0x640064001a1a7812 */ /* 0x000fca00078efcff */
[----:B------:R-:W-:Y:S01]  /*2490*/  HADD2 R33, R26, -1056, -1056 ;  /* 0xe420e4201a217430 */ /* 0x000fe20000000000 */
[----:B01-34-:R-:W-:Y:S06]  /*24a0*/  @P0 BRA `(.L_x_17) ;  /* 0x0000000000540947 */ /* 0x01bfec0003800000 */
[----:B------:R-:W0:Y:S01]  /*24b0*/  LDC.64 R26, c[0x0][0x390] ;  /* 0x0000e400ff1a7b82 */ /* 0x000e220000000a00 */
[----:B------:R-:W-:-:S05]  /*24c0*/  IMAD R4, R2, R3, R3 ;  /* 0x0000000302047224 */ /* 0x000fca00078e0203 */
[----:B------:R-:W-:-:S04]  /*24d0*/  SHF.R.S32.HI R5, RZ, 0x1f, R4 ;  /* 0x0000001fff057819 */ /* 0x000fc80000011404 */
[----:B------:R-:W-:-:S04]  /*24e0*/  LEA.HI R4, R5, R4, RZ, 0x3 ;  /* 0x0000000405047211 */ /* 0x000fc800078f18ff */
[----:B------:R-:W-:-:S05]  /*24f0*/  LEA.HI.SX32 R5, R4, R7, 0x1d ;  /* 0x0000000704057211 */ /* 0x000fca00078feaff */
[----:B0-----:R-:W-:Y:S02]  /*2500*/  IMAD.WIDE R26, R5, 0x4, R26 ;  /* 0x00000004051a7825 */ /* 0x001fe400078e021a */
[----:B------:R-:W0:Y:S04]  /*2510*/  LDC.64 R4, c[0x0][0x398] ;  /* 0x0000e600ff047b82 */ /* 0x000e280000000a00 */
[----:B------:R-:W2:Y:S01]  /*2520*/  LDG.E.CONSTANT R27, desc[UR10][R26.64] ;  /* 0x0000000a1a1b7981 */ /* 0x000ea2000c1e9900 */
[----:B------:R-:W-:Y:S02]  /*2530*/  MOV R22, UR13 ;  /* 0x0000000d00167c02 */ /* 0x000fe40008000f00 */
[----:B------:R-:W-:-:S05]  /*2540*/  MOV R23, UR9 ;  /* 0x0000000900177c02 */ /* 0x000fca0008000f00 */
[----:B------:R-:W3:Y:S01]  /*2550*/  LDG.E.U16.CONSTANT R22, desc[UR10][R22.64] ;  /* 0x0000000a16167981 */ /* 0x000ee2000c1e9500 */
[----:B0-----:R-:W-:-:S06]  /*2560*/  IMAD.WIDE R24, R2, 0x2, R4 ;  /* 0x0000000202187825 */ /* 0x001fcc00078e0204 */
[----:B------:R-:W4:Y:S01]  /*2570*/  LDG.E.U16.CONSTANT R24, desc[UR10][R24.64+0x2] ;  /* 0x0000020a18187981 */ /* 0x000f22000c1e9500 */
[----:B------:R-:W-:Y:S02]  /*2580*/  IADD3 R2, PT, PT, R2, 0x1, RZ ;  /* 0x0000000102027810 */ /* 0x000fe40007ffe0ff */
[----:B--2---:R-:W-:-:S04]  /*2590*/  SHF.R.U32.HI R4, RZ, R6, R27 ;  /* 0x00000006ff047219 */ /* 0x004fc8000001161b */
[----:B------:R-:W-:-:S05]  /*25a0*/  LOP3.LUT R4, R4, 0xf, RZ, 0xc0, !PT ;  /* 0x0000000f04047812 */ /* 0x000fca00078ec0ff */
[----:B------:R-:W-:-:S05]  /*25b0*/  IMAD R5, R4, R4, R4 ;  /* 0x0000000404057224 */ /* 0x000fca00078e0204 */
[----:B------:R-:W-:-:S04]  /*25c0*/  IADD3 R34, PT, PT, R4, 0x1, R5 ;  /* 0x0000000104227810 */ /* 0x000fc80007ffe005 */
[----:B------:R-:W4:Y:S01]  /*25d0*/  I2F.F16 R27, R34 ;  /* 0x00000022001b7306 */ /* 0x000f220000200c00 */
[----:B---3--:R-:W-:Y:S01]  /*25e0*/  IADD3 R5, PT, PT, R22, UR5, RZ ;  /* 0x0000000516057c10 */ /* 0x008fe2000fffe0ff */
[----:B----4-:R-:W-:-:S07]  /*25f0*/  HMUL2 R4, R27.H0_H0, R24.H0_H0 ;  /* 0x200000181b047232 */ /* 0x010fce0000000800 */
.L_x_17:
[-CC-:B------:R-:W-:Y:S02]  /*2600*/  IMAD R23, R32, R3.reuse, R0.reuse ;  /* 0x0000000320177224 */ /* 0x180fe400078e0200 */
[----:B------:R-:W-:Y:S01]  /*2610*/  HFMA2 R26, R33, R4, -RZ ;  /* 0x00000004211a7231 */ /* 0x000fe200001000ff */
[----:B------:R-:W-:Y:S01]  /*2620*/  LDS.U16 R32, [UR8+-0x16] ;  /* 0xffffea08ff207984 */ /* 0x000fe20008000400 */
[--C-:B------:R-:W-:Y:S01]  /*2630*/  SHF.R.U32.HI R22, RZ, 0x6, R15.reuse ;  /* 0x00000006ff167819 */ /* 0x100fe2000001160f */
[-C--:B------:R-:W-:Y:S01]  /*2640*/  IMAD R25, R31, R3.reuse, R0 ;  /* 0x000000031f197224 */ /* 0x080fe200078e0200 */
[----:B------:R-:W-:Y:S01]  /*2650*/  SHF.R.U32.HI R15, RZ, 0xc, R15 ;  /* 0x0000000cff0f7819 */ /* 0x000fe2000001160f */
[----:B------:R-:W0:Y:S01]  /*2660*/  LDS.U16 R31, [UR8+-0x12] ;  /* 0xffffee08ff1f7984 */ /* 0x000e220008000400 */
[----:B------:R-:W-:Y:S01]  /*2670*/  LOP3.LUT R24, R22, 0x3f003f, RZ, 0xc0, !PT ;  /* 0x003f003f16187812 */ /* 0x000fe200078ec0ff */
[----:B------:R-:W-:Y:S01]  /*2680*/  IMAD.WIDE R22, R23, 0x2, R20 ;  /* 0x0000000217167825 */ /* 0x000fe200078e0214 */
[----:B------:R-:W-:Y:S01]  /*2690*/  UIADD3 UR13, UP0, UPT, UR13, 0x80, URZ ;  /* 0x000000800d0d7890 */ /* 0x000fe2000ff1e0ff */
[----:B------:R-:W1:Y:S01]  /*26a0*/  LDS.U16 R33, [UR8+-0x14] ;  /* 0xffffec08ff217984 */ /* 0x000e620008000400 */
[----:B------:R-:W-:Y:S01]  /*26b0*/  PRMT R34, R26, 0x7610, R34 ;  /* 0x000076101a227816 */ /* 0x000fe20000000022 */
[-C--:B------:R-:W-:Y:S01]  /*26c0*/  IMAD R35, R28, R3.reuse, R0 ;  /* 0x000000031c237224 */ /* 0x080fe200078e0200 */
[----:B------:R-:W-:Y:S01]  /*26d0*/  LOP3.LUT R27, R24, 0x64006400, RZ, 0xfc, !PT ;  /* 0x64006400181b7812 */ /* 0x000fe200078efcff */
[----:B------:R-:W-:Y:S01]  /*26e0*/  IMAD.WIDE R24, R25, 0x2, R20 ;  /* 0x0000000219187825 */ /* 0x000fe200078e0214 */
[----:B------:R-:W-:Y:S01]  /*26f0*/  PRMT R36, R26, 0x7632, R36 ;  /* 0x000076321a247816 */ /* 0x000fe20000000024 */
[----:B------:R2:W-:Y:S01]  /*2700*/  STG.E.U16 desc[UR10][R22.64], R34 ;  /* 0x0000002216007986 */ /* 0x0005e2000c10150a */
[----:B------:R-:W-:Y:S01]  /*2710*/  UIADD3 UR5, UPT, UPT, UR5, 0x20, URZ ;  /* 0x0000002005057890 */ /* 0x000fe2000fffe0ff */
[----:B------:R-:W-:Y:S01]  /*2720*/  IMAD R29, R29, R3, R0 ;  /* 0x000000031d1d7224 */ /* 0x000fe200078e0200 */
[----:B------:R-:W-:Y:S01]  /*2730*/  UIADD3.X UR9, UPT, UPT, URZ, UR9, URZ, UP0, !UPT ;  /* 0x00000009ff097290 */ /* 0x000fe200087fe4ff */
[----:B------:R3:W-:Y:S01]  /*2740*/  STG.E.U16 desc[UR10][R24.64], R36 ;  /* 0x0000002418007986 */ /* 0x0007e2000c10150a */
[----:B------:R-:W-:-:S02]  /*2750*/  UISETP.GE.AND UP0, UPT, UR5, UR7, UPT ;  /* 0x000000070500728c */ /* 0x000fc4000bf06270 */
[----:B------:R-:W-:Y:S01]  /*2760*/  UIADD3 UR4, UPT, UPT, UR4, 0x20, URZ ;  /* 0x0000002004047890 */ /* 0x000fe2000fffe0ff */
[----:B--2---:R-:W-:Y:S02]  /*2770*/  HADD2 R23, R27, -1056, -1056 ;  /* 0xe420e4201b177430 */ /* 0x004fe40000000000 */
[----:B------:R-:W-:Y:S01]  /*2780*/  IMAD R27, R30, R3, R0 ;  /* 0x000000031e1b7224 */ /* 0x000fe200078e0200 */
[----:B-----5:R-:W-:Y:S01]  /*2790*/  LOP3.LUT R30, R14, 0x3f003f, RZ, 0xc0, !PT ;  /* 0x003f003f0e1e7812 */ /* 0x020fe200078ec0ff */
[----:B------:R-:W-:Y:S02]  /*27a0*/  HMUL2 R23, R23, R4 ;  /* 0x0000000417177232 */ /* 0x000fe40000000000 */
[----:B------:R-:W-:Y:S01]  /*27b0*/  IMAD.WIDE R26, R27, 0x2, R20 ;  /* 0x000000021b1a7825 */ /* 0x000fe200078e0214 */
[----:B------:R-:W-:Y:S02]  /*27c0*/  LOP3.LUT R30, R30, 0x64006400, RZ, 0xfc, !PT ;  /* 0x640064001e1e7812 */ /* 0x000fe400078efcff */
[----:B------:R-:W-:Y:S01]  /*27d0*/  SHF.R.U32.HI R22, RZ, 0x6, R14 ;  /* 0x00000006ff167819 */ /* 0x000fe2000001160e */
[----:B---3--:R-:W-:Y:S01]  /*27e0*/  IMAD.WIDE R24, R35, 0x2, R20 ;  /* 0x0000000223187825 */ /* 0x008fe200078e0214 */
[----:B------:R2:W-:Y:S03]  /*27f0*/  STG.E.U16 desc[UR10][R26.64], R23 ;  /* 0x000000171a007986 */ /* 0x0005e6000c10150a */
[----:B------:R-:W-:Y:S01]  /*2800*/  HADD2 R34, R30, -1056, -1056 ;  /* 0xe420e4201e227430 */ /* 0x000fe20000000000 */
[----:B------:R-:W-:-:S02]  /*2810*/  PRMT R35, R23, 0x7632, R35 ;  /* 0x0000763217237816 */ /* 0x000fc40000000023 */
[----:B------:R-:W-:Y:S01]  /*2820*/  LOP3.LUT R28, R22, 0x3f003f, RZ, 0xc0, !PT ;  /* 0x003f003f161c7812 */ /* 0x000fe200078ec0ff */
[----:B------:R-:W3:Y:S01]  /*2830*/  LDS.U16 R30, [UR8+-0x10] ;  /* 0xfffff008ff1e7984 */ /* 0x000ee20008000400 */
[----:B------:R-:W-:Y:S02]  /*2840*/  HFMA2 R34, R34, R4, -RZ ;  /* 0x0000000422227231 */ /* 0x000fe400001000ff */
[----:B0-----:R-:W-:Y:S01]  /*2850*/  IMAD R31, R31, R3, R0 ;  /* 0x000000031f1f7224 */ /* 0x001fe200078e0200 */
[----:B------:R0:W-:Y:S01]  /*2860*/  STG.E.U16 desc[UR10][R24.64], R35 ;  /* 0x0000002318007986 */ /* 0x0001e2000c10150a */
[----:B--2---:R-:W-:-:S03]  /*2870*/  IMAD.WIDE R22, R29, 0x2, R20 ;  /* 0x000000021d167825 */ /* 0x004fc600078e0214 */
[----:B------:R-:W-:Y:S01]  /*2880*/  LDS.U16 R29, [UR8+-0xe] ;  /* 0xfffff208ff1d7984 */ /* 0x000fe20008000400 */
[-CC-:B------:R-:W-:Y:S01]  /*2890*/  IMAD R27, R32, R3.reuse, R0.reuse ;  /* 0x00000003201b7224 */ /* 0x180fe200078e0200 */
[----:B------:R-:W-:Y:S02]  /*28a0*/  LOP3.LUT R32, R28, 0x64006400, RZ, 0xfc, !PT ;  /* 0x640064001c207812 */ /* 0x000fe400078efcff */
[----:B------:R2:W-:Y:S01]  /*28b0*/  STG.E.U16 desc[UR10][R22.64], R34 ;  /* 0x0000002216007986 */ /* 0x0005e2000c10150a */
[----:B-1----:R-:W-:Y:S02]  /*28c0*/  IMAD R33, R33, R3, R0 ;  /* 0x0000000321217224 */ /* 0x002fe400078e0200 */
[----:B------:R-:W-:Y:S01]  /*28d0*/  IMAD.WIDE R26, R27, 0x2, R20 ;  /* 0x000000021b1a7825 */ /* 0x000fe200078e0214 */
[----:B------:R-:W-:Y:S03]  /*28e0*/  LDS.U16 R28, [UR8+-0xc] ;  /* 0xfffff408ff1c7984 */ /* 0x000fe60008000400 */
[----:B------:R-:W-:-:S02]  /*28f0*/  HADD2 R32, R32, -1056, -1056 ;  /* 0xe420e42020207430 */ /* 0x000fc40000000000 */
[----:B0-----:R-:W-:-:S04]  /*2900*/  IMAD.WIDE R24, R33, 0x2, R20 ;  /* 0x0000000221187825 */ /* 0x001fc800078e0214 */
[----:B------:R-:W-:Y:S01]  /*2910*/  HMUL2 R32, R32, R4 ;  /* 0x0000000420207232 */ /* 0x000fe20000000000 */
[----:B------:R-:W0:Y:S01]  /*2920*/  LDS.U16 R33, [UR8+-0x6] ;  /* 0xfffffa08ff217984 */ /* 0x000e220008000400 */
[----:B--2---:R-:W-:-:S03]  /*2930*/  PRMT R23, R34, 0x7632, R23 ;  /* 0x0000763222177816 */ /* 0x004fc60000000017 */
[----:B------:R-:W-:Y:S02]  /*2940*/  PRMT R36, R32, 0x7632, R36 ;  /* 0x0000763220247816 */ /* 0x000fe40000000024 */
[----:B------:R1:W-:Y:S01]  /*2950*/  STG.E.U16 desc[UR10][R26.64], R23 ;  /* 0x000000171a007986 */ /* 0x0003e2000c10150a */
[----:B---3--:R-:W-:Y:S01]  /*2960*/  IMAD R35, R30, R3, R0 ;  /* 0x000000031e237224 */ /* 0x008fe200078e0200 */
[----:B------:R-:W-:Y:S01]  /*2970*/  SHF.R.U32.HI R30, RZ, 0xa, R13 ;  /* 0x0000000aff1e7819 */ /* 0x000fe2000001160d */
[----:B-1----:R-:W-:Y:S01]  /*2980*/  IMAD.WIDE R22, R31, 0x2, R20 ;  /* 0x000000021f167825 */ /* 0x002fe200078e0214 */
[----:B------:R-:W-:Y:S02]  /*2990*/  LOP3.LUT R31, R13, 0x3f003f, RZ, 0xc0, !PT ;  /* 0x003f003f0d1f7812 */ /* 0x000fe400078ec0ff */
[----:B------:R-:W-:Y:S02]  /*29a0*/  PRMT R27, R32, 0x7610, R27 ;  /* 0x00007610201b7816 */ /* 0x000fe4000000001b */
[----:B------:R-:W-:Y:S01]  /*29b0*/  LOP3.LUT R34, R31, 0x64006400, RZ, 0xfc, !PT ;  /* 0x640064001f227812 */ /* 0x000fe200078efcff */
[----:B------:R-:W-:Y:S01]  /*29c0*/  LDS.U16 R32, [UR8+-0x8] ;  /* 0xfffff808ff207984 */ /* 0x000fe20008000400 */
[----:B------:R-:W-:-:S03]  /*29d0*/  SHF.R.U32.HI R26, RZ, 0x6, R13 ;  /* 0x00000006ff1a7819 */ /* 0x000fc6000001160d */
[----:B------:R-:W1:Y:S01]  /*29e0*/  LDS.U16 R31, [UR8+-0xa] ;  /* 0xfffff608ff1f7984 */ /* 0x000e620008000400 */
[----:B------:R-:W-:-:S03]  /*29f0*/  LOP3.LUT R26, R26, 0x3f003f, RZ, 0xc0, !PT ;  /* 0x003f003f1a1a7812 */ /* 0x000fc600078ec0ff */
[----:B------:R2:W-:Y:S04]  /*2a00*/  STG.E.U16 desc[UR10][R24.64], R27 ;  /* 0x0000001b18007986 */ /* 0x0005e8000c10150a */
[----:B------:R3:W-:Y:S01]  /*2a10*/  STG.E.U16 desc[UR10][R22.64], R36 ;  /* 0x0000002416007986 */ /* 0x0007e2000c10150a */
[----:B0-----:R-:W-:Y:S01]  /*2a20*/  IMAD R33, R33, R3, R0 ;  /* 0x0000000321217224 */ /* 0x001fe200078e0200 */
[----:B--2---:R-:W-:Y:S01]  /*2a30*/  LOP3.LUT R27, R15, 0xf000f, RZ, 0xc0, !PT ;  /* 0x000f000f0f1b7812 */ /* 0x004fe200078ec0ff */
[----:B------:R-:W-:Y:S01]  /*2a40*/  IMAD.WIDE R24, R35, 0x2, R20 ;  /* 0x0000000223187825 */ /* 0x000fe200078e0214 */
[----:B------:R-:W-:Y:S02]  /*2a50*/  LOP3.LUT R15, R26, 0x64006400, RZ, 0xfc, !PT ;  /* 0x640064001a0f7812 */ /* 0x000fe400078efcff */
[----:B---3--:R-:W-:Y:S01]  /*2a60*/  SHF.R.U32.HI R22, RZ, 0x8, R13 ;  /* 0x00000008ff167819 */ /* 0x008fe2000001160d */
[----:B------:R-:W-:Y:S01]  /*2a70*/  LDS.U16 R26, [UR8+-0x2] ;  /* 0xfffffe08ff1a7984 */ /* 0x000fe20008000400 */
[----:B------:R-:W-:-:S02]  /*2a80*/  HADD2 R23, R34, -1056, -1056 ;  /* 0xe420e42022177430 */ /* 0x000fc40000000000 */
[-C--:B------:R-:W-:Y:S01]  /*2a90*/  IMAD R35, R28, R3.reuse, R0 ;  /* 0x000000031c237224 */ /* 0x080fe200078e0200 */
[----:B------:R-:W-:Y:S01]  /*2aa0*/  LOP3.LUT R22, R27, 0x300030, R22, 0xf8, !PT ;  /* 0x003000301b167812 */ /* 0x000fe200078ef816 */
[----:B------:R-:W-:Y:S01]  /*2ab0*/  HADD2 R34, R15, -1056, -1056 ;  /* 0xe420e4200f227430 */ /* 0x000fe20000000000 */
[----:B------:R-:W0:Y:S01]  /*2ac0*/  LDS.U16 R27, [UR8+-0x4] ;  /* 0xfffffc08ff1b7984 */ /* 0x000e220008000400 */
[----:B------:R-:W-:Y:S02]  /*2ad0*/  IMAD R15, R29, R3, R0 ;  /* 0x000000031d0f7224 */ /* 0x000fe400078e0200 */
[-C--:B------:R-:W-:Y:S01]  /*2ae0*/  HFMA2 R23, R23, R4.reuse, -RZ ;  /* 0x0000000417177231 */ /* 0x080fe200001000ff */
[----:B------:R-:W-:Y:S01]  /*2af0*/  SHF.R.U32.HI R29, RZ, 0xc, R14 ;  /* 0x0000000cff1d7819 */ /* 0x000fe2000001160e */
[----:B------:R-:W-:Y:S01]  /*2b00*/  HMUL2 R34, R34, R4 ;  /* 0x0000000422227232 */ /* 0x000fe20000000000 */
[----:B------:R-:W-:Y:S01]  /*2b10*/  LOP3.LUT R22, R22, 0x64006400, RZ, 0xfc, !PT ;  /* 0x6400640016167812 */ /* 0x000fe200078efcff */
[----:B------:R-:W-:Y:S01]  /*2b20*/  IMAD.WIDE R14, R15, 0x2, R20 ;  /* 0x000000020f0e7825 */ /* 0x000fe200078e0214 */
[----:B------:R-:W-:Y:S01]  /*2b30*/  LOP3.LUT R29, R29, 0xf000f, RZ, 0xc0, !PT ;  /* 0x000f000f1d1d7812 */ /* 0x000fe200078ec0ff */
[----:B------:R-:W-:Y:S02]  /*2b40*/  LDS.U16 R13, [UR8] ;  /* 0x00000008ff0d7984 */ /* 0x000fe40008000400 */
[----:B------:R-:W-:Y:S01]  /*2b50*/  HADD2 R22, R22, -1056, -1056 ;  /* 0xe420e42016167430 */ /* 0x000fe20000000000 */
[----:B------:R-:W-:Y:S01]  /*2b60*/  LOP3.LUT R30, R29, 0x300030, R30, 0xf8, !PT ;  /* 0x003000301d1e7812 */ /* 0x000fe200078ef81e */
[----:B------:R2:W-:Y:S01]  /*2b70*/  STG.E.U16 desc[UR10][R24.64], R23 ;  /* 0x0000001718007986 */ /* 0x0005e2000c10150a */
[----:B------:R-:W-:-:S03]  /*2b80*/  PRMT R36, R23, 0x7632, R36 ;  /* 0x0000763217247816 */ /* 0x000fc60000000024 */
[----:B------:R-:W3:Y:S04]  /*2b90*/  LDS.U16 R29, [UR8+0x2] ;  /* 0x00000208ff1d7984 */ /* 0x000ee80008000400 */
[----:B------:R4:W-:Y:S01]  /*2ba0*/  STG.E.U16 desc[UR10][R14.64], R36 ;  /* 0x000000240e007986 */ /* 0x0009e2000c10150a */
[----:B--2---:R-:W-:-:S03]  /*2bb0*/  IMAD.WIDE R24, R35, 0x2, R20 ;  /* 0x0000000223187825 */ /* 0x004fc600078e0214 */
[----:B------:R-:W2:Y:S01]  /*2bc0*/  LDS.U16 R28, [UR8+0x4] ;  /* 0x00000408ff1c7984 */ /* 0x000ea20008000400 */
[----:B------:R-:W-:Y:S01]  /*2bd0*/  PRMT R35, R34, 0x7632, R35 ;  /* 0x0000763222237816 */ /* 0x000fe20000000023 */
[-CC-:B-1----:R-:W-:Y:S02]  /*2be0*/  IMAD R23, R31, R3.reuse, R0.reuse ;  /* 0x000000031f177224 */ /* 0x182fe400078e0200 */
[----:B------:R1:W-:Y:S01]  /*2bf0*/  STG.E.U16 desc[UR10][R24.64], R34 ;  /* 0x0000002218007986 */ /* 0x0003e2000c10150a */
[----:B------:R-:W-:Y:S01]  /*2c00*/  IMAD R31, R32, R3, R0 ;  /* 0x00000003201f7224 */ /* 0x000fe200078e0200 */
[----:B------:R-:W-:Y:S02]  /*2c10*/  LOP3.LUT R32, R30, 0x64006400, RZ, 0xfc, !PT ;  /* 0x640064001e207812 */ /* 0x000fe400078efcff */
[----:B------:R-:W-:Y:S01]  /*2c20*/  LDS.U16 R30, [UR8+0x6] ;  /* 0x00000608ff1e7984 */ /* 0x000fe20008000400 */
[----:B----4-:R-:W-:-:S04]  /*2c30*/  IMAD.WIDE R14, R31, 0x2, R20 ;  /* 0x000000021f0e7825 */ /* 0x010fc800078e0214 */
[----:B------:R-:W-:Y:S01]  /*2c40*/  HADD2 R32, R32, -1056, -1056 ;  /* 0xe420e42020207430 */ /* 0x000fe20000000000 */
[----:B------:R-:W4:Y:S03]  /*2c50*/  LDS.U16 R31, [UR8+0x8] ;  /* 0x00000808ff1f7984 */ /* 0x000f260008000400 */
[-C--:B------:R-:W-:Y:S02]  /*2c60*/  HMUL2 R32, R32, R4.reuse ;  /* 0x0000000420207232 */ /* 0x080fe40000000000 */
[----:B-1----:R-:W-:Y:S02]  /*2c70*/  HFMA2 R25, R22, R4, -RZ ;  /* 0x0000000416197231 */ /* 0x002fe400001000ff */
[----:B------:R-:W-:Y:S01]  /*2c80*/  IMAD.WIDE R22, R23, 0x2, R20 ;  /* 0x0000000217167825 */ /* 0x000fe200078e0214 */
[----:B------:R-:W1:Y:S03]  /*2c90*/  LDS.U16 R34, [UR8+0xa] ;  /* 0x00000a08ff227984 */ /* 0x000e660008000400 */
[----:B0-----:R-:W-:Y:S01]  /*2ca0*/  IMAD R27, R27, R3, R0 ;  /* 0x000000031b1b7224 */ /* 0x001fe200078e0200 */
[----:B------:R0:W-:Y:S01]  /*2cb0*/  STG.E.U16 desc[UR10][R22.64], R35 ;  /* 0x0000002316007986 */ /* 0x0001e2000c10150a */
[----:B------:R-:W-:-:S02]  /*2cc0*/  PRMT R36, R25, 0x7610, R36 ;  /* 0x0000761019247816 */ /* 0x000fc40000000024 */
[----:B------:R-:W-:Y:S01]  /*2cd0*/  PRMT R37, R25, 0x7632, R37 ;  /* 0x0000763219257816 */ /* 0x000fe20000000025 */
[----:B------:R-:W-:Y:S02]  /*2ce0*/  IMAD.WIDE R24, R33, 0x2, R20 ;  /* 0x0000000221187825 */ /* 0x000fe400078e0214 */
[----:B------:R3:W-:Y:S02]  /*2cf0*/  STG.E.U16 desc[UR10][R14.64], R36 ;  /* 0x000000240e007986 */ /* 0x0007e4000c10150a */
[----:B------:R-:W-:Y:S02]  /*2d00*/  IMAD R33, R26, R3, R0 ;  /* 0x000000031a217224 */ /* 0x000fe400078e0200 */
[----:B------:R2:W-:Y:S01]  /*2d10*/  STG.E.U16 desc[UR10][R24.64], R37 ;  /* 0x0000002518007986 */ /* 0x0005e2000c10150a */
[----:B0-----:R-:W-:-:S04]  /*2d20*/  IMAD.WIDE R22, R27, 0x2, R20 ;  /* 0x000000021b167825 */ /* 0x001fc800078e0214 */
[----:B------:R-:W-:Y:S02]  /*2d30*/  IMAD.WIDE R26, R33, 0x2, R20 ;  /* 0x00000002211a7825 */ /* 0x000fe400078e0214 */
[----:B------:R-:W-:Y:S01]  /*2d40*/  LDS.U16 R33, [UR8+0xe] ;  /* 0x00000e08ff217984 */ /* 0x000fe20008000400 */
[----:B---3--:R-:W-:Y:S01]  /*2d50*/  LOP3.LUT R14, R12, 0x3f003f, RZ, 0xc0, !PT ;  /* 0x003f003f0c0e7812 */ /* 0x008fe200078ec0ff */
[-C--:B------:R-:W-:Y:S01]  /*2d60*/  IMAD R29, R29, R3.reuse, R0 ;  /* 0x000000031d1d7224 */ /* 0x080fe200078e0200 */
[----:B------:R-:W-:Y:S01]  /*2d70*/  PRMT R36, R32, 0x7632, R36 ;  /* 0x0000763220247816 */ /* 0x000fe20000000024 */
[-C--:B--2---:R-:W-:Y:S01]  /*2d80*/  IMAD R35, R28, R3.reuse, R0 ;  /* 0x000000031c237224 */ /* 0x084fe200078e0200 */
[----:B------:R-:W-:Y:S01]  /*2d90*/  PRMT R24, R32, 0x7610, R24 ;  /* 0x0000761020187816 */ /* 0x000fe20000000018 */
[-C--:B------:R-:W-:Y:S01]  /*2da0*/  IMAD R25, R13, R3.reuse, R0 ;  /* 0x000000030d197224 */ /* 0x080fe200078e0200 */
[----:B------:R-:W-:Y:S01]  /*2db0*/  LOP3.LUT R14, R14, 0x64006400, RZ, 0xfc, !PT ;  /* 0x640064000e0e7812 */ /* 0x000fe200078efcff */
[----:B------:R-:W0:Y:S01]  /*2dc0*/  LDS.U16 R32, [UR8+0xc] ;  /* 0x00000c08ff207984 */ /* 0x000e220008000400 */
[----:B------:R-:W-:Y:S01]  /*2dd0*/  SHF.R.U32.HI R15, RZ, 0x6, R12 ;  /* 0x00000006ff0f7819 */ /* 0x000fe2000001160c */
[----:B----4-:R-:W-:-:S02]  /*2de0*/  IMAD R31, R31, R3, R0 ;  /* 0x000000031f1f7224 */ /* 0x010fc400078e0200 */
[----:B------:R2:W-:Y:S01]  /*2df0*/  STG.E.U16 desc[UR10][R22.64], R24 ;  /* 0x0000001816007986 */ /* 0x0005e2000c10150a */
[----:B------:R-:W-:-:S03]  /*2e00*/  LOP3.LUT R15, R15, 0x3f003f, RZ, 0xc0, !PT ;  /* 0x003f003f0f0f7812 */ /* 0x000fc600078ec0ff */
[----:B------:R3:W-:Y:S01]  /*2e10*/  STG.E.U16 desc[UR10][R26.64], R36 ;  /* 0x000000241a007986 */ /* 0x0007e2000c10150a */
[----:B------:R-:W-:-:S03]  /*2e20*/  LOP3.LUT R15, R15, 0x64006400, RZ, 0xfc, !PT ;  /* 0x640064000f0f7812 */ /* 0x000fc600078efcff */
[----:B------:R-:W-:Y:S02]  /*2e30*/  LDS.U16 R28, [UR8+0x10] ;  /* 0x00001008ff1c7984 */ /* 0x000fe40008000400 */
[----:B------:R-:W-:Y:S02]  /*2e40*/  HADD2 R13, R15, -1056, -1056 ;  /* 0xe420e4200f0d7430 */ /* 0x000fe40000000000 */
[----:B--2---:R-:W-:-:S04]  /*2e50*/  IMAD.WIDE R22, R29, 0x2, R20 ;  /* 0x000000021d167825 */ /* 0x004fc800078e0214 */
[----:B------:R-:W-:Y:S02]  /*2e60*/  HMUL2 R13, R13, R4 ;  /* 0x000000040d0d7232 */ /* 0x000fe40000000000 */
[----:B---3--:R-:W-:Y:S01]  /*2e70*/  HADD2 R27, R14, -1056, -1056 ;  /* 0xe420e4200e1b7430 */ /* 0x008fe20000000000 */
[----:B------:R-:W-:Y:S01]  /*2e80*/  LOP3.LUT R26, R11, 0x3f003f, RZ, 0xc0, !PT ;  /* 0x003f003f0b1a7812 */ /* 0x000fe200078ec0ff */
[----:B------:R-:W-:-:S03]  /*2e90*/  IMAD.WIDE R14, R25, 0x2, R20 ;  /* 0x00000002190e7825 */ /* 0x000fc600078e0214 */
[----:B------:R-:W-:Y:S01]  /*2ea0*/  LOP3.LUT R29, R26, 0x64006400, RZ, 0xfc, !PT ;  /* 0x640064001a1d7812 */ /* 0x000fe200078efcff */
[----:B------:R-:W-:Y:S01]  /*2eb0*/  HFMA2 R27, R27, R4, -RZ ;  /* 0x000000041b1b7231 */ /* 0x000fe200001000ff */
[----:B------:R-:W2:Y:S01]  /*2ec0*/  LDS.U16 R26, [UR8+0x12] ;  /* 0x00001208ff1a7984 */ /* 0x000ea20008000400 */
[----:B------:R-:W-:-:S04]  /*2ed0*/  IMAD.WIDE R24, R35, 0x2, R20 ;  /* 0x0000000223187825 */ /* 0x000fc800078e0214 */
[----:B------:R-:W-:Y:S01]  /*2ee0*/  IMAD R35, R30, R3, R0 ;  /* 0x000000031e237224 */ /* 0x000fe200078e0200 */
[----:B------:R-:W-:Y:S02]  /*2ef0*/  SHF.R.U32.HI R30, RZ, 0x6, R11 ;  /* 0x00000006ff1e7819 */ /* 0x000fe4000001160b */
[C---:B------:R-:W-:Y:S02]  /*2f00*/  PRMT R36, R27.reuse, 0x7610, R36 ;  /* 0x000076101b247816 */ /* 0x040fe40000000024 */
[----:B------:R-:W-:Y:S02]  /*2f10*/  PRMT R37, R27, 0x7632, R37 ;  /* 0x000076321b257816 */ /* 0x000fe40000000025 */
[----:B------:R-:W-:Y:S01]  /*2f20*/  LOP3.LUT R30, R30, 0x3f003f, RZ, 0xc0, !PT ;  /* 0x003f003f1e1e7812 */ /* 0x000fe200078ec0ff */
[----:B------:R3:W-:Y:S03]  /*2f30*/  STG.E.U16 desc[UR10][R14.64], R36 ;  /* 0x000000240e007986 */ /* 0x0007e6000c10150a */
[----:B------:R-:W-:Y:S01]  /*2f40*/  LOP3.LUT R30, R30, 0x64006400, RZ, 0xfc, !PT ;  /* 0x640064001e1e7812 */ /* 0x000fe200078efcff */
[----:B------:R4:W-:Y:S04]  /*2f50*/  STG.E.U16 desc[UR10][R22.64], R37 ;  /* 0x0000002516007986 */ /* 0x0009e8000c10150a */
[----:B------:R0:W-:Y:S01]  /*2f60*/  STG.E.U16 desc[UR10][R24.64], R13 ;  /* 0x0000000d18007986 */ /* 0x0001e2000c10150a */
[----:B---3--:R-:W-:-:S03]  /*2f70*/  HADD2 R15, R29, -1056, -1056 ;  /* 0xe420e4201d0f7430 */ /* 0x008fc60000000000 */
[----:B------:R-:W3:Y:S01]  /*2f80*/  LDS.U16 R27, [UR8+0x14] ;  /* 0x00001408ff1b7984 */ /* 0x000ee20008000400 */
[----:B-1----:R-:W-:Y:S01]  /*2f90*/  IMAD R29, R34, R3, R0 ;  /* 0x00000003221d7224 */ /* 0x002fe200078e0200 */
[----:B------:R-:W-:Y:S01]  /*2fa0*/  PRMT R34, R13, 0x7632, R34 ;  /* 0x000076320d227816 */ /* 0x000fe20000000022 */
[--C-:B----4-:R-:W-:Y:S02]  /*2fb0*/  IMAD.WIDE R22, R31, 0x2, R20.reuse ;  /* 0x000000021f167825 */ /* 0x110fe400078e0214 */
[----:B------:R-:W1:Y:S02]  /*2fc0*/  LDS.U16 R31, [UR8+0x1c] ;  /* 0x00001c08ff1f7984 */ /* 0x000e640008000400 */
[----:B0-----:R-:W-:Y:S02]  /*2fd0*/  HFMA2 R25, R15, R4, -RZ ;  /* 0x000000040f197231 */ /* 0x001fe400001000ff */
[----:B------:R-:W-:-:S04]  /*2fe0*/  IMAD.WIDE R14, R35, 0x2, R20 ;  /* 0x00000002230e7825 */ /* 0x000fc800078e0214 */
[----:B------:R-:W-:Y:S02]  /*2ff0*/  HADD2 R13, R30, -1056, -1056 ;  /* 0xe420e4201e0d7430 */ /* 0x000fe40000000000 */
[----:B------:R-:W-:Y:S01]  /*3000*/  LDS.U16 R30, [UR8+0x16] ;  /* 0x00001608ff1e7984 */ /* 0x000fe20008000400 */
[----:B------:R-:W-:-:S03]  /*3010*/  IMAD R35, R32, R3, R0 ;  /* 0x0000000320237224 */ /* 0x000fc600078e0200 */
[----:B------:R0:W-:Y:S01]  /*3020*/  STG.E.U16 desc[UR10][R14.64], R34 ;  /* 0x000000220e007986 */ /* 0x0001e2000c10150a */
[C---:B------:R-:W-:Y:S02]  /*3030*/  PRMT R36, R25.reuse, 0x7610, R36 ;  /* 0x0000761019247816 */ /* 0x040fe40000000024 */
[----:B------:R-:W-:Y:S01]  /*3040*/  PRMT R37, R25, 0x7632, R37 ;  /* 0x0000763219257816 */ /* 0x000fe20000000025 */
[--C-:B------:R-:W-:Y:S01]  /*3050*/  IMAD.WIDE R24, R29, 0x2, R20.reuse ;  /* 0x000000021d187825 */ /* 0x100fe200078e0214 */
[----:B------:R-:W-:Y:S04]  /*3060*/  LDS.U16 R32, [UR8+0x1a] ;  /* 0x00001a08ff207984 */ /* 0x000fe80008000400 */
[----:B------:R4:W-:Y:S01]  /*3070*/  STG.E.U16 desc[UR10][R22.64], R36 ;  /* 0x0000002416007986 */ /* 0x0009e2000c10150a */
[----:B0-----:R-:W-:-:S03]  /*3080*/  IMAD.WIDE R14, R35, 0x2, R20 ;  /* 0x00000002230e7825 */ /* 0x001fc600078e0214 */
[----:B------:R-:W0:Y:S01]  /*3090*/  LDS.U16 R29, [UR8+0x18] ;  /* 0x00001808ff1d7984 */ /* 0x000e220008000400 */
[----:B--2---:R-:W-:Y:S01]  /*30a0*/  IMAD R35, R26, R3, R0 ;  /* 0x000000031a237224 */ /* 0x004fe200078e0200 */
[----:B------:R-:W-:Y:S02]  /*30b0*/  SHF.R.U32.HI R26, RZ, 0xc, R11 ;  /* 0x0000000cff1a7819 */ /* 0x000fe4000001160b */
[----:B------:R2:W-:Y:S02]  /*30c0*/  STG.E.U16 desc[UR10][R24.64], R37 ;  /* 0x0000002518007986 */ /* 0x0005e4000c10150a */
[----:B------:R-:W-:Y:S02]  /*30d0*/  LOP3.LUT R26, R26, 0xf000f, RZ, 0xc0, !PT ;  /* 0x000f000f1a1a7812 */ /* 0x000fe400078ec0ff */
[----:B------:R-:W0:Y:S01]  /*30e0*/  LDS.U16 R24, [UR8+0x1e] ;  /* 0x00001e08ff187984 */ /* 0x000e220008000400 */
[----:B----4-:R-:W-:Y:S01]  /*30f0*/  SHF.R.U32.HI R22, RZ, 0xc, R12 ;  /* 0x0000000cff167819 */ /* 0x010fe2000001160c */
[----:B------:R-:W-:-:S02]  /*3100*/  HMUL2 R23, R13, R4 ;  /* 0x000000040d177232 */ /* 0x000fc40000000000 */
[-C--:B------:R-:W-:Y:S01]  /*3110*/  IMAD R13, R33, R3.reuse, R0 ;  /* 0x00000003210d7224 */ /* 0x080fe200078e0200 */
[----:B------:R-:W-:Y:S01]  /*3120*/  UIADD3 UR8, UPT, UPT, UR8, 0x40, URZ ;  /* 0x0000004008087890 */ /* 0x000fe2000fffe0ff */
[----:B------:R-:W-:Y:S02]  /*3130*/  LOP3.LUT R34, R22, 0xf000f, RZ, 0xc0, !PT ;  /* 0x000f000f16227812 */ /* 0x000fe400078ec0ff */
[----:B------:R-:W-:Y:S01]  /*3140*/  LOP3.LUT R22, R9, 0x3f003f, RZ, 0xc0, !PT ;  /* 0x003f003f09167812 */ /* 0x000fe200078ec0ff */
[----:B------:R-:W-:Y:S01]  /*3150*/  IMAD.WIDE R12, R13, 0x2, R20 ;  /* 0x000000020d0c7825 */ /* 0x000fe200078e0214 */
[----:B--2---:R-:W-:Y:S02]  /*3160*/  SHF.R.U32.HI R25, RZ, 0x8, R9 ;  /* 0x00000008ff197819 */ /* 0x004fe40000011609 */
[----:B------:R-:W-:Y:S01]  /*3170*/  LOP3.LUT R22, R22, 0x64006400, RZ, 0xfc, !PT ;  /* 0x6400640016167812 */ /* 0x000fe200078efcff */
[-C--:B---3--:R-:W-:Y:S01]  /*3180*/  IMAD R37, R27, R3.reuse, R0 ;  /* 0x000000031b257224 */ /* 0x088fe200078e0200 */
[----:B------:R-:W-:Y:S01]  /*3190*/  PRMT R36, R23, 0x7610, R36 ;  /* 0x0000761017247816 */ /* 0x000fe20000000024 */
[----:B-1----:R-:W-:Y:S01]  /*31a0*/  IMAD R31, R31, R3, R0 ;  /* 0x000000031f1f7224 */ /* 0x002fe200078e0200 */
[----:B------:R-:W-:Y:S01]  /*31b0*/  PRMT R33, R23, 0x7632, R33 ;  /* 0x0000763217217816 */ /* 0x000fe20000000021 */
[----:B------:R-:W-:Y:S01]  /*31c0*/  HADD2 R22, R22, -1056, -1056 ;  /* 0xe420e42016167430 */ /* 0x000fe20000000000 */
[--C-:B------:R-:W-:Y:S01]  /*31d0*/  SHF.R.U32.HI R23, RZ, 0x6, R9.reuse ;  /* 0x00000006ff177819 */ /* 0x100fe20000011609 */
[----:B------:R-:W-:Y:S01]  /*31e0*/  STG.E.U16 desc[UR10][R14.64], R36 ;  /* 0x000000240e007986 */ /* 0x000fe2000c10150a */
[----:B------:R-:W-:-:S02]  /*31f0*/  SHF.R.U32.HI R9, RZ, 0xa, R9 ;  /* 0x0000000aff097819 */ /* 0x000fc40000011609 */
[----:B------:R-:W-:Y:S01]  /*3200*/  LOP3.LUT R25, R34, 0x300030, R25, 0xf8, !PT ;  /* 0x0030003022197812 */ /* 0x000fe200078ef819 */
[----:B------:R1:W-:Y:S01]  /*3210*/  STG.E.U16 desc[UR10][R12.64], R33 ;  /* 0x000000210c007986 */ /* 0x0003e2000c10150a */
[----:B------:R-:W-:Y:S02]  /*3220*/  LOP3.LUT R26, R26, 0x300030, R9, 0xf8, !PT ;  /* 0x003000301a1a7812 */ /* 0x000fe400078ef809 */
[----:B------:R-:W-:Y:S02]  /*3230*/  LOP3.LUT R23, R23, 0x3f003f, RZ, 0xc0, !PT ;  /* 0x003f003f17177812 */ /* 0x000fe400078ec0ff */
[----:B------:R-:W-:Y:S02]  /*3240*/  LOP3.LUT R9, R25, 0x64006400, RZ, 0xfc, !PT ;  /* 0x6400640019097812 */ /* 0x000fe400078efcff */
[----:B------:R-:W-:Y:S02]  /*3250*/  LOP3.LUT R23, R23, 0x64006400, RZ, 0xfc, !PT ;  /* 0x6400640017177812 */ /* 0x000fe400078efcff */
[----:B------:R-:W-:Y:S01]  /*3260*/  LOP3.LUT R26, R26, 0x64006400, RZ, 0xfc, !PT ;  /* 0x640064001a1a7812 */ /* 0x000fe200078efcff */
[----:B------:R-:W-:-:S02]  /*3270*/  HADD2 R9, R9, -1056, -1056 ;  /* 0xe420e42009097430 */ /* 0x000fc40000000000 */
[-CC-:B0-----:R-:W-:Y:S02]  /*3280*/  IMAD R29, R29, R3.reuse, R0.reuse ;  /* 0x000000031d1d7224 */ /* 0x181fe400078e0200 */
[----:B------:R-:W-:Y:S02]  /*3290*/  HADD2 R27, R23, -1056, -1056 ;  /* 0xe420e420171b7430 */ /* 0x000fe40000000000 */
[----:B-1----:R-:W-:Y:S02]  /*32a0*/  IMAD R33, R28, R3, R0 ;  /* 0x000000031c217224 */ /* 0x002fe400078e0200 */
[----:B------:R-:W-:Y:S02]  /*32b0*/  HFMA2 R28, R22, R4, -RZ ;  /* 0x00000004161c7231 */ /* 0x000fe400001000ff */
[----:B------:R-:W-:-:S04]  /*32c0*/  IMAD.WIDE R12, R35, 0x2, R20 ;  /* 0x00000002230c7825 */ /* 0x000fc800078e0214 */
[-C--:B------:R-:W-:Y:S02]  /*32d0*/  HFMA2 R9, R9, R4.reuse, -RZ ;  /* 0x0000000409097231 */ /* 0x080fe400001000ff */
[----:B------:R-:W-:Y:S02]  /*32e0*/  HMUL2 R11, R27, R4 ;  /* 0x000000041b0b7232 */ /* 0x000fe40000000000 */
[----:B------:R-:W-:-:S04]  /*32f0*/  IMAD.WIDE R14, R33, 0x2, R20 ;  /* 0x00000002210e7825 */ /* 0x000fc800078e0214 */
[----:B------:R-:W-:Y:S02]  /*3300*/  HADD2 R26, R26, -1056, -1056 ;  /* 0xe420e4201a1a7430 */ /* 0x000fe40000000000 */
[----:B------:R-:W-:Y:S01]  /*3310*/  IMAD.WIDE R22, R37, 0x2, R20 ;  /* 0x0000000225167825 */ /* 0x000fe200078e0214 */
[----:B------:R-:W-:Y:S01]  /*3320*/  PRMT R34, R28, 0x7632, R34 ;  /* 0x000076321c227816 */ /* 0x000fe20000000022 */
[----:B------:R0:W-:Y:S02]  /*3330*/  STG.E.U16 desc[UR10][R14.64], R28 ;  /* 0x0000001c0e007986 */ /* 0x0001e4000c10150a */
[----:B------:R-:W-:Y:S02]  /*3340*/  HMUL2 R26, R26, R4 ;  /* 0x000000041a1a7232 */ /* 0x000fe40000000000 */
[-CC-:B------:R-:W-:Y:S01]  /*3350*/  IMAD R27, R30, R3.reuse, R0.reuse ;  /* 0x000000031e1b7224 */ /* 0x180fe200078e0200 */
[----:B------:R1:W-:Y:S01]  /*3360*/  STG.E.U16 desc[UR10][R12.64], R34 ;  /* 0x000000220c007986 */ /* 0x0003e2000c10150a */
[----:B------:R-:W-:-:S02]  /*3370*/  IMAD R33, R32, R3, R0 ;  /* 0x0000000320217224 */ /* 0x000fc400078e0200 */
[----:B------:R-:W-:Y:S01]  /*3380*/  IMAD R35, R24, R3, R0 ;  /* 0x0000000318237224 */ /* 0x000fe200078e0200 */
[----:B------:R2:W-:Y:S01]  /*3390*/  STG.E.U16 desc[UR10][R22.64], R11 ;  /* 0x0000000b16007986 */ /* 0x0005e2000c10150a */
[----:B------:R-:W-:Y:S01]  /*33a0*/  IMAD.WIDE R24, R27, 0x2, R20 ;  /* 0x000000021b187825 */ /* 0x000fe200078e0214 */
[----:B------:R-:W-:Y:S02]  /*33b0*/  PRMT R27, R9, 0x7632, R27 ;  /* 0x00007632091b7816 */ /* 0x000fe4000000001b */
[----:B0-----:R-:W-:Y:S01]  /*33c0*/  PRMT R28, R26, 0x7632, R28 ;  /* 0x000076321a1c7816 */ /* 0x001fe2000000001c */
[----:B------:R-:W-:-:S04]  /*33d0*/  IMAD.WIDE R14, R33, 0x2, R20 ;  /* 0x00000002210e7825 */ /* 0x000fc800078e0214 */
[----:B-1----:R-:W-:Y:S01]  /*33e0*/  IMAD.WIDE R12, R29, 0x2, R20 ;  /* 0x000000021d0c7825 */ /* 0x002fe200078e0214 */
[----:B--2---:R-:W-:-:S03]  /*33f0*/  PRMT R11, R11, 0x7632, R11 ;  /* 0x000076320b0b7816 */ /* 0x004fc6000000000b */
[----:B------:R-:W-:-:S04]  /*3400*/  IMAD.WIDE R22, R31, 0x2, R20 ;  /* 0x000000021f167825 */ /* 0x000fc800078e0214 */
[----:B------:R-:W-:Y:S01]  /*3410*/  IMAD.WIDE R20, R35, 0x2, R20 ;  /* 0x0000000223147825 */ /* 0x000fe200078e0214 */
[----:B------:R0:W-:Y:S04]  /*3420*/  STG.E.U16 desc[UR10][R24.64], R11 ;  /* 0x0000000b18007986 */ /* 0x0001e8000c10150a */
[----:B------:R1:W-:Y:S04]  /*3430*/  STG.E.U16 desc[UR10][R12.64], R9 ;  /* 0x000000090c007986 */ /* 0x0003e8000c10150a */
[----:B------:R1:W-:Y:S04]  /*3440*/  STG.E.U16 desc[UR10][R14.64], R27 ;  /* 0x0000001b0e007986 */ /* 0x0003e8000c10150a */
[----:B------:R1:W-:Y:S01]  /*3450*/  STG.E.U16 desc[UR10][R22.64], R26 ;  /* 0x0000001a16007986 */ /* 0x0003e2000c10150a */
[----:B0-----:R-:W-:-:S02]  /*3460*/  MOV R24, R18 ;  /* 0x0000001200187202 */ /* 0x001fc40000000f00 */
[----:B------:R-:W-:Y:S01]  /*3470*/  MOV R25, R19 ;  /* 0x0000001300197202 */ /* 0x000fe20000000f00 */
[----:B------:R1:W-:Y:S01]  /*3480*/  STG.E.U16 desc[UR10][R20.64], R28 ;  /* 0x0000001c14007986 */ /* 0x0003e2000c10150a */
[----:B------:R-:W-:Y:S01]  /*3490*/  IMAD.WIDE R18, R3, 0x4, R16 ;  /* 0x0000000403127825 */ /* 0x000fe200078e0210 */
[----:B------:R-:W-:Y:S06]  /*34a0*/  BRA.U !UP0, `(.L_x_18) ;  /* 0xffffffed08a47547 */ /* 0x000fec000b83ffff */
[----:B-1----:R-:W-:Y:S01]  /*34b0*/  IMAD.WIDE R12, R3, 0x18, R24 ;  /* 0x00000018030c7825 */ /* 0x002fe200078e0218 */
[----:B------:R-:W-:Y:S06]  /*34c0*/  BRA `(.L_x_15) ;  /* 0x0000000c007c7947 */ /* 0x000fec0003800000 */
.L_x_16:
[----:B------:R-:W1:Y:S01]  /*34d0*/  LDCU.64 UR8, c[0x0][0x3a0] ;  /* 0x00007400ff0877ac */ /* 0x000e620008000a00 */
[----:B------:R-:W-:Y:S01]  /*34e0*/  IMAD R3, R3, UR4, R10 ;  /* 0x0000000403037c24 */ /* 0x000fe2000f8e020a */
[----:B0-----:R-:W-:Y:S01]  /*34f0*/  MOV R17, R13 ;  /* 0x0000000d00117202 */ /* 0x001fe20000000f00 */
[----:B------:R-:W-:-:S03]  /*3500*/  IMAD.MOV.U32 R16, RZ, RZ, R12 ;  /* 0x000000ffff107224 */ /* 0x000fc600078e000c */
[----:B------:R-:W-:Y:S01]  /*3510*/  LEA R12, R8, R3, 0x7 ;  /* 0x00000003080c7211 */ /* 0x000fe200078e38ff */
[----:B-1----:R-:W-:-:S04]  /*3520*/  UIMAD.WIDE.U32 UR8, UR5, 0x4, UR8 ;  /* 0x00000004050878a5 */ /* 0x002fc8000f8e0008 */
[----:B------:R-:W-:-:S04]  /*3530*/  UIADD3 UR12, UP0, UPT, UR8, 0x2, URZ ;  /* 0x00000002080c7890 */ /* 0x000fc8000ff1e0ff */
[----:B------:R-:W-:-:S12]  /*3540*/  UIADD3.X UR8, UPT, UPT, URZ, UR9, URZ, UP0, !UPT ;  /* 0x00000009ff087290 */ /* 0x000fd800087fe4ff */
.L_x_20:
[----:B------:R-:W0:Y:S01]  /*3550*/  LDC R3, c[0x0][0x3ac] ;  /* 0x0000eb00ff037b82 */ /* 0x000e220000000800 */
[----:B------:R-:W2:Y:S07]  /*3560*/  LDG.E.CONSTANT R9, desc[UR10][R16.64] ;  /* 0x0000000a10097981 */ /* 0x000eae000c1e9900 */
[----:B-1----:R-:W1:Y:S01]  /*3570*/  LDC.64 R26, c[0x0][0x3b8] ;  /* 0x0000ee00ff1a7b82 */ /* 0x002e620000000a00 */
[----:B0-----:R-:W-:Y:S01]  /*3580*/  IMAD.WIDE R28, R3, 0x4, R16 ;  /* 0x00000004031c7825 */ /* 0x001fe200078e0210 */
[----:B------:R-:W-:-:S04]  /*3590*/  ISETP.NE.AND P0, PT, R5, UR5, PT ;  /* 0x0000000505007c0c */ /* 0x000fc8000bf05270 */
[----:B------:R0:W5:Y:S01]  /*35a0*/  LDG.E.CONSTANT R11, desc[UR10][R28.64] ;  /* 0x0000000a1c0b7981 */ /* 0x000162000c1e9900 */
[----:B------:R-:W-:-:S04]  /*35b0*/  IMAD.WIDE R22, R3, 0x4, R28 ;  /* 0x0000000403167825 */ /* 0x000fc800078e021c */
[----:B-1----:R-:W-:Y:S01]  /*35c0*/  IMAD.WIDE R26, R12, 0x2, R26 ;  /* 0x000000020c1a7825 */ /* 0x002fe200078e021a */
[----:B------:R1:W5:Y:S03]  /*35d0*/  LDG.E.CONSTANT R13, desc[UR10][R22.64] ;  /* 0x0000000a160d7981 */ /* 0x000366000c1e9900 */
[----:B------:R-:W-:-:S05]  /*35e0*/  IMAD.WIDE R20, R3, 0x4, R22 ;  /* 0x0000000403147825 */ /* 0x000fca00078e0216 */
[----:B------:R3:W5:Y:S01]  /*35f0*/  LDG.E.CONSTANT R30, desc[UR10][R20.64] ;  /* 0x0000000a141e7981 */ /* 0x000762000c1e9900 */
[----:B------:R-:W-:-:S05]  /*3600*/  IMAD.WIDE R18, R3, 0x4, R20 ;  /* 0x0000000403127825 */ /* 0x000fca00078e0214 */
[----:B------:R3:W5:Y:S01]  /*3610*/  LDG.E.CONSTANT R31, desc[UR10][R18.64] ;  /* 0x0000000a121f7981 */ /* 0x000762000c1e9900 */
[----:B------:R-:W-:-:S05]  /*3620*/  IMAD.WIDE R14, R3, 0x4, R18 ;  /* 0x00000004030e7825 */ /* 0x000fca00078e0212 */
[----:B------:R3:W5:Y:S01]  /*3630*/  LDG.E.CONSTANT R32, desc[UR10][R14.64] ;  /* 0x0000000a0e207981 */ /* 0x000762000c1e9900 */
[----:B0-----:R-:W-:Y:S01]  /*3640*/  IMAD.WIDE R28, R3, 0x2, R26 ;  /* 0x00000002031c7825 */ /* 0x001fe200078e021a */
[----:B--2---:R-:W-:-:S04]  /*3650*/  LOP3.LUT R24, R9, 0x3f003f, RZ, 0xc0, !PT ;  /* 0x003f003f09187812 */ /* 0x004fc800078ec0ff */
[----:B------:R-:W-:Y:S02]  /*3660*/  LOP3.LUT R25, R24, 0x64006400, RZ, 0xfc, !PT ;  /* 0x6400640018197812 */ /* 0x000fe400078efcff */
[----:B------:R-:W-:-:S03]  /*3670*/  SHF.R.U32.HI R24, RZ, 0x6, R9 ;  /* 0x00000006ff187819 */ /* 0x000fc60000011609 */
[----:B-1----:R-:W-:Y:S01]  /*3680*/  HADD2 R22, R25, -1056, -1056 ;  /* 0xe420e42019167430 */ /* 0x002fe20000000000 */
[----:B---3--:R-:W-:Y:S06]  /*3690*/  @P0 BRA `(.L_x_19) ;  /* 0x0000000000540947 */ /* 0x008fec0003800000 */
        /* <DEDUP_REMOVED lines=21> */
.L_x_19:
[----:B------:R-:W-:Y:S01]  /*37f0*/  HFMA2 R22, R22, R4, -RZ ;  /* 0x0000000416167231 */ /* 0x000fe200001000ff */
[----:B------:R-:W-:Y:S01]  /*3800*/  LOP3.LUT R18, R24, 0x3f003f, RZ, 0xc0, !PT ;  /* 0x003f003f18127812 */ /* 0x000fe200078ec0ff */
[----:B------:R-:W-:Y:S01]  /*3810*/  IMAD.WIDE R24, R3, 0x2, R28 ;  /* 0x0000000203187825 */ /* 0x000fe200078e021c */
[----:B-----5:R-:W-:Y:S01]  /*3820*/  SHF.R.U32.HI R23, RZ, 0x6, R11 ;  /* 0x00000006ff177819 */ /* 0x020fe2000001160b */
[----:B------:R-:W-:Y:S01]  /*3830*/  UIADD3 UR12, UP0, UPT, UR12, 0x80, URZ ;  /* 0x000000800c0c7890 */ /* 0x000fe2000ff1e0ff */
[----:B------:R-:W-:Y:S01]  /*3840*/  LOP3.LUT R18, R18, 0x64006400, RZ, 0xfc, !PT ;  /* 0x6400640012127812 */ /* 0x000fe200078efcff */
[----:B------:R-:W-:Y:S01]  /*3850*/  UIADD3 UR5, UPT, UPT, UR5, 0x20, URZ ;  /* 0x0000002005057890 */ /* 0x000fe2000fffe0ff */
[----:B------:R-:W-:Y:S01]  /*3860*/  LOP3.LUT R34, R23, 0x3f003f, RZ, 0xc0, !PT ;  /* 0x003f003f17227812 */ /* 0x000fe200078ec0ff */
[----:B------:R-:W-:Y:S01]  /*3870*/  IMAD.WIDE R20, R3, 0x2, R24 ;  /* 0x0000000203147825 */ /* 0x000fe200078e0218 */
[----:B------:R-:W-:-:S03]  /*3880*/  SHF.R.U32.HI R9, RZ, 0xc, R9 ;  /* 0x0000000cff097819 */ /* 0x000fc60000011609 */
[----:B------:R-:W-:Y:S01]  /*3890*/  HADD2 R18, R18, -1056, -1056 ;  /* 0xe420e42012127430 */ /* 0x000fe20000000000 */
[C---:B------:R-:W-:Y:S01]  /*38a0*/  PRMT R19, R22.reuse, 0x7610, R19 ;  /* 0x0000761016137816 */ /* 0x040fe20000000013 */
[----:B------:R-:W-:Y:S01]  /*38b0*/  UIADD3.X UR8, UPT, UPT, URZ, UR8, URZ, UP0, !UPT ;  /* 0x00000008ff087290 */ /* 0x000fe200087fe4ff */
[----:B------:R-:W-:Y:S01]  /*38c0*/  PRMT R35, R22, 0x7632, R35 ;  /* 0x0000763216237816 */ /* 0x000fe20000000023 */
[----:B------:R-:W-:Y:S01]  /*38d0*/  UISETP.GE.AND UP0, UPT, UR5, UR7, UPT ;  /* 0x000000070500728c */ /* 0x000fe2000bf06270 */
[----:B------:R-:W-:Y:S01]  /*38e0*/  LOP3.LUT R22, R11, 0x3f003f, RZ, 0xc0, !PT ;  /* 0x003f003f0b167812 */ /* 0x000fe200078ec0ff */
[----:B------:R0:W-:Y:S01]  /*38f0*/  STG.E.U16 desc[UR10][R26.64], R19 ;  /* 0x000000131a007986 */ /* 0x0001e2000c10150a */
[----:B------:R-:W-:Y:S01]  /*3900*/  LOP3.LUT R34, R34, 0x64006400, RZ, 0xfc, !PT ;  /* 0x6400640022227812 */ /* 0x000fe200078efcff */
[----:B------:R-:W-:Y:S01]  /*3910*/  IMAD R12, R3, 0x20, R12 ;  /* 0x00000020030c7824 */ /* 0x000fe200078e020c */
[----:B------:R-:W-:Y:S01]  /*3920*/  LOP3.LUT R33, R22, 0x64006400, RZ, 0xfc, !PT ;  /* 0x6400640016217812 */ /* 0x000fe200078efcff */
[----:B------:R1:W-:Y:S01]  /*3930*/  STG.E.U16 desc[UR10][R28.64], R35 ;  /* 0x000000231c007986 */ /* 0x0003e2000c10150a */
[----:B------:R-:W-:Y:S01]  /*3940*/  SHF.R.U32.HI R11, RZ, 0xc, R11 ;  /* 0x0000000cff0b7819 */ /* 0x000fe2000001160b */
[----:B------:R-:W-:Y:S01]  /*3950*/  HADD2 R34, R34, -1056, -1056 ;  /* 0xe420e42022227430 */ /* 0x000fe20000000000 */
[----:B------:R-:W-:Y:S01]  /*3960*/  LOP3.LUT R36, R9, 0xf000f, RZ, 0xc0, !PT ;  /* 0x000f000f09247812 */ /* 0x000fe200078ec0ff */
[----:B------:R-:W-:Y:S01]  /*3970*/  HADD2 R33, R33, -1056, -1056 ;  /* 0xe420e42021217430 */ /* 0x000fe20000000000 */
[----:B------:R-:W-:Y:S01]  /*3980*/  LOP3.LUT R9, R11, 0xf000f, RZ, 0xc0, !PT ;  /* 0x000f000f0b097812 */ /* 0x000fe200078ec0ff */
[----:B------:R-:W-:Y:S01]  /*3990*/  UIADD3 UR4, UPT, UPT, UR4, 0x20, URZ ;  /* 0x0000002004047890 */ /* 0x000fe2000fffe0ff */
[----:B------:R-:W-:Y:S01]  /*39a0*/  SHF.R.U32.HI R11, RZ, 0x8, R13 ;  /* 0x00000008ff0b7819 */ /* 0x000fe2000001160d */
[----:B0-----:R-:W-:-:S02]  /*39b0*/  HMUL2 R27, R18, R4 ;  /* 0x00000004121b7232 */ /* 0x001fc40000000000 */
[----:B------:R-:W-:Y:S01]  /*39c0*/  IMAD.WIDE R18, R3, 0x2, R20 ;  /* 0x0000000203127825 */ /* 0x000fe200078e0214 */
[----:B------:R-:W-:Y:S02]  /*39d0*/  LOP3.LUT R11, R36, 0x300030, R11, 0xf8, !PT ;  /* 0x00300030240b7812 */ /* 0x000fe400078ef80b */
[----:B------:R0:W-:Y:S01]  /*39e0*/  STG.E.U16 desc[UR10][R24.64], R27 ;  /* 0x0000001b18007986 */ /* 0x0001e2000c10150a */
[----:B-1----:R-:W-:Y:S01]  /*39f0*/  PRMT R29, R27, 0x7632, R29 ;  /* 0x000076321b1d7816 */ /* 0x002fe2000000001d */
[----:B------:R-:W-:Y:S01]  /*3a00*/  IMAD.WIDE R22, R3, 0x2, R18 ;  /* 0x0000000203167825 */ /* 0x000fe200078e0212 */
[----:B------:R-:W-:-:S03]  /*3a10*/  LOP3.LUT R11, R11, 0x64006400, RZ, 0xfc, !PT ;  /* 0x640064000b0b7812 */ /* 0x000fc600078efcff */
[----:B------:R1:W-:Y:S02]  /*3a20*/  STG.E.U16 desc[UR10][R20.64], R29 ;  /* 0x0000001d14007986 */ /* 0x0003e4000c10150a */
[----:B------:R-:W-:Y:S02]  /*3a30*/  HADD2 R11, R11, -1056, -1056 ;  /* 0xe420e4200b0b7430 */ /* 0x000fe40000000000 */
[----:B0-----:R-:W-:-:S04]  /*3a40*/  IMAD.WIDE R26, R3, 0x2, R22 ;  /* 0x00000002031a7825 */ /* 0x001fc800078e0216 */
[-C--:B------:R-:W-:Y:S02]  /*3a50*/  HFMA2 R25, R33, R4.reuse, -RZ ;  /* 0x0000000421197231 */ /* 0x080fe400001000ff */
[-C--:B------:R-:W-:Y:S01]  /*3a60*/  HMUL2 R33, R34, R4.reuse ;  /* 0x0000000422217232 */ /* 0x080fe20000000000 */
[----:B------:R-:W-:Y:S01]  /*3a70*/  LOP3.LUT R34, R13, 0x3f003f, RZ, 0xc0, !PT ;  /* 0x003f003f0d227812 */ /* 0x000fe200078ec0ff */
[----:B------:R-:W-:Y:S02]  /*3a80*/  HFMA2 R11, R11, R4, -RZ ;  /* 0x000000040b0b7231 */ /* 0x000fe400001000ff */
[----:B-1----:R-:W-:Y:S01]  /*3a90*/  IMAD.WIDE R28, R3, 0x2, R26 ;  /* 0x00000002031c7825 */ /* 0x002fe200078e021a */
[----:B------:R-:W-:Y:S01]  /*3aa0*/  LOP3.LUT R34, R34, 0x64006400, RZ, 0xfc, !PT ;  /* 0x6400640022227812 */ /* 0x000fe200078efcff */
[----:B------:R0:W-:Y:S01]  /*3ab0*/  STG.E.U16 desc[UR10][R18.64], R25 ;  /* 0x0000001912007986 */ /* 0x0001e2000c10150a */
[----:B------:R-:W-:-:S05]  /*3ac0*/  PRMT R21, R25, 0x7632, R21 ;  /* 0x0000763219157816 */ /* 0x000fca0000000015 */
[----:B------:R1:W-:Y:S01]  /*3ad0*/  STG.E.U16 desc[UR10][R22.64], R21 ;  /* 0x0000001516007986 */ /* 0x0003e2000c10150a */
[----:B0-----:R-:W-:Y:S01]  /*3ae0*/  IMAD.WIDE R24, R3, 0x2, R28 ;  /* 0x0000000203187825 */ /* 0x001fe200078e021c */
[----:B------:R-:W-:Y:S02]  /*3af0*/  PRMT R19, R33, 0x7632, R19 ;  /* 0x0000763221137816 */ /* 0x000fe40000000013 */
[----:B------:R-:W-:Y:S04]  /*3b00*/  STG.E.U16 desc[UR10][R26.64], R33 ;  /* 0x000000211a007986 */ /* 0x000fe8000c10150a */
[----:B------:R0:W-:Y:S01]  /*3b10*/  STG.E.U16 desc[UR10][R28.64], R19 ;  /* 0x000000131c007986 */ /* 0x0001e2000c10150a */
[----:B-1----:R-:W-:Y:S01]  /*3b20*/  IMAD.WIDE R20, R3, 0x2, R24 ;  /* 0x0000000203147825 */ /* 0x002fe200078e0218 */
[----:B------:R-:W-:-:S03]  /*3b30*/  SHF.R.U32.HI R22, RZ, 0x6, R13 ;  /* 0x00000006ff167819 */ /* 0x000fc6000001160d */
[----:B------:R-:W-:Y:S01]  /*3b40*/  HADD2 R23, R34, -1056, -1056 ;  /* 0xe420e42022177430 */ /* 0x000fe20000000000 */
[----:B------:R-:W-:Y:S02]  /*3b50*/  SHF.R.U32.HI R34, RZ, 0xa, R13 ;  /* 0x0000000aff227819 */ /* 0x000fe4000001160d */
[----:B------:R-:W-:Y:S02]  /*3b60*/  LOP3.LUT R22, R22, 0x3f003f, RZ, 0xc0, !PT ;  /* 0x003f003f16167812 */ /* 0x000fe400078ec0ff */
[----:B------:R-:W-:Y:S02]  /*3b70*/  LOP3.LUT R9, R9, 0x300030, R34, 0xf8, !PT ;  /* 0x0030003009097812 */ /* 0x000fe400078ef822 */
[----:B------:R-:W-:Y:S01]  /*3b80*/  LOP3.LUT R22, R22, 0x64006400, RZ, 0xfc, !PT ;  /* 0x6400640016167812 */ /* 0x000fe200078efcff */
[----:B0-----:R-:W-:-:S04]  /*3b90*/  IMAD.WIDE R18, R3, 0x2, R20 ;  /* 0x0000000203127825 */ /* 0x001fc800078e0214 */
[----:B------:R-:W-:Y:S01]  /*3ba0*/  HFMA2 R29, R23, R4, -RZ ;  /* 0x00000004171d7231 */ /* 0x000fe200001000ff */
[----:B------:R-:W-:Y:S01]  /*3bb0*/  LOP3.LUT R9, R9, 0x64006400, RZ, 0xfc, !PT ;  /* 0x6400640009097812 */ /* 0x000fe200078efcff */
[----:B------:R-:W-:Y:S02]  /*3bc0*/  HADD2 R13, R22, -1056, -1056 ;  /* 0xe420e420160d7430 */ /* 0x000fe40000000000 */
[----:B------:R-:W-:-:S04]  /*3bd0*/  IMAD.WIDE R26, R3, 0x2, R18 ;  /* 0x00000002031a7825 */ /* 0x000fc800078e0212 */
[----:B------:R-:W-:Y:S01]  /*3be0*/  HADD2 R9, R9, -1056, -1056 ;  /* 0xe420e42009097430 */ /* 0x000fe20000000000 */
[----:B------:R0:W-:Y:S01]  /*3bf0*/  STG.E.U16 desc[UR10][R24.64], R29 ;  /* 0x0000001d18007986 */ /* 0x0001e2000c10150a */
[-C--:B------:R-:W-:Y:S02]  /*3c00*/  HMUL2 R13, R13, R4.reuse ;  /* 0x000000040d0d7232 */ /* 0x080fe40000000000 */
[----:B------:R-:W-:Y:S02]  /*3c10*/  HMUL2 R9, R9, R4 ;  /* 0x0000000409097232 */ /* 0x000fe40000000000 */
[----:B------:R-:W-:-:S03]  /*3c20*/  IMAD.WIDE R22, R3, 0x2, R26 ;  /* 0x0000000203167825 */ /* 0x000fc600078e021a */
[----:B------:R-:W-:Y:S02]  /*3c30*/  PRMT R33, R9, 0x7632, R33 ;  /* 0x0000763209217816 */ /* 0x000fe40000000021 */
[----:B0-----:R-:W-:Y:S01]  /*3c40*/  PRMT R25, R29, 0x7632, R25 ;  /* 0x000076321d197816 */ /* 0x001fe20000000019 */
[----:B------:R-:W-:-:S04]  /*3c50*/  IMAD.WIDE R28, R3, 0x2, R22 ;  /* 0x00000002031c7825 */ /* 0x000fc800078e0216 */
[----:B------:R0:W-:Y:S01]  /*3c60*/  STG.E.U16 desc[UR10][R20.64], R25 ;  /* 0x0000001914007986 */ /* 0x0001e2000c10150a */
[----:B------:R-:W-:Y:S01]  /*3c70*/  IMAD.WIDE R34, R3, 0x2, R28 ;  /* 0x0000000203227825 */ /* 0x000fe200078e021c */
[----:B0-----:R-:W-:-:S03]  /*3c80*/  PRMT R21, R13, 0x7610, R21 ;  /* 0x000076100d157816 */ /* 0x001fc60000000015 */
[----:B------:R-:W-:Y:S02]  /*3c90*/  IMAD.WIDE R24, R3, 0x2, R34 ;  /* 0x0000000203187825 */ /* 0x000fe400078e0222 */
[----:B------:R0:W-:Y:S02]  /*3ca0*/  STG.E.U16 desc[UR10][R18.64], R21 ;  /* 0x0000001512007986 */ /* 0x0001e4000c10150a */
[----:B0-----:R-:W-:Y:S01]  /*3cb0*/  PRMT R19, R13, 0x7632, R19 ;  /* 0x000076320d137816 */ /* 0x001fe20000000013 */
[----:B------:R-:W-:Y:S01]  /*3cc0*/  IMAD.WIDE R20, R3, 0x2, R24 ;  /* 0x0000000203147825 */ /* 0x000fe200078e0218 */
[----:B------:R-:W-:-:S03]  /*3cd0*/  LOP3.LUT R13, R30, 0x3f003f, RZ, 0xc0, !PT ;  /* 0x003f003f1e0d7812 */ /* 0x000fc600078ec0ff */
[----:B------:R0:W-:Y:S01]  /*3ce0*/  STG.E.U16 desc[UR10][R26.64], R19 ;  /* 0x000000131a007986 */ /* 0x0001e2000c10150a */
[----:B------:R-:W-:-:S03]  /*3cf0*/  LOP3.LUT R13, R13, 0x64006400, RZ, 0xfc, !PT ;  /* 0x640064000d0d7812 */ /* 0x000fc600078efcff */
[----:B------:R1:W-:Y:S02]  /*3d00*/  STG.E.U16 desc[UR10][R22.64], R11 ;  /* 0x0000000b16007986 */ /* 0x0003e4000c10150a */
[----:B------:R-:W-:Y:S02]  /*3d10*/  HADD2 R13, R13, -1056, -1056 ;  /* 0xe420e4200d0d7430 */ /* 0x000fe40000000000 */
[----:B0-----:R-:W-:Y:S01]  /*3d20*/  IMAD.WIDE R18, R3, 0x2, R20 ;  /* 0x0000000203127825 */ /* 0x001fe200078e0214 */
[----:B------:R-:W-:Y:S02]  /*3d30*/  PRMT R27, R9, 0x7610, R27 ;  /* 0x00007610091b7816 */ /* 0x000fe4000000001b */
[----:B------:R-:W-:Y:S02]  /*3d40*/  SHF.R.U32.HI R9, RZ, 0x6, R30 ;  /* 0x00000006ff097819 */ /* 0x000fe4000001161e */
[----:B-1----:R-:W-:Y:S01]  /*3d50*/  PRMT R23, R11, 0x7632, R23 ;  /* 0x000076320b177816 */ /* 0x002fe20000000017 */
[----:B------:R-:W-:Y:S01]  /*3d60*/  IMAD.WIDE R36, R3, 0x2, R18 ;  /* 0x0000000203247825 */ /* 0x000fe200078e0212 */
[----:B------:R-:W-:-:S02]  /*3d70*/  LOP3.LUT R9, R9, 0x3f003f, RZ, 0xc0, !PT ;  /* 0x003f003f09097812 */ /* 0x000fc400078ec0ff */
[----:B------:R-:W-:Y:S01]  /*3d80*/  LOP3.LUT R11, R31, 0x3f003f, RZ, 0xc0, !PT ;  /* 0x003f003f1f0b7812 */ /* 0x000fe200078ec0ff */
[----:B------:R-:W-:Y:S01]  /*3d90*/  STG.E.U16 desc[UR10][R28.64], R23 ;  /* 0x000000171c007986 */ /* 0x000fe2000c10150a */
[----:B------:R-:W-:Y:S02]  /*3da0*/  LOP3.LUT R9, R9, 0x64006400, RZ, 0xfc, !PT ;  /* 0x6400640009097812 */ /* 0x000fe400078efcff */
[----:B------:R-:W-:Y:S01]  /*3db0*/  LOP3.LUT R11, R11, 0x64006400, RZ, 0xfc, !PT ;  /* 0x640064000b0b7812 */ /* 0x000fe200078efcff */
[----:B------:R0:W-:Y:S01]  /*3dc0*/  STG.E.U16 desc[UR10][R34.64], R27 ;  /* 0x0000001b22007986 */ /* 0x0001e2000c10150a */
[----:B------:R-:W-:Y:S01]  /*3dd0*/  SHF.R.U32.HI R30, RZ, 0xc, R30 ;  /* 0x0000000cff1e7819 */ /* 0x000fe2000001161e */
[----:B------:R-:W-:Y:S02]  /*3de0*/  HADD2 R9, R9, -1056, -1056 ;  /* 0xe420e42009097430 */ /* 0x000fe40000000000 */
[----:B------:R1:W-:Y:S01]  /*3df0*/  STG.E.U16 desc[UR10][R24.64], R33 ;  /* 0x0000002118007986 */ /* 0x0003e2000c10150a */
[----:B------:R-:W-:Y:S01]  /*3e00*/  HADD2 R11, R11, -1056, -1056 ;  /* 0xe420e4200b0b7430 */ /* 0x000fe20000000000 */
[----:B------:R-:W-:Y:S01]  /*3e10*/  LOP3.LUT R30, R30, 0xf000f, RZ, 0xc0, !PT ;  /* 0x000f000f1e1e7812 */ /* 0x000fe200078ec0ff */
[----:B------:R-:W-:-:S02]  /*3e20*/  HMUL2 R9, R9, R4 ;  /* 0x0000000409097232 */ /* 0x000fc40000000000 */
[----:B------:R-:W-:Y:S02]  /*3e30*/  HFMA2 R11, R11, R4, -RZ ;  /* 0x000000040b0b7231 */ /* 0x000fe400001000ff */
[----:B0-----:R-:W-:-:S04]  /*3e40*/  IMAD.WIDE R26, R3, 0x2, R36 ;  /* 0x00000002031a7825 */ /* 0x001fc800078e0224 */
[----:B-1----:R-:W-:Y:S01]  /*3e50*/  HFMA2 R25, R13, R4, -RZ ;  /* 0x000000040d197231 */ /* 0x002fe200001000ff */
[----:B------:R-:W-:Y:S01]  /*3e60*/  SHF.R.U32.HI R13, RZ, 0x6, R31 ;  /* 0x00000006ff0d7819 */ /* 0x000fe2000001161f */
[----:B------:R-:W-:Y:S01]  /*3e70*/  IMAD.WIDE R22, R3, 0x2, R26 ;  /* 0x0000000203167825 */ /* 0x000fe200078e021a */
[----:B------:R-:W-:Y:S02]  /*3e80*/  SHF.R.U32.HI R31, RZ, 0xc, R31 ;  /* 0x0000000cff1f7819 */ /* 0x000fe4000001161f */
[----:B------:R-:W-:Y:S01]  /*3e90*/  LOP3.LUT R13, R13, 0x3f003f, RZ, 0xc0, !PT ;  /* 0x003f003f0d0d7812 */ /* 0x000fe200078ec0ff */
[----:B------:R0:W-:Y:S01]  /*3ea0*/  STG.E.U16 desc[UR10][R20.64], R25 ;  /* 0x0000001914007986 */ /* 0x0001e2000c10150a */
[----:B------:R-:W-:Y:S02]  /*3eb0*/  PRMT R33, R11, 0x7632, R33 ;  /* 0x000076320b217816 */ /* 0x000fe40000000021 */
[----:B------:R-:W-:Y:S02]  /*3ec0*/  LOP3.LUT R13, R13, 0x64006400, RZ, 0xfc, !PT ;  /* 0x640064000d0d7812 */ /* 0x000fe400078efcff */
[----:B------:R-:W-:-:S03]  /*3ed0*/  LOP3.LUT R31, R31, 0xf000f, RZ, 0xc0, !PT ;  /* 0x000f000f1f1f7812 */ /* 0x000fc600078ec0ff */
[----:B------:R-:W-:Y:S01]  /*3ee0*/  HADD2 R13, R13, -1056, -1056 ;  /* 0xe420e4200d0d7430 */ /* 0x000fe20000000000 */
[----:B0-----:R-:W-:Y:S01]  /*3ef0*/  PRMT R21, R25, 0x7632, R21 ;  /* 0x0000763219157816 */ /* 0x001fe20000000015 */
[----:B------:R-:W-:-:S04]  /*3f00*/  IMAD.WIDE R24, R3, 0x2, R22 ;  /* 0x0000000203187825 */ /* 0x000fc800078e0216 */
[----:B------:R-:W-:Y:S01]  /*3f10*/  HMUL2 R13, R13, R4 ;  /* 0x000000040d0d7232 */ /* 0x000fe20000000000 */
[----:B------:R0:W-:Y:S04]  /*3f20*/  STG.E.U16 desc[UR10][R18.64], R21 ;  /* 0x0000001512007986 */ /* 0x0001e8000c10150a */
[----:B------:R-:W-:Y:S01]  /*3f30*/  PRMT R34, R13, 0x7610, R34 ;  /* 0x000076100d227816 */ /* 0x000fe20000000022 */
[----:B------:R1:W-:Y:S01]  /*3f40*/  STG.E.U16 desc[UR10][R36.64], R9 ;  /* 0x0000000924007986 */ /* 0x0003e2000c10150a */
[----:B0-----:R-:W-:Y:S01]  /*3f50*/  IMAD.WIDE R20, R3, 0x2, R24 ;  /* 0x0000000203147825 */ /* 0x001fe200078e0218 */
[----:B------:R-:W-:Y:S02]  /*3f60*/  PRMT R19, R9, 0x7632, R19 ;  /* 0x0000763209137816 */ /* 0x000fe40000000013 */
[----:B-1----:R-:W-:Y:S01]  /*3f70*/  LOP3.LUT R9, R32, 0x3f003f, RZ, 0xc0, !PT ;  /* 0x003f003f20097812 */ /* 0x002fe200078ec0ff */
[----:B------:R-:W-:-:S02]  /*3f80*/  IMAD.WIDE R28, R3, 0x2, R20 ;  /* 0x00000002031c7825 */ /* 0x000fc400078e0214 */
[----:B------:R0:W-:Y:S01]  /*3f90*/  STG.E.U16 desc[UR10][R26.64], R19 ;  /* 0x000000131a007986 */ /* 0x0001e2000c10150a */
[----:B------:R-:W-:-:S03]  /*3fa0*/  LOP3.LUT R9, R9, 0x64006400, RZ, 0xfc, !PT ;  /* 0x6400640009097812 */ /* 0x000fc600078efcff */
[----:B------:R1:W-:Y:S02]  /*3fb0*/  STG.E.U16 desc[UR10][R22.64], R11 ;  /* 0x0000000b16007986 */ /* 0x0003e4000c10150a */
[----:B------:R-:W-:Y:S02]  /*3fc0*/  HADD2 R9, R9, -1056, -1056 ;  /* 0xe420e42009097430 */ /* 0x000fe40000000000 */
[----:B------:R-:W-:Y:S01]  /*3fd0*/  STG.E.U16 desc[UR10][R24.64], R33 ;  /* 0x0000002118007986 */ /* 0x000fe2000c10150a */
[----:B0-----:R-:W-:-:S03]  /*3fe0*/  IMAD.WIDE R18, R3, 0x2, R28 ;  /* 0x0000000203127825 */ /* 0x001fc600078e021c */
[----:B------:R0:W-:Y:S01]  /*3ff0*/  STG.E.U16 desc[UR10][R20.64], R34 ;  /* 0x0000002214007986 */ /* 0x0001e2000c10150a */
[----:B-1----:R-:W-:Y:S01]  /*4000*/  PRMT R23, R13, 0x7632, R23 ;  /* 0x000076320d177816 */ /* 0x002fe20000000017 */
[----:B------:R-:W-:Y:S01]  /*4010*/  IMAD.WIDE R26, R3, 0x2, R18 ;  /* 0x00000002031a7825 */ /* 0x000fe200078e0212 */
[--C-:B------:R-:W-:Y:S02]  /*4020*/  SHF.R.U32.HI R11, RZ, 0x6, R32.reuse ;  /* 0x00000006ff0b7819 */ /* 0x100fe40000011620 */
[----:B------:R-:W-:Y:S01]  /*4030*/  SHF.R.U32.HI R13, RZ, 0x8, R32 ;  /* 0x00000008ff0d7819 */ /* 0x000fe20000011620 */
[----:B------:R1:W-:Y:S01]  /*4040*/  STG.E.U16 desc[UR10][R28.64], R23 ;  /* 0x000000171c007986 */ /* 0x0003e2000c10150a */
[----:B------:R-:W-:Y:S01]  /*4050*/  LOP3.LUT R11, R11, 0x3f003f, RZ, 0xc0, !PT ;  /* 0x003f003f0b0b7812 */ /* 0x000fe200078ec0ff */
[----:B0-----:R-:W-:Y:S01]  /*4060*/  IMAD.WIDE R20, R3, 0x2, R26 ;  /* 0x0000000203147825 */ /* 0x001fe200078e021a */
[----:B------:R-:W-:Y:S02]  /*4070*/  LOP3.LUT R13, R30, 0x300030, R13, 0xf8, !PT ;  /* 0x003000301e0d7812 */ /* 0x000fe400078ef80d */
[----:B------:R-:W-:-:S02]  /*4080*/  LOP3.LUT R11, R11, 0x64006400, RZ, 0xfc, !PT ;  /* 0x640064000b0b7812 */ /* 0x000fc400078efcff */
[----:B------:R-:W-:Y:S02]  /*4090*/  SHF.R.U32.HI R32, RZ, 0xa, R32 ;  /* 0x0000000aff207819 */ /* 0x000fe40000011620 */
[----:B------:R-:W-:Y:S01]  /*40a0*/  LOP3.LUT R13, R13, 0x64006400, RZ, 0xfc, !PT ;  /* 0x640064000d0d7812 */ /* 0x000fe200078efcff */
[----:B-1----:R-:W-:Y:S02]  /*40b0*/  HFMA2 R28, R9, R4, -RZ ;  /* 0x00000004091c7231 */ /* 0x002fe400001000ff */
[----:B------:R-:W-:-:S04]  /*40c0*/  IMAD.WIDE R22, R3, 0x2, R20 ;  /* 0x0000000203167825 */ /* 0x000fc800078e0214 */
[----:B------:R-:W-:Y:S01]  /*40d0*/  HADD2 R9, R11, -1056, -1056 ;  /* 0xe420e4200b097430 */ /* 0x000fe20000000000 */
[----:B------:R-:W-:Y:S01]  /*40e0*/  LOP3.LUT R31, R31, 0x300030, R32, 0xf8, !PT ;  /* 0x003000301f1f7812 */ /* 0x000fe200078ef820 */
[----:B------:R-:W-:Y:S02]  /*40f0*/  HADD2 R13, R13, -1056, -1056 ;  /* 0xe420e4200d0d7430 */ /* 0x000fe40000000000 */
[-C--:B------:R-:W-:Y:S02]  /*4100*/  HMUL2 R9, R9, R4.reuse ;  /* 0x0000000409097232 */ /* 0x080fe40000000000 */
[----:B------:R-:W-:Y:S01]  /*4110*/  IMAD.WIDE R24, R3, 0x2, R22 ;  /* 0x0000000203187825 */ /* 0x000fe200078e0216 */
[----:B------:R-:W-:Y:S02]  /*4120*/  LOP3.LUT R31, R31, 0x64006400, RZ, 0xfc, !PT ;  /* 0x640064001f1f7812 */ /* 0x000fe400078efcff */
[----:B------:R-:W-:Y:S01]  /*4130*/  PRMT R11, R28, 0x7610, R11 ;  /* 0x000076101c0b7816 */ /* 0x000fe2000000000b */
[----:B------:R-:W-:-:S02]  /*4140*/  HFMA2 R13, R13, R4, -RZ ;  /* 0x000000040d0d7231 */ /* 0x000fc400001000ff */
[----:B------:R-:W-:Y:S02]  /*4150*/  HADD2 R31, R31, -1056, -1056 ;  /* 0xe420e4201f1f7430 */ /* 0x000fe40000000000 */
[----:B------:R0:W-:Y:S02]  /*4160*/  STG.E.U16 desc[UR10][R18.64], R11 ;  /* 0x0000000b12007986 */ /* 0x0001e4000c10150a */
[----:B------:R-:W-:-:S05]  /*4170*/  HMUL2 R31, R31, R4 ;  /* 0x000000041f1f7232 */ /* 0x000fca0000000000 */
[----:B------:R-:W-:Y:S02]  /*4180*/  PRMT R32, R31, 0x7632, R32 ;  /* 0x000076321f207816 */ /* 0x000fe40000000020 */
[----:B0-----:R-:W-:Y:S01]  /*4190*/  PRMT R19, R28, 0x7632, R19 ;  /* 0x000076321c137816 */ /* 0x001fe20000000013 */
[----:B------:R-:W-:Y:S01]  /*41a0*/  IMAD.WIDE R28, R3, 0x2, R24 ;  /* 0x00000002031c7825 */ /* 0x000fe200078e0218 */
[----:B------:R-:W-:-:S03]  /*41b0*/  PRMT R11, R9, 0x7632, R11 ;  /* 0x00007632090b7816 */ /* 0x000fc6000000000b */
[----:B------:R0:W-:Y:S04]  /*41c0*/  STG.E.U16 desc[UR10][R26.64], R19 ;  /* 0x000000131a007986 */ /* 0x0001e8000c10150a */
[----:B------:R1:W-:Y:S04]  /*41d0*/  STG.E.U16 desc[UR10][R20.64], R9 ;  /* 0x0000000914007986 */ /* 0x0003e8000c10150a */
[----:B------:R-:W-:Y:S01]  /*41e0*/  STG.E.U16 desc[UR10][R22.64], R11 ;  /* 0x0000000b16007986 */ /* 0x000fe2000c10150a */
[----:B0-----:R-:W-:Y:S01]  /*41f0*/  IMAD.WIDE R18, R3, 0x2, R28 ;  /* 0x0000000203127825 */ /* 0x001fe200078e021c */
[----:B------:R-:W-:-:S02]  /*4200*/  PRMT R27, R31, 0x7610, R27 ;  /* 0x000076101f1b7816 */ /* 0x000fc4000000001b */
[----:B------:R-:W-:Y:S01]  /*4210*/  STG.E.U16 desc[UR10][R24.64], R13 ;  /* 0x0000000d18007986 */ /* 0x000fe2000c10150a */
[----:B-1----:R-:W-:Y:S01]  /*4220*/  PRMT R21, R13, 0x7632, R21 ;  /* 0x000076320d157816 */ /* 0x002fe20000000015 */
[----:B------:R-:W-:Y:S01]  /*4230*/  IMAD.WIDE R30, R3, 0x2, R18 ;  /* 0x00000002031e7825 */ /* 0x000fe200078e0212 */
[----:B------:R-:W-:-:S03]  /*4240*/  MOV R20, R16 ;  /* 0x0000001000147202 */ /* 0x000fc60000000f00 */
[----:B------:R0:W-:Y:S04]  /*4250*/  STG.E.U16 desc[UR10][R28.64], R21 ;  /* 0x000000151c007986 */ /* 0x0001e8000c10150a */
[----:B------:R1:W-:Y:S04]  /*4260*/  STG.E.U16 desc[UR10][R18.64], R27 ;  /* 0x0000001b12007986 */ /* 0x0003e8000c10150a */
[----:B------:R1:W-:Y:S01]  /*4270*/  STG.E.U16 desc[UR10][R30.64], R32 ;  /* 0x000000201e007986 */ /* 0x0003e2000c10150a */
[----:B0-----:R-:W-:Y:S01]  /*4280*/  MOV R21, R17 ;  /* 0x0000001100157202 */ /* 0x001fe20000000f00 */
[----:B------:R-:W-:Y:S01]  /*4290*/  IMAD.WIDE R16, R3, 0x4, R14 ;  /* 0x0000000403107825 */ /* 0x000fe200078e020e */
[----:B------:R-:W-:Y:S06]  /*42a0*/  BRA.U !UP0, `(.L_x_20) ;  /* 0xfffffff108a87547 */ /* 0x000fec000b83ffff */
[----:B------:R-:W-:-:S07]  /*42b0*/  IMAD.WIDE R12, R3, 0x18, R20 ;  /* 0x00000018030c7825 */ /* 0x000fce00078e0214 */
.L_x_15:
[----:B------:R-:W2:Y:S02]  /*42c0*/  LDCU UR7, c[0x0][0x3c8] ;  /* 0x00007900ff0777ac */ /* 0x000ea40008000800 */
[----:B--2---:R-:W-:-:S04]  /*42d0*/  UISETP.LT.AND UP0, UPT, UR6, UR7, UPT ;  /* 0x000000070600728c */ /* 0x004fc8000bf01270 */
[----:B------:R-:W-:-:S04]  /*42e0*/  USEL UR7, UR6, UR7, UP0 ;  /* 0x0000000706077287 */ /* 0x000fc80008000000 */
[----:B------:R-:W-:-:S09]  /*42f0*/  UISETP.GT.AND UP0, UPT, UR7, UR5, UPT ;  /* 0x000000050700728c */ /* 0x000fd2000bf04270 */
[----:B------:R-:W-:Y:S05]  /*4300*/  BRA.U !UP0, `(.L_x_21) ;  /* 0x0000001908107547 */ /* 0x000fea000b800000 */
[----:B------:R-:W2:Y:S01]  /*4310*/  S2UR UR12, SR_CgaCtaId ;  /* 0x00000000000c79c3 */ /* 0x000ea20000008800 */
[----:B------:R-:W3:Y:S01]  /*4320*/  LDCU.64 UR8, c[0x0][0x3a0] ;  /* 0x00007400ff0877ac */ /* 0x000ee20008000a00 */
[----:B------:R-:W-:Y:S01]  /*4330*/  IMAD R3, R3, UR4, R10 ;  /* 0x0000000403037c24 */ /* 0x000fe2000f8e020a */
[----:B0-----:R-:W-:Y:S01]  /*4340*/  MOV R9, R13 ;  /* 0x0000000d00097202 */ /* 0x001fe20000000f00 */
[----:B------:R-:W-:Y:S01]  /*4350*/  UMOV UR7, 0x400 ;  /* 0x0000040000077882 */ /* 0x000fe20000000000 */
[----:B------:R-:W0:Y:S02]  /*4360*/  LDCU UR13, c[0x0][0x3c8] ;  /* 0x00007900ff0d77ac */ /* 0x000e240008000800 */
[----:B------:R-:W-:Y:S02]  /*4370*/  LEA R6, R8, R3, 0x7 ;  /* 0x0000000308067211 */ /* 0x000fe400078e38ff */
[----:B------:R-:W-:Y:S01]  /*4380*/  MOV R8, R12 ;  /* 0x0000000c00087202 */ /* 0x000fe20000000f00 */
[----:B------:R-:W4:Y:S01]  /*4390*/  LDCU.64 UR14, c[0x0][0x388] ;  /* 0x00007100ff0e77ac */ /* 0x000f220008000a00 */
[----:B---3--:R-:W-:-:S02]  /*43a0*/  UIMAD.WIDE.U32 UR8, UR5, 0x4, UR8 ;  /* 0x00000004050878a5 */ /* 0x008fc4000f8e0008 */
[----:B--2---:R-:W-:Y:S02]  /*43b0*/  ULEA UR7, UR12, UR7, 0x18 ;  /* 0x000000070c077291 */ /* 0x004fe4000f8ec0ff */
[----:B------:R-:W-:Y:S02]  /*43c0*/  UIADD3 UR12, UP0, UPT, UR8, 0x2, URZ ;  /* 0x00000002080c7890 */ /* 0x000fe4000ff1e0ff */
[----:B------:R-:W-:Y:S02]  /*43d0*/  ULEA UR7, UR4, UR7, 0x1 ;  /* 0x0000000704077291 */ /* 0x000fe4000f8e08ff */
[----:B------:R-:W-:Y:S02]  /*43e0*/  UIADD3.X UR8, UPT, UPT, URZ, UR9, URZ, UP0, !UPT ;  /* 0x00000009ff087290 */ /* 0x000fe400087fe4ff */
[----:B0---4-:R-:W-:-:S12]  /*43f0*/  UIADD3 UR7, UPT, UPT, UR7, 0x20, URZ ;  /* 0x0000002007077890 */ /* 0x011fd8000fffe0ff */
.L_x_25:
[----:B------:R-:W1:Y:S01]  /*4400*/  LDC R3, c[0x0][0x3ac] ;  /* 0x0000eb00ff037b82 */ /* 0x000e620000000800 */
[----:B------:R-:W2:Y:S01]  /*4410*/  LDG.E.CONSTANT R12, desc[UR10][R8.64] ;  /* 0x0000000a080c7981 */ /* 0x000ea2000c1e9900 */
[----:B-1----:R-:W-:-:S05]  /*4420*/  IMAD.WIDE R18, R3, 0x4, R8 ;  /* 0x0000000403127825 */ /* 0x002fca00078e0208 */
[----:B------:R-:W3:Y:S01]  /*4430*/  LDG.E.CONSTANT R7, desc[UR10][R18.64] ;  /* 0x0000000a12077981 */ /* 0x000ee2000c1e9900 */
[----:B------:R-:W-:-:S05]  /*4440*/  IMAD.WIDE R20, R3, 0x4, R18 ;  /* 0x0000000403147825 */ /* 0x000fca00078e0212 */
[----:B------:R-:W4:Y:S01]  /*4450*/  LDG.E.CONSTANT R10, desc[UR10][R20.64] ;  /* 0x0000000a140a7981 */ /* 0x000f22000c1e9900 */
[----:B------:R-:W-:-:S05]  /*4460*/  IMAD.WIDE R22, R3, 0x4, R20 ;  /* 0x0000000403167825 */ /* 0x000fca00078e0214 */
[----:B------:R-:W5:Y:S01]  /*4470*/  LDG.E.CONSTANT R11, desc[UR10][R22.64] ;  /* 0x0000000a160b7981 */ /* 0x000f62000c1e9900 */
[----:B------:R-:W-:-:S05]  /*4480*/  IMAD.WIDE R14, R3, 0x4, R22 ;  /* 0x00000004030e7825 */ /* 0x000fca00078e0216 */
[----:B------:R-:W5:Y:S01]  /*4490*/  LDG.E.CONSTANT R16, desc[UR10][R14.64] ;  /* 0x0000000a0e107981 */ /* 0x000f62000c1e9900 */
[----:B------:R-:W-:Y:S02]  /*44a0*/  ISETP.NE.AND P0, PT, R5, UR5, PT ;  /* 0x0000000505007c0c */ /* 0x000fe4000bf05270 */
[----:B--2---:R-:W-:-:S04]  /*44b0*/  SHF.R.U32.HI R13, RZ, 0xf, R12 ;  /* 0x0000000fff0d7819 */ /* 0x004fc8000001160c */
[----:B------:R-:W-:Y:S02]  /*44c0*/  LOP3.LUT R13, R13, 0x10001, RZ, 0xc0, !PT ;  /* 0x000100010d0d7812 */ /* 0x000fe400078ec0ff */
[----:B---3--:R-:W-:-:S04]  /*44d0*/  SHF.R.U32.HI R24, RZ, 0xe, R7 ;  /* 0x0000000eff187819 */ /* 0x008fc80000011607 */
[----:B------:R-:W-:Y:S02]  /*44e0*/  LOP3.LUT R24, R13, 0x20002, R24, 0xf8, !PT ;  /* 0x000200020d187812 */ /* 0x000fe400078ef818 */
[----:B----4-:R-:W-:-:S04]  /*44f0*/  SHF.R.U32.HI R13, RZ, 0xd, R10 ;  /* 0x0000000dff0d7819 */ /* 0x010fc8000001160a */
[----:B------:R-:W-:Y:S02]  /*4500*/  LOP3.LUT R17, R24, 0x40004, R13, 0xf8, !PT ;  /* 0x0004000418117812 */ /* 0x000fe400078ef80d */
[----:B-----5:R-:W-:Y:S01]  /*4510*/  SHF.R.U32.HI R18, RZ, 0xc, R11 ;  /* 0x0000000cff127819 */ /* 0x020fe2000001160b */
[----:B------:R-:W-:-:S03]  /*4520*/  HFMA2 R13, -RZ, RZ, 0, 0.03125 ;  /* 0x00002800ff0d7431 */ /* 0x000fc600000001ff */
[----:B------:R-:W-:Y:S02]  /*4530*/  LOP3.LUT R18, R17, 0x80008, R18, 0xf8, !PT ;  /* 0x0008000811127812 */ /* 0x000fe400078ef812 */
[----:B------:R-:W-:Y:S01]  /*4540*/  SHF.R.U32.HI R17, RZ, 0xb, R16 ;  /* 0x0000000bff117819 */ /* 0x000fe20000011610 */
[----:B------:R-:W-:Y:S06]  /*4550*/  @P0 BRA `(.L_x_22) ;  /* 0x00000000006c0947 */ /* 0x000fec0003800000 */
[----:B------:R-:W0:Y:S01]  /*4560*/  LDC.64 R4, c[0x0][0x390] ;  /* 0x0000e400ff047b82 */ /* 0x000e220000000a00 */
[----:B------:R-:W-:Y:S01]  /*4570*/  IMAD R19, R2, R3, R3 ;  /* 0x0000000302137224 */ /* 0x000fe200078e0203 */
[----:B------:R-:W-:-:S04]  /*4580*/  SHF.R.S32.HI R21, RZ, 0x1f, R0 ;  /* 0x0000001fff157819 */ /* 0x000fc80000011400 */
[----:B------:R-:W-:Y:S02]  /*4590*/  SHF.R.S32.HI R20, RZ, 0x1f, R19 ;  /* 0x0000001fff147819 */ /* 0x000fe40000011413 */
[----:B------:R-:W-:Y:S01]  /*45a0*/  LEA.HI R21, R21, R0, RZ, 0x3 ;  /* 0x0000000015157211 */ /* 0x000fe200078f18ff */
[----:B------:R-:W1:Y:S01]  /*45b0*/  LDC.64 R22, c[0x0][0x398] ;  /* 0x0000e600ff167b82 */ /* 0x000e620000000a00 */
[----:B------:R-:W-:Y:S02]  /*45c0*/  LEA.HI R20, R20, R19, RZ, 0x3 ;  /* 0x0000001314147211 */ /* 0x000fe400078f18ff */
[----:B------:R-:W-:-:S04]  /*45d0*/  SHF.R.S32.HI R21, RZ, 0x3, R21 ;  /* 0x00000003ff157819 */ /* 0x000fc80000011415 */
[----:B------:R-:W-:-:S05]  /*45e0*/  LEA.HI.SX32 R21, R20, R21, 0x1d ;  /* 0x0000001514157211 */ /* 0x000fca00078feaff */
[----:B0-----:R-:W-:-:S06]  /*45f0*/  IMAD.WIDE R20, R21, 0x4, R4 ;  /* 0x0000000415147825 */ /* 0x001fcc00078e0204 */
[----:B------:R-:W2:Y:S01]  /*4600*/  LDG.E.CONSTANT R20, desc[UR10][R20.64] ;  /* 0x0000000a14147981 */ /* 0x000ea2000c1e9900 */
[----:B------:R-:W-:Y:S01]  /*4610*/  MOV R5, UR8 ;  /* 0x0000000800057c02 */ /* 0x000fe20008000f00 */
[----:B-1----:R-:W-:Y:S01]  /*4620*/  IMAD.WIDE R22, R2, 0x2, R22 ;  /* 0x0000000202167825 */ /* 0x002fe200078e0216 */
[----:B------:R-:W-:-:S05]  /*4630*/  MOV R4, UR12 ;  /* 0x0000000c00047c02 */ /* 0x000fca0008000f00 */
[----:B------:R-:W3:Y:S04]  /*4640*/  LDG.E.U16.CONSTANT R5, desc[UR10][R4.64] ;  /* 0x0000000a04057981 */ /* 0x000ee8000c1e9500 */
[----:B------:R-:W4:Y:S01]  /*4650*/  LDG.E.U16.CONSTANT R22, desc[UR10][R22.64+0x2] ;  /* 0x0000020a16167981 */ /* 0x000f22000c1e9500 */
[----:B------:R-:W-:Y:S01]  /*4660*/  IADD3 R2, PT, PT, R2, 0x1, RZ ;  /* 0x0000000102027810 */ /* 0x000fe20007ffe0ff */
[----:B------:R-:W0:Y:S02]  /*4670*/  S2R R19, SR_TID.X ;  /* 0x0000000000137919 */ /* 0x000e240000002100 */
[----:B0-----:R-:W-:-:S04]  /*4680*/  SHF.L.U32 R19, R19, 0x2, RZ ;  /* 0x0000000213137819 */ /* 0x001fc800000006ff */
[----:B------:R-:W-:-:S04]  /*4690*/  LOP3.LUT R19, R19, 0x1c, RZ, 0xc0, !PT ;  /* 0x0000001c13137812 */ /* 0x000fc800078ec0ff */
[----:B--2---:R-:W-:-:S04]  /*46a0*/  SHF.R.U32.HI R19, RZ, R19, R20 ;  /* 0x00000013ff137219 */ /* 0x004fc80000011614 */
[----:B------:R-:W-:-:S05]  /*46b0*/  LOP3.LUT R19, R19, 0xf, RZ, 0xc0, !PT ;  /* 0x0000000f13137812 */ /* 0x000fca00078ec0ff */
[----:B------:R-:W-:Y:S02]  /*46c0*/  IMAD R20, R19, R19, R19 ;  /* 0x0000001313147224 */ /* 0x000fe400078e0213 */
[----:B---3--:R-:W-:-:S03]  /*46d0*/  VIADD R5, R5, UR5 ;  /* 0x0000000505057c36 */ /* 0x008fc60008000000 */
[----:B------:R-:W-:-:S04]  /*46e0*/  IADD3 R20, PT, PT, R19, 0x1, R20 ;  /* 0x0000000113147810 */ /* 0x000fc80007ffe014 */
[----:B------:R-:W4:Y:S02]  /*46f0*/  I2F.F16 R19, R20 ;  /* 0x0000001400137306 */ /* 0x000f240000200c00 */
[----:B----4-:R-:W-:-:S07]  /*4700*/  HMUL2 R4, R19.H0_H0, R22.H0_H0 ;  /* 0x2000001613047232 */ /* 0x010fce0000000800 */
.L_x_22:
[C---:B------:R-:W-:Y:S01]  /*4710*/  LOP3.LUT R19, R12.reuse, 0x1f001f, RZ, 0xc0, !PT ;  /* 0x001f001f0c137812 */ /* 0x040fe200078ec0ff */
[----:B------:R-:W-:Y:S01]  /*4720*/  UISETP.NE.U32.AND UP0, UPT, UR14, URZ, UPT ;  /* 0x000000ff0e00728c */ /* 0x000fe2000bf05070 */
[----:B------:R-:W-:Y:S02]  /*4730*/  LOP3.LUT R20, R12, 0x3e003e0, RZ, 0xc0, !PT ;  /* 0x03e003e00c147812 */ /* 0x000fe400078ec0ff */
[----:B------:R-:W-:Y:S01]  /*4740*/  SHF.R.U32.HI R21, RZ, 0xa, R12 ;  /* 0x0000000aff157819 */ /* 0x000fe2000001160c */
[----:B------:R-:W-:Y:S01]  /*4750*/  UISETP.NE.AND.EX UP0, UPT, UR15, URZ, UPT, UP0 ;  /* 0x000000ff0f00728c */ /* 0x000fe2000bf05300 */
[----:B------:R-:W-:Y:S02]  /*4760*/  LOP3.LUT R12, R19, 0x64006400, RZ, 0xfc, !PT ;  /* 0x64006400130c7812 */ /* 0x000fe400078efcff */
[----:B------:R-:W-:Y:S02]  /*4770*/  LOP3.LUT R17, R18, 0x100010, R17, 0xf8, !PT ;  /* 0x0010001012117812 */ /* 0x000fe400078ef811 */
[----:B------:R-:W-:Y:S01]  /*4780*/  LOP3.LUT R18, R7, 0x3e003e0, RZ, 0xc0, !PT ;  /* 0x03e003e007127812 */ /* 0x000fe200078ec0ff */
[----:B------:R-:W-:Y:S01]  /*4790*/  HADD2 R28, R12, -1040, -1040 ;  /* 0xe410e4100c1c7430 */ /* 0x000fe20000000000 */
[----:B------:R-:W-:-:S02]  /*47a0*/  MOV R12, R8 ;  /* 0x00000008000c7202 */ /* 0x000fc40000000f00 */
[----:B------:R-:W-:Y:S02]  /*47b0*/  LOP3.LUT R8, R7, 0x1f001f, RZ, 0xc0, !PT ;  /* 0x001f001f07087812 */ /* 0x000fe400078ec0ff */
[----:B------:R-:W-:Y:S01]  /*47c0*/  SHF.R.U32.HI R7, RZ, 0xa, R7 ;  /* 0x0000000aff077819 */ /* 0x000fe20000011607 */
[----:B------:R-:W-:Y:S01]  /*47d0*/  HFMA2 R28, R28, R4, -RZ ;  /* 0x000000041c1c7231 */ /* 0x000fe200001000ff */
[----:B------:R-:W-:Y:S02]  /*47e0*/  LOP3.LUT R19, R10, 0x3e003e0, RZ, 0xc0, !PT ;  /* 0x03e003e00a137812 */ /* 0x000fe400078ec0ff */
[----:B------:R-:W-:Y:S02]  /*47f0*/  LOP3.LUT R23, R11, 0x3e003e0, RZ, 0xc0, !PT ;  /* 0x03e003e00b177812 */ /* 0x000fe400078ec0ff */
[----:B------:R-:W-:Y:S02]  /*4800*/  LOP3.LUT R25, R16, 0x3e003e0, RZ, 0xc0, !PT ;  /* 0x03e003e010197812 */ /* 0x000fe400078ec0ff */
[----:B------:R-:W-:-:S02]  /*4810*/  LOP3.LUT R7, R7, 0x1f001f, RZ, 0xc0, !PT ;  /* 0x001f001f07077812 */ /* 0x000fc400078ec0ff */
[----:B------:R-:W-:Y:S02]  /*4820*/  LOP3.LUT R18, R18, 0x64006400, RZ, 0xfc, !PT ;  /* 0x6400640012127812 */ /* 0x000fe400078efcff */
[----:B------:R-:W-:Y:S02]  /*4830*/  LOP3.LUT R20, R20, 0x64006400, RZ, 0xfc, !PT ;  /* 0x6400640014147812 */ /* 0x000fe400078efcff */
[----:B------:R-:W-:Y:S01]  /*4840*/  LOP3.LUT R22, R19, 0x64006400, RZ, 0xfc, !PT ;  /* 0x6400640013167812 */ /* 0x000fe200078efcff */
[-C--:B------:R-:W-:Y:S01]  /*4850*/  HFMA2 R36, R18, R13.reuse.H0_H0, -48, -48 ;  /* 0xd200d20012247431 */ /* 0x080fe2000004000d */
[----:B------:R-:W-:Y:S01]  /*4860*/  LOP3.LUT R24, R23, 0x64006400, RZ, 0xfc, !PT ;  /* 0x6400640017187812 */ /* 0x000fe200078efcff */
[-C--:B------:R-:W-:Y:S01]  /*4870*/  HFMA2 R20, R20, R13.reuse.H0_H0, -48, -48 ;  /* 0xd200d20014147431 */ /* 0x080fe2000004000d */
[----:B------:R-:W-:Y:S01]  /*4880*/  LOP3.LUT R26, R25, 0x64006400, RZ, 0xfc, !PT ;  /* 0x64006400191a7812 */ /* 0x000fe200078efcff */
[-C--:B------:R-:W-:Y:S01]  /*4890*/  HFMA2 R33, R22, R13.reuse.H0_H0, -48, -48 ;  /* 0xd200d20016217431 */ /* 0x080fe2000004000d */
[----:B------:R-:W-:Y:S01]  /*48a0*/  LOP3.LUT R7, R7, 0x64006400, RZ, 0xfc, !PT ;  /* 0x6400640007077812 */ /* 0x000fe200078efcff */
[-C--:B------:R-:W-:Y:S01]  /*48b0*/  HFMA2 R19, R24, R13.reuse.H0_H0, -48, -48 ;  /* 0xd200d20018137431 */ /* 0x080fe2000004000d */
[----:B------:R-:W-:Y:S01]  /*48c0*/  LOP3.LUT R8, R8, 0x64006400, RZ, 0xfc, !PT ;  /* 0x6400640008087812 */ /* 0x000fe200078efcff */
[----:B------:R-:W-:Y:S01]  /*48d0*/  HFMA2 R18, R26, R13.H0_H0, -48, -48 ;  /* 0xd200d2001a127431 */ /* 0x000fe2000004000d */
[----:B------:R-:W-:Y:S01]  /*48e0*/  MOV R13, R9 ;  /* 0x00000009000d7202 */ /* 0x000fe20000000f00 */
[----:B------:R-:W-:Y:S01]  /*48f0*/  HADD2 R35, R7, -1040, -1040 ;  /* 0xe410e41007237430 */ /* 0x000fe20000000000 */
[----:B------:R-:W-:Y:S01]  /*4900*/  LOP3.LUT R9, R10, 0x1f001f, RZ, 0xc0, !PT ;  /* 0x001f001f0a097812 */ /* 0x000fe200078ec0ff */
[----:B------:R-:W-:Y:S01]  /*4910*/  HADD2 R37, R8, -1040, -1040 ;  /* 0xe410e41008257430 */ /* 0x000fe20000000000 */
[----:B------:R-:W-:Y:S01]  /*4920*/  SHF.R.U32.HI R10, RZ, 0xa, R10 ;  /* 0x0000000aff0a7819 */ /* 0x000fe2000001160a */
[-C--:B------:R-:W-:Y:S01]  /*4930*/  HFMA2 R36, R36, R4.reuse, -RZ ;  /* 0x0000000424247231 */ /* 0x080fe200001000ff */
[----:B------:R-:W-:Y:S01]  /*4940*/  LOP3.LUT R7, R16, 0x1f001f, RZ, 0xc0, !PT ;  /* 0x001f001f10077812 */ /* 0x000fe200078ec0ff */
[-C--:B------:R-:W-:Y:S01]  /*4950*/  HMUL2 R37, R37, R4.reuse ;  /* 0x0000000425257232 */ /* 0x080fe20000000000 */
[----:B------:R-:W-:Y:S01]  /*4960*/  SHF.R.U32.HI R16, RZ, 0xa, R16 ;  /* 0x0000000aff107819 */ /* 0x000fe20000011610 */
[-C--:B------:R-:W-:Y:S01]  /*4970*/  HMUL2 R35, R35, R4.reuse ;  /* 0x0000000423237232 */ /* 0x080fe20000000000 */
[----:B------:R-:W-:Y:S01]  /*4980*/  LOP3.LUT R10, R10, 0x1f001f, RZ, 0xc0, !PT ;  /* 0x001f001f0a0a7812 */ /* 0x000fe200078ec0ff */
[----:B------:R-:W-:Y:S01]  /*4990*/  HMUL2 R33, R33, R4 ;  /* 0x0000000421217232 */ /* 0x000fe20000000000 */
[----:B------:R-:W-:-:S02]  /*49a0*/  LOP3.LUT R8, R11, 0x1f001f, RZ, 0xc0, !PT ;  /* 0x001f001f0b087812 */ /* 0x000fc400078ec0ff */
[----:B------:R-:W-:Y:S02]  /*49b0*/  LOP3.LUT R21, R21, 0x1f001f, RZ, 0xc0, !PT ;  /* 0x001f001f15157812 */ /* 0x000fe400078ec0ff */
[----:B------:R-:W-:Y:S02]  /*49c0*/  SHF.R.U32.HI R11, RZ, 0xa, R11 ;  /* 0x0000000aff0b7819 */ /* 0x000fe4000001160b */
[----:B------:R-:W-:Y:S02]  /*49d0*/  LOP3.LUT R16, R16, 0x1f001f, RZ, 0xc0, !PT ;  /* 0x001f001f10107812 */ /* 0x000fe400078ec0ff */
[----:B------:R-:W-:Y:S02]  /*49e0*/  LOP3.LUT R10, R10, 0x64006400, RZ, 0xfc, !PT ;  /* 0x640064000a0a7812 */ /* 0x000fe400078efcff */
[----:B------:R-:W-:Y:S02]  /*49f0*/  LOP3.LUT R8, R8, 0x64006400, RZ, 0xfc, !PT ;  /* 0x6400640008087812 */ /* 0x000fe400078efcff */
[----:B------:R-:W-:Y:S01]  /*4a00*/  LOP3.LUT R21, R21, 0x64006400, RZ, 0xfc, !PT ;  /* 0x6400640015157812 */ /* 0x000fe200078efcff */
[----:B------:R-:W-:Y:S01]  /*4a10*/  HADD2 R32, R10, -1040, -1040 ;  /* 0xe410e4100a207430 */ /* 0x000fe20000000000 */
[----:B------:R-:W-:Y:S01]  /*4a20*/  LOP3.LUT R9, R9, 0x64006400, RZ, 0xfc, !PT ;  /* 0x6400640009097812 */ /* 0x000fe200078efcff */
[----:B------:R-:W-:Y:S01]  /*4a30*/  HADD2 R27, R8, -1040, -1040 ;  /* 0xe410e410081b7430 */ /* 0x000fe20000000000 */
[----:B------:R-:W-:Y:S01]  /*4a40*/  LOP3.LUT R11, R11, 0x1f001f, RZ, 0xc0, !PT ;  /* 0x001f001f0b0b7812 */ /* 0x000fe200078ec0ff */
[----:B------:R-:W-:Y:S01]  /*4a50*/  HADD2 R22, R21, -1040, -1040 ;  /* 0xe410e41015167430 */ /* 0x000fe20000000000 */
[----:B------:R-:W-:Y:S01]  /*4a60*/  LOP3.LUT R7, R7, 0x64006400, RZ, 0xfc, !PT ;  /* 0x6400640007077812 */ /* 0x000fe200078efcff */
[----:B------:R-:W-:Y:S01]  /*4a70*/  HADD2 R34, R9, -1040, -1040 ;  /* 0xe410e41009227430 */ /* 0x000fe20000000000 */
[----:B------:R-:W-:Y:S01]  /*4a80*/  LOP3.LUT R16, R16, 0x64006400, RZ, 0xfc, !PT ;  /* 0x6400640010107812 */ /* 0x000fe200078efcff */
[----:B------:R-:W-:Y:S01]  /*4a90*/  HMUL2 R21, R20, R4 ;  /* 0x0000000414157232 */ /* 0x000fe20000000000 */
[----:B------:R-:W-:Y:S01]  /*4aa0*/  LOP3.LUT R11, R11, 0x64006400, RZ, 0xfc, !PT ;  /* 0x640064000b0b7812 */ /* 0x000fe200078efcff */
[----:B------:R-:W-:Y:S01]  /*4ab0*/  HADD2 R10, R7, -1040, -1040 ;  /* 0xe410e410070a7430 */ /* 0x000fe20000000000 */
[----:B------:R-:W-:Y:S01]  /*4ac0*/  LOP3.LUT R17, R17, 0x64006400, RZ, 0xfc, !PT ;  /* 0x6400640011117812 */ /* 0x000fe200078efcff */
[----:B------:R-:W-:-:S02]  /*4ad0*/  HADD2 R8, R16, -1040, -1040 ;  /* 0xe410e41010087430 */ /* 0x000fc40000000000 */
[-C--:B------:R-:W-:Y:S02]  /*4ae0*/  HFMA2 R20, R22, R4.reuse, -RZ ;  /* 0x0000000416147231 */ /* 0x080fe400001000ff */
[----:B------:R-:W-:Y:S02]  /*4af0*/  HADD2 R26, R11, -1040, -1040 ;  /* 0xe410e4100b1a7430 */ /* 0x000fe40000000000 */
[-C--:B------:R-:W-:Y:S02]  /*4b00*/  HFMA2 R34, R34, R4.reuse, -RZ ;  /* 0x0000000422227231 */ /* 0x080fe400001000ff */
[----:B------:R-:W-:Y:S02]  /*4b10*/  HADD2 R7, R17, -1040, -1040 ;  /* 0xe410e41011077430 */ /* 0x000fe40000000000 */
[-C--:B------:R-:W-:Y:S02]  /*4b20*/  HFMA2 R32, R32, R4.reuse, -RZ ;  /* 0x0000000420207231 */ /* 0x080fe400001000ff */
[----:B------:R-:W-:-:S02]  /*4b30*/  HMUL2 R27, R27, R4 ;  /* 0x000000041b1b7232 */ /* 0x000fc40000000000 */
[-C--:B------:R-:W-:Y:S02]  /*4b40*/  HFMA2 R11, R19, R4.reuse, -RZ ;  /* 0x00000004130b7231 */ /* 0x080fe400001000ff */
[-C--:B------:R-:W-:Y:S02]  /*4b50*/  HMUL2 R26, R26, R4.reuse ;  /* 0x000000041a1a7232 */ /* 0x080fe40000000000 */
[-C--:B------:R-:W-:Y:S02]  /*4b60*/  HFMA2 R10, R10, R4.reuse, -RZ ;  /* 0x000000040a0a7231 */ /* 0x080fe400001000ff */
[-C--:B------:R-:W-:Y:S02]  /*4b70*/  HMUL2 R9, R18, R4.reuse ;  /* 0x0000000412097232 */ /* 0x080fe40000000000 */
[-C--:B------:R-:W-:Y:S02]  /*4b80*/  HFMA2 R8, R8, R4.reuse, -RZ ;  /* 0x0000000408087231 */ /* 0x080fe400001000ff */
[----:B------:R-:W-:Y:S01]  /*4b90*/  HMUL2 R7, R7, R4 ;  /* 0x0000000407077232 */ /* 0x000fe20000000000 */
[----:B------:R-:W-:Y:S06]  /*4ba0*/  BRA.U UP0, `(.L_x_23) ;  /* 0x0000000500647547 */ /* 0x000fec000b800000 */
[----:B------:R-:W0:Y:S01]  /*4bb0*/  LDC.64 R16, c[0x0][0x3b8] ;  /* 0x0000ee00ff107b82 */ /* 0x000e220000000a00 */
[----:B------:R-:W-:Y:S01]  /*4bc0*/  PRMT R19, R28, 0x7610, R19 ;  /* 0x000076101c137816 */ /* 0x000fe20000000013 */
[----:B0-----:R-:W-:-:S05]  /*4bd0*/  IMAD.WIDE R16, R6, 0x2, R16 ;  /* 0x0000000206107825 */ /* 0x001fca00078e0210 */
[----:B------:R0:W-:Y:S01]  /*4be0*/  STG.E.U16 desc[UR10][R16.64], R19 ;  /* 0x0000001310007986 */ /* 0x0001e2000c10150a */
[----:B------:R-:W-:-:S04]  /*4bf0*/  IMAD.WIDE R22, R3, 0x2, R16 ;  /* 0x0000000203167825 */ /* 0x000fc800078e0210 */
[----:B------:R-:W-:Y:S01]  /*4c00*/  IMAD.WIDE R24, R3, 0x2, R22 ;  /* 0x0000000203187825 */ /* 0x000fe200078e0216 */
[----:B0-----:R-:W-:-:S03]  /*4c10*/  PRMT R17, R28, 0x7632, R17 ;  /* 0x000076321c117816 */ /* 0x001fc60000000011 */
[C---:B------:R-:W-:Y:S02]  /*4c20*/  IMAD.WIDE R18, R3.reuse, 0x2, R24 ;  /* 0x0000000203127825 */ /* 0x040fe400078e0218 */
[----:B------:R0:W-:Y:S02]  /*4c30*/  STG.E.U16 desc[UR10][R22.64], R17 ;  /* 0x0000001116007986 */ /* 0x0001e4000c10150a */
[C---:B------:R-:W-:Y:S02]  /*4c40*/  IMAD.WIDE R30, R3.reuse, 0x2, R18 ;  /* 0x00000002031e7825 */ /* 0x040fe400078e0212 */
[----:B------:R1:W-:Y:S02]  /*4c50*/  STG.E.U16 desc[UR10][R24.64], R21 ;  /* 0x0000001518007986 */ /* 0x0003e4000c10150a */
[----:B------:R-:W-:Y:S01]  /*4c60*/  IMAD.WIDE R28, R3, 0x2, R30 ;  /* 0x00000002031c7825 */ /* 0x000fe200078e021e */
[----:B0-----:R-:W-:-:S03]  /*4c70*/  PRMT R23, R21, 0x7632, R23 ;  /* 0x0000763215177816 */ /* 0x001fc60000000017 */
[C---:B------:R-:W-:Y:S01]  /*4c80*/  IMAD.WIDE R16, R3.reuse, 0x2, R28 ;  /* 0x0000000203107825 */ /* 0x040fe200078e021c */
[C---:B-1----:R-:W-:Y:S01]  /*4c90*/  PRMT R25, R20.reuse, 0x7610, R25 ;  /* 0x0000761014197816 */ /* 0x042fe20000000019 */
[----:B------:R0:W-:Y:S04]  /*4ca0*/  STG.E.U16 desc[UR10][R18.64], R23 ;  /* 0x0000001712007986 */ /* 0x0001e8000c10150a */
[----:B------:R1:W-:Y:S01]  /*4cb0*/  STG.E.U16 desc[UR10][R30.64], R25 ;  /* 0x000000191e007986 */ /* 0x0003e2000c10150a */
[----:B0-----:R-:W-:Y:S01]  /*4cc0*/  IMAD.WIDE R18, R3, 0x2, R16 ;  /* 0x0000000203127825 */ /* 0x001fe200078e0210 */
[----:B-1----:R-:W-:-:S03]  /*4cd0*/  PRMT R31, R20, 0x7632, R31 ;  /* 0x00007632141f7816 */ /* 0x002fc6000000001f */
[C---:B------:R-:W-:Y:S02]  /*4ce0*/  IMAD.WIDE R20, R3.reuse, 0x2, R18 ;  /* 0x0000000203147825 */ /* 0x040fe400078e0212 */
[----:B------:R0:W-:Y:S02]  /*4cf0*/  STG.E.U16 desc[UR10][R28.64], R31 ;  /* 0x0000001f1c007986 */ /* 0x0001e4000c10150a */
[C---:B------:R-:W-:Y:S02]  /*4d00*/  IMAD.WIDE R22, R3.reuse, 0x2, R20 ;  /* 0x0000000203167825 */ /* 0x040fe400078e0214 */
[----:B------:R1:W-:Y:S02]  /*4d10*/  STG.E.U16 desc[UR10][R16.64], R37 ;  /* 0x0000002510007986 */ /* 0x0003e4000c10150a */
[----:B------:R-:W-:Y:S01]  /*4d20*/  IMAD.WIDE R24, R3, 0x2, R22 ;  /* 0x0000000203187825 */ /* 0x000fe200078e0216 */
[----:B0-----:R-:W-:-:S03]  /*4d30*/  PRMT R29, R37, 0x7632, R29 ;  /* 0x00007632251d7816 */ /* 0x001fc6000000001d */
[C---:B-1----:R-:W-:Y:S02]  /*4d40*/  IMAD.WIDE R16, R3.reuse, 0x2, R24 ;  /* 0x0000000203107825 */ /* 0x042fe400078e0218 */
[----:B------:R0:W-:Y:S02]  /*4d50*/  STG.E.U16 desc[UR10][R18.64], R29 ;  /* 0x0000001d12007986 */ /* 0x0001e4000c10150a */
[----:B------:R-:W-:Y:S01]  /*4d60*/  IMAD.WIDE R30, R3, 0x2, R16 ;  /* 0x00000002031e7825 */ /* 0x000fe200078e0210 */
[----:B0-----:R-:W-:-:S03]  /*4d70*/  PRMT R19, R36, 0x7610, R19 ;  /* 0x0000761024137816 */ /* 0x001fc60000000013 */
[C---:B------:R-:W-:Y:S02]  /*4d80*/  IMAD.WIDE R28, R3.reuse, 0x2, R30 ;  /* 0x00000002031c7825 */ /* 0x040fe400078e021e */
[----:B------:R0:W-:Y:S02]  /*4d90*/  STG.E.U16 desc[UR10][R20.64], R19 ;  /* 0x0000001314007986 */ /* 0x0001e4000c10150a */
[----:B0-----:R-:W-:Y:S01]  /*4da0*/  IMAD.WIDE R18, R3, 0x2, R28 ;  /* 0x0000000203127825 */ /* 0x001fe200078e021c */
[----:B------:R-:W-:-:S03]  /*4db0*/  PRMT R21, R36, 0x7632, R21 ;  /* 0x0000763224157816 */ /* 0x000fc60000000015 */
[----:B------:R-:W-:Y:S02]  /*4dc0*/  IMAD.WIDE R36, R3, 0x2, R18 ;  /* 0x0000000203247825 */ /* 0x000fe400078e0212 */
[----:B------:R0:W-:Y:S04]  /*4dd0*/  STG.E.U16 desc[UR10][R22.64], R21 ;  /* 0x0000001516007986 */ /* 0x0001e8000c10150a */
[----:B------:R1:W-:Y:S01]  /*4de0*/  STG.E.U16 desc[UR10][R24.64], R35 ;  /* 0x0000002318007986 */ /* 0x0003e2000c10150a */
[----:B0-----:R-:W-:Y:S01]  /*4df0*/  PRMT R23, R35, 0x7632, R23 ;  /* 0x0000763223177816 */ /* 0x001fe20000000017 */
[----:B------:R-:W-:Y:S01]  /*4e00*/  IMAD.WIDE R20, R3, 0x2, R36 ;  /* 0x0000000203147825 */ /* 0x000fe200078e0224 */
[----:B-1----:R-:W-:-:S03]  /*4e10*/  PRMT R25, R34, 0x7610, R25 ;  /* 0x0000761022197816 */ /* 0x002fc60000000019 */
        /* <DEDUP_REMOVED lines=16> */
[----:B0-----:R-:W-:Y:S01]  /*4f20*/  PRMT R21, R32, 0x7632, R21 ;  /* 0x0000763220157816 */ /* 0x001fe20000000015 */
[----:B------:R-:W-:-:S04]  /*4f30*/  IMAD.WIDE R32, R3, 0x2, R28 ;  /* 0x0000000203207825 */ /* 0x000fc800078e021c */
[----:B------:R0:W-:Y:S04]  /*4f40*/  STG.E.U16 desc[UR10][R16.64], R21 ;  /* 0x0000001510007986 */ /* 0x0001e8000c10150a */
[----:B------:R1:W-:Y:S01]  /*4f50*/  STG.E.U16 desc[UR10][R22.64], R27 ;  /* 0x0000001b16007986 */ /* 0x0003e2000c10150a */
[----:B0-----:R-:W-:Y:S01]  /*4f60*/  IMAD.WIDE R16, R3, 0x2, R32 ;  /* 0x0000000203107825 */ /* 0x001fe200078e0220 */
[----:B------:R-:W-:Y:S02]  /*4f70*/  PRMT R21, R27, 0x7632, R21 ;  /* 0x000076321b157816 */ /* 0x000fe40000000015 */
[----:B-1----:R-:W-:Y:S01]  /*4f80*/  PRMT R23, R11, 0x7632, R23 ;  /* 0x000076320b177816 */ /* 0x002fe20000000017 */
[----:B------:R-:W-:Y:S02]  /*4f90*/  IMAD.WIDE R36, R3, 0x2, R16 ;  /* 0x0000000203247825 */ /* 0x000fe400078e0210 */
[----:B------:R0:W-:Y:S01]  /*4fa0*/  STG.E.U16 desc[UR10][R34.64], R21 ;  /* 0x0000001522007986 */ /* 0x0001e2000c10150a */
[----:B------:R-:W-:-:S03]  /*4fb0*/  PRMT R27, R10, 0x7610, R27 ;  /* 0x000076100a1b7816 */ /* 0x000fc6000000001b */
[----:B------:R1:W-:Y:S04]  /*4fc0*/  STG.E.U16 desc[UR10][R24.64], R11 ;  /* 0x0000000b18007986 */ /* 0x0003e8000c10150a */
[----:B------:R2:W-:Y:S01]  /*4fd0*/  STG.E.U16 desc[UR10][R18.64], R23 ;  /* 0x0000001712007986 */ /* 0x0005e2000c10150a */
[----:B0-----:R-:W-:-:S03]  /*4fe0*/  IMAD.WIDE R20, R3, 0x2, R36 ;  /* 0x0000000203147825 */ /* 0x001fc600078e0224 */
[----:B------:R0:W-:Y:S01]  /*4ff0*/  STG.E.U16 desc[UR10][R30.64], R26 ;  /* 0x0000001a1e007986 */ /* 0x0001e2000c10150a */
[----:B-1----:R-:W-:Y:S02]  /*5000*/  PRMT R25, R26, 0x7632, R25 ;  /* 0x000076321a197816 */ /* 0x002fe40000000019 */
[----:B------:R-:W-:Y:S01]  /*5010*/  PRMT R24, R8, 0x7610, R24 ;  /* 0x0000761008187816 */ /* 0x000fe20000000018 */
[C---:B--2---:R-:W-:Y:S02]  /*5020*/  IMAD.WIDE R18, R3.reuse, 0x2, R20 ;  /* 0x0000000203127825 */ /* 0x044fe400078e0214 */
[----:B------:R1:W-:Y:S01]  /*5030*/  STG.E.U16 desc[UR10][R28.64], R25 ;  /* 0x000000191c007986 */ /* 0x0003e2000c10150a */
[----:B0-----:R-:W-:Y:S01]  /*5040*/  PRMT R31, R10, 0x7632, R31 ;  /* 0x000076320a1f7816 */ /* 0x001fe2000000001f */
[----:B------:R-:W-:Y:S02]  /*5050*/  IMAD.WIDE R10, R3, 0x2, R18 ;  /* 0x00000002030a7825 */ /* 0x000fe400078e0212 */
[----:B------:R-:W-:Y:S01]  /*5060*/  STG.E.U16 desc[UR10][R32.64], R27 ;  /* 0x0000001b20007986 */ /* 0x000fe2000c10150a */
[----:B------:R-:W-:-:S03]  /*5070*/  PRMT R26, R8, 0x7632, R26 ;  /* 0x00007632081a7816 */ /* 0x000fc6000000001a */
[----:B------:R0:W-:Y:S01]  /*5080*/  STG.E.U16 desc[UR10][R16.64], R31 ;  /* 0x0000001f10007986 */ /* 0x0001e2000c10150a */
[----:B------:R-:W-:Y:S01]  /*5090*/  IMAD.WIDE R22, R3, 0x2, R10 ;  /* 0x0000000203167825 */ /* 0x000fe200078e020a */
[----:B-1----:R-:W-:Y:S02]  /*50a0*/  PRMT R29, R7, 0x7632, R29 ;  /* 0x00007632071d7816 */ /* 0x002fe4000000001d */
[----:B------:R1:W-:Y:S01]  /*50b0*/  STG.E.U16 desc[UR10][R36.64], R9 ;  /* 0x0000000924007986 */ /* 0x0003e2000c10150a */
[----:B0-----:R-:W-:Y:S01]  /*50c0*/  PRMT R17, R9, 0x7632, R17 ;  /* 0x0000763209117816 */ /* 0x001fe20000000011 */
[----:B-1----:R-:W-:-:S04]  /*50d0*/  IMAD.WIDE R8, R3, 0x2, R22 ;  /* 0x0000000203087825 */ /* 0x002fc800078e0216 */
[----:B------:R0:W-:Y:S04]  /*50e0*/  STG.E.U16 desc[UR10][R20.64], R17 ;  /* 0x0000001114007986 */ /* 0x0001e8000c10150a */
[----:B------:R0:W-:Y:S04]  /*50f0*/  STG.E.U16 desc[UR10][R18.64], R24 ;  /* 0x0000001812007986 */ /* 0x0001e8000c10150a */
[----:B------:R0:W-:Y:S04]  /*5100*/  STG.E.U16 desc[UR10][R10.64], R26 ;  /* 0x0000001a0a007986 */ /* 0x0001e8000c10150a */
[----:B------:R0:W-:Y:S04]  /*5110*/  STG.E.U16 desc[UR10][R22.64], R7 ;  /* 0x0000000716007986 */ /* 0x0001e8000c10150a */
[----:B------:R0:W-:Y:S01]  /*5120*/  STG.E.U16 desc[UR10][R8.64], R29 ;  /* 0x0000001d08007986 */ /* 0x0001e2000c10150a */
[----:B------:R-:W-:Y:S05]  /*5130*/  BRA `(.L_x_24) ;  /* 0x0000000800547947 */ /* 0x000fea0003800000 */
.L_x_23:
[----:B------:R-:W0:Y:S01]  /*5140*/  LDS.U16 R18, [UR7+-0x20] ;  /* 0xffffe007ff127984 */ /* 0x000e220008000400 */
[----:B------:R-:W1:Y:S03]  /*5150*/  LDC.64 R16, c[0x0][0x3b8] ;  /* 0x0000ee00ff107b82 */ /* 0x000e660000000a00 */
[----:B------:R-:W2:Y:S04]  /*5160*/  LDS.U16 R23, [UR7+-0x1e] ;  /* 0xffffe207ff177984 */ /* 0x000ea80008000400 */
[----:B------:R-:W3:Y:S04]  /*5170*/  LDS.U16 R22, [UR7+-0x1c] ;  /* 0xffffe407ff167984 */ /* 0x000ee80008000400 */
[----:B------:R-:W4:Y:S04]  /*5180*/  LDS.U16 R29, [UR7+-0x1a] ;  /* 0xffffe607ff1d7984 */ /* 0x000f280008000400 */
[----:B------:R-:W-:Y:S04]  /*5190*/  LDS.U16 R30, [UR7+-0x18] ;  /* 0xffffe807ff1e7984 */ /* 0x000fe80008000400 */
[----:B------:R-:W5:Y:S01]  /*51a0*/  LDS.U16 R31, [UR7+-0x14] ;  /* 0xffffec07ff1f7984 */ /* 0x000f620008000400 */
[----:B0-----:R-:W-:-:S04]  /*51b0*/  IMAD R19, R18, R3, R0 ;  /* 0x0000000312137224 */ /* 0x001fc800078e0200 */
[----:B-1----:R-:W-:-:S04]  /*51c0*/  IMAD.WIDE R18, R19, 0x2, R16 ;  /* 0x0000000213127825 */ /* 0x002fc800078e0210 */
[----:B--2---:R-:W-:Y:S01]  /*51d0*/  IMAD R23, R23, R3, R0 ;  /* 0x0000000317177224 */ /* 0x004fe200078e0200 */
[----:B------:R0:W-:Y:S03]  /*51e0*/  STG.E.U16 desc[UR10][R18.64], R28 ;  /* 0x0000001c12007986 */ /* 0x0001e6000c10150a */
[----:B------:R-:W-:-:S04]  /*51f0*/  IMAD.WIDE R24, R23, 0x2, R16 ;  /* 0x0000000217187825 */ /* 0x000fc800078e0210 */
[-CC-:B---3--:R-:W-:Y:S02]  /*5200*/  IMAD R23, R22, R3.reuse, R0.reuse ;  /* 0x0000000316177224 */ /* 0x188fe400078e0200 */
[----:B----4-:R-:W-:Y:S02]  /*5210*/  IMAD R29, R29, R3, R0 ;  /* 0x000000031d1d7224 */ /* 0x010fe400078e0200 */
[----:B------:R-:W-:Y:S01]  /*5220*/  IMAD.WIDE R22, R23, 0x2, R16 ;  /* 0x0000000217167825 */ /* 0x000fe200078e0210 */
[----:B0-----:R-:W-:-:S03]  /*5230*/  PRMT R19, R28, 0x7632, R19 ;  /* 0x000076321c137816 */ /* 0x001fc60000000013 */
[----:B------:R-:W-:Y:S02]  /*5240*/  IMAD.WIDE R28, R29, 0x2, R16 ;  /* 0x000000021d1c7825 */ /* 0x000fe400078e0210 */
[----:B------:R0:W-:Y:S02]  /*5250*/  STG.E.U16 desc[UR10][R24.64], R19 ;  /* 0x0000001318007986 */ /* 0x0001e4000c10150a */
[-CC-:B-----5:R-:W-:Y:S02]  /*5260*/  IMAD R31, R31, R3.reuse, R0.reuse ;  /* 0x000000031f1f7224 */ /* 0x1a0fe400078e0200 */
[----:B------:R-:W1:Y:S04]  /*5270*/  LDS.U16 R24, [UR7+-0x16] ;  /* 0xffffea07ff187984 */ /* 0x000e680008000400 */
[----:B------:R2:W-:Y:S04]  /*5280*/  STG.E.U16 desc[UR10][R22.64], R21 ;  /* 0x0000001516007986 */ /* 0x0005e8000c10150a */
[----:B------:R-:W3:Y:S01]  /*5290*/  LDS.U16 R25, [UR7+-0x12] ;  /* 0xffffee07ff197984 */ /* 0x000ee20008000400 */
[----:B0-----:R-:W-:-:S03]  /*52a0*/  IMAD R19, R30, R3, R0 ;  /* 0x000000031e137224 */ /* 0x001fc600078e0200 */
[----:B------:R-:W0:Y:S01]  /*52b0*/  LDS.U16 R30, [UR7+-0x10] ;  /* 0xfffff007ff1e7984 */ /* 0x000e220008000400 */
[----:B------:R-:W-:Y:S01]  /*52c0*/  IMAD.WIDE R18, R19, 0x2, R16 ;  /* 0x0000000213127825 */ /* 0x000fe200078e0210 */
[----:B--2---:R-:W-:-:S05]  /*52d0*/  PRMT R23, R21, 0x7632, R23 ;  /* 0x0000763215177816 */ /* 0x004fca0000000017 */
[----:B------:R-:W-:Y:S04]  /*52e0*/  STG.E.U16 desc[UR10][R28.64], R23 ;  /* 0x000000171c007986 */ /* 0x000fe8000c10150a */
[----:B------:R-:W2:Y:S04]  /*52f0*/  LDS.U16 R28, [UR7+-0xe] ;  /* 0xfffff207ff1c7984 */ /* 0x000ea80008000400 */
[----:B------:R-:W4:Y:S04]  /*5300*/  LDS.U16 R29, [UR7+-0xa] ;  /* 0xfffff607ff1d7984 */ /* 0x000f280008000400 */
[----:B------:R5:W-:Y:S01]  /*5310*/  STG.E.U16 desc[UR10][R18.64], R20 ;  /* 0x0000001412007986 */ /* 0x000be2000c10150a */
[----:B-1----:R-:W-:-:S03]  /*5320*/  IMAD R21, R24, R3, R0 ;  /* 0x0000000318157224 */ /* 0x002fc600078e0200 */
[----:B------:R-:W1:Y:S01]  /*5330*/  LDS.U16 R24, [UR7+-0xc] ;  /* 0xfffff407ff187984 */ /* 0x000e620008000400 */
[----:B-----5:R-:W-:Y:S01]  /*5340*/  PRMT R19, R20, 0x7632, R19 ;  /* 0x0000763214137816 */ /* 0x020fe20000000013 */
[----:B------:R-:W-:-:S04]  /*5350*/  IMAD.WIDE R20, R21, 0x2, R16 ;  /* 0x0000000215147825 */ /* 0x000fc800078e0210 */
[-C--:B---3--:R-:W-:Y:S01]  /*5360*/  IMAD R23, R25, R3.reuse, R0 ;  /* 0x0000000319177224 */ /* 0x088fe200078e0200 */
[----:B------:R3:W-:Y:S03]  /*5370*/  STG.E.U16 desc[UR10][R20.64], R19 ;  /* 0x0000001314007986 */ /* 0x0007e6000c10150a */
[--C-:B------:R-:W-:Y:S01]  /*5380*/  IMAD.WIDE R22, R23, 0x2, R16.reuse ;  /* 0x0000000217167825 */ /* 0x100fe200078e0210 */
[----:B------:R-:W-:Y:S03]  /*5390*/  LDS.U16 R25, [UR7+-0x4] ;  /* 0xfffffc07ff197984 */ /* 0x000fe60008000400 */
[----:B---3--:R-:W-:Y:S02]  /*53a0*/  IMAD.WIDE R18, R31, 0x2, R16 ;  /* 0x000000021f127825 */ /* 0x008fe400078e0210 */
[----:B------:R-:W-:Y:S02]  /*53b0*/  LDS.U16 R31, [UR7+-0x8] ;  /* 0xfffff807ff1f7984 */ /* 0x000fe40008000400 */
[----:B0-----:R-:W-:-:S02]  /*53c0*/  IMAD R21, R30, R3, R0 ;  /* 0x000000031e157224 */ /* 0x001fc400078e0200 */
[----:B------:R0:W-:Y:S01]  /*53d0*/  STG.E.U16 desc[UR10][R18.64], R37 ;  /* 0x0000002512007986 */ /* 0x0001e2000c10150a */
[----:B--2---:R-:W-:Y:S02]  /*53e0*/  IMAD R28, R28, R3, R0 ;  /* 0x000000031c1c7224 */ /* 0x004fe400078e0200 */
[----:B------:R-:W-:Y:S01]  /*53f0*/  IMAD.WIDE R20, R21, 0x2, R16 ;  /* 0x0000000215147825 */ /* 0x000fe200078e0210 */
[----:B------:R-:W-:Y:S01]  /*5400*/  LDS.U16 R30, [UR7] ;  /* 0x00000007ff1e7984 */ /* 0x000fe20008000400 */
[----:B0-----:R-:W-:-:S03]  /*5410*/  PRMT R19, R37, 0x7632, R19 ;  /* 0x0000763225137816 */ /* 0x001fc60000000013 */
[----:B------:R-:W0:Y:S04]  /*5420*/  LDS.U16 R37, [UR7+-0x6] ;  /* 0xfffffa07ff257984 */ /* 0x000e280008000400 */
[----:B------:R2:W-:Y:S04]  /*5430*/  STG.E.U16 desc[UR10][R22.64], R19 ;  /* 0x0000001316007986 */ /* 0x0005e8000c10150a */
[----:B------:R-:W-:Y:S04]  /*5440*/  STG.E.U16 desc[UR10][R20.64], R36 ;  /* 0x0000002414007986 */ /* 0x000fe8000c10150a */
[----:B------:R-:W-:Y:S01]  /*5450*/  LDS.U16 R20, [UR7+-0x2] ;  /* 0xfffffe07ff147984 */ /* 0x000fe20008000400 */
[----:B--2---:R-:W-:Y:S01]  /*5460*/  PRMT R23, R36, 0x7632, R23 ;  /* 0x0000763224177816 */ /* 0x004fe20000000017 */
[----:B------:R-:W-:-:S02]  /*5470*/  IMAD.WIDE R18, R28, 0x2, R16 ;  /* 0x000000021c127825 */ /* 0x000fc400078e0210 */
[----:B------:R-:W2:Y:S02]  /*5480*/  LDS.U16 R36, [UR7+0x2] ;  /* 0x00000207ff247984 */ /* 0x000ea40008000400 */
[-CC-:B----4-:R-:W-:Y:S02]  /*5490*/  IMAD R22, R29, R3.reuse, R0.reuse ;  /* 0x000000031d167224 */ /* 0x190fe400078e0200 */
[----:B------:R1:W-:Y:S04]  /*54a0*/  STG.E.U16 desc[UR10][R18.64], R23 ;  /* 0x0000001712007986 */ /* 0x0003e8000c10150a */
[----:B------:R-:W3:Y:S01]  /*54b0*/  LDS.U16 R21, [UR7+0x6] ;  /* 0x00000607ff157984 */ /* 0x000ee20008000400 */
[----:B-1----:R-:W-:Y:S01]  /*54c0*/  IMAD R23, R24, R3, R0 ;  /* 0x0000000318177224 */ /* 0x002fe200078e0200 */
[----:B------:R-:W-:-:S02]  /*54d0*/  PRMT R24, R35, 0x7610, R24 ;  /* 0x0000761023187816 */ /* 0x000fc40000000018 */
[----:B------:R-:W-:Y:S01]  /*54e0*/  PRMT R19, R35, 0x7632, R19 ;  /* 0x0000763223137816 */ /* 0x000fe20000000013 */
[----:B------:R-:W-:-:S04]  /*54f0*/  IMAD.WIDE R28, R23, 0x2, R16 ;  /* 0x00000002171c7825 */ /* 0x000fc800078e0210 */
[----:B------:R-:W-:Y:S01]  /*5500*/  IMAD.WIDE R22, R22, 0x2, R16 ;  /* 0x0000000216167825 */ /* 0x000fe200078e0210 */
[----:B------:R1:W-:Y:S03]  /*5510*/  STG.E.U16 desc[UR10][R28.64], R24 ;  /* 0x000000181c007986 */ /* 0x0003e6000c10150a */
[-CC-:B0-----:R-:W-:Y:S01]  /*5520*/  IMAD R37, R37, R3.reuse, R0.reuse ;  /* 0x0000000325257224 */ /* 0x181fe200078e0200 */
[----:B------:R0:W-:Y:S01]  /*5530*/  STG.E.U16 desc[UR10][R22.64], R19 ;  /* 0x0000001316007986 */ /* 0x0001e2000c10150a */
[----:B------:R-:W-:Y:S01]  /*5540*/  IMAD R35, R25, R3, R0 ;  /* 0x0000000319237224 */ /* 0x000fe200078e0200 */
[----:B-1----:R-:W-:Y:S01]  /*5550*/  PRMT R29, R34, 0x7610, R29 ;  /* 0x00007610221d7816 */ /* 0x002fe2000000001d */
[----:B------:R-:W-:-:S04]  /*5560*/  IMAD.WIDE R24, R37, 0x2, R16 ;  /* 0x0000000225187825 */ /* 0x000fc800078e0210 */
[----:B0-----:R-:W-:Y:S02]  /*5570*/  IMAD R19, R31, R3, R0 ;  /* 0x000000031f137224 */ /* 0x001fe400078e0200 */
[----:B------:R-:W0:Y:S01]  /*5580*/  LDS.U16 R31, [UR7+0x4] ;  /* 0x00000407ff1f7984 */ /* 0x000e220008000400 */
[----:B------:R-:W-:-:S03]  /*5590*/  IMAD.WIDE R22, R35, 0x2, R16 ;  /* 0x0000000223167825 */ /* 0x000fc600078e0210 */
[----:B------:R-:W-:Y:S01]  /*55a0*/  LDS.U16 R35, [UR7+0xc] ;  /* 0x00000c07ff237984 */ /* 0x000fe20008000400 */
[----:B------:R-:W-:-:S04]  /*55b0*/  IMAD.WIDE R18, R19, 0x2, R16 ;  /* 0x0000000213127825 */ /* 0x000fc800078e0210 */
[-CC-:B--2---:R-:W-:Y:S01]  /*55c0*/  IMAD R37, R36, R3.reuse, R0.reuse ;  /* 0x0000000324257224 */ /* 0x184fe200078e0200 */
[----:B------:R1:W-:Y:S01]  /*55d0*/  STG.E.U16 desc[UR10][R18.64], R29 ;  /* 0x0000001d12007986 */ /* 0x0003e2000c10150a */
[----:B---3--:R-:W-:-:S03]  /*55e0*/  IMAD R21, R21, R3, R0 ;  /* 0x0000000315157224 */ /* 0x008fc600078e0200 */
[----:B------:R-:W-:Y:S01]  /*55f0*/  LDS.U16 R36, [UR7+0x10] ;  /* 0x00001007ff247984 */ /* 0x000fe20008000400 */
[----:B-1----:R-:W-:Y:S01]  /*5600*/  PRMT R18, R34, 0x7632, R18 ;  /* 0x0000763222127816 */ /* 0x002fe20000000012 */
[-CC-:B------:R-:W-:Y:S02]  /*5610*/  IMAD R29, R20, R3.reuse, R0.reuse ;  /* 0x00000003141d7224 */ /* 0x180fe400078e0200 */
[----:B------:R-:W-:Y:S01]  /*5620*/  LDS.U16 R34, [UR7+0x8] ;  /* 0x00000807ff227984 */ /* 0x000fe20008000400 */
[----:B------:R-:W-:Y:S01]  /*5630*/  IMAD R19, R30, R3, R0 ;  /* 0x000000031e137224 */ /* 0x000fe200078e0200 */
[----:B------:R-:W-:Y:S01]  /*5640*/  PRMT R20, R32, 0x7632, R20 ;  /* 0x0000763220147816 */ /* 0x000fe20000000014 */
[--C-:B------:R-:W-:Y:S01]  /*5650*/  IMAD.WIDE R28, R29, 0x2, R16.reuse ;  /* 0x000000021d1c7825 */ /* 0x100fe200078e0210 */
[----:B------:R1:W-:Y:S04]  /*5660*/  STG.E.U16 desc[UR10][R24.64], R18 ;  /* 0x0000001218007986 */ /* 0x0003e8000c10150a */
[----:B------:R2:W-:Y:S04]  /*5670*/  STG.E.U16 desc[UR10][R22.64], R33 ;  /* 0x0000002116007986 */ /* 0x0005e8000c10150a */
[----:B------:R-:W3:Y:S01]  /*5680*/  LDS.U16 R30, [UR7+0xe] ;  /* 0x00000e07ff1e7984 */ /* 0x000ee20008000400 */
[----:B-1----:R-:W-:Y:S01]  /*5690*/  IMAD.WIDE R24, R19, 0x2, R16 ;  /* 0x0000000213187825 */ /* 0x002fe200078e0210 */
[----:B--2---:R-:W-:-:S03]  /*56a0*/  PRMT R23, R33, 0x7632, R23 ;  /* 0x0000763221177816 */ /* 0x004fc60000000017 */
[----:B0-----:R-:W-:Y:S01]  /*56b0*/  IMAD R31, R31, R3, R0 ;  /* 0x000000031f1f7224 */ /* 0x001fe200078e0200 */
[----:B------:R-:W0:Y:S01]  /*56c0*/  LDS.U16 R33, [UR7+0xa] ;  /* 0x00000a07ff217984 */ /* 0x000e220008000400 */
[----:B------:R-:W-:-:S03]  /*56d0*/  IMAD.WIDE R18, R37, 0x2, R16 ;  /* 0x0000000225127825 */ /* 0x000fc600078e0210 */
[----:B------:R1:W-:Y:S04]  /*56e0*/  STG.E.U16 desc[UR10][R28.64], R23 ;  /* 0x000000171c007986 */ /* 0x0003e8000c10150a */
[----:B------:R-:W-:Y:S04]  /*56f0*/  STG.E.U16 desc[UR10][R24.64], R32 ;  /* 0x0000002018007986 */ /* 0x000fe8000c10150a */
[----:B------:R-:W-:Y:S04]  /*5700*/  LDS.U16 R32, [UR7+0x12] ;  /* 0x00001207ff207984 */ /* 0x000fe80008000400 */
[----:B------:R-:W2:Y:S01]  /*5710*/  LDS.U16 R37, [UR7+0x14] ;  /* 0x00001407ff257984 */ /* 0x000ea20008000400 */
[----:B-1----:R-:W-:-:S03]  /*5720*/  IMAD.WIDE R22, R31, 0x2, R16 ;  /* 0x000000021f167825 */ /* 0x002fc600078e0210 */
[----:B------:R1:W-:Y:S04]  /*5730*/  STG.E.U16 desc[UR10][R18.64], R20 ;  /* 0x0000001412007986 */ /* 0x0003e8000c10150a */
[----:B------:R0:W-:Y:S04]  /*5740*/  STG.E.U16 desc[UR10][R22.64], R27 ;  /* 0x0000001b16007986 */ /* 0x0001e8000c10150a */
[----:B------:R-:W-:Y:S01]  /*5750*/  LDS.U16 R25, [UR7+0x18] ;  /* 0x00001807ff197984 */ /* 0x000fe20008000400 */
[----:B---3--:R-:W-:Y:S01]  /*5760*/  IMAD R31, R30, R3, R0 ;  /* 0x000000031e1f7224 */ /* 0x008fe200078e0200 */
[----:B-1----:R-:W-:-:S02]  /*5770*/  PRMT R19, R27, 0x7632, R19 ;  /* 0x000076321b137816 */ /* 0x002fc40000000013 */
[----:B------:R-:W-:Y:S01]  /*5780*/  LDS.U16 R24, [UR7+0x1a] ;  /* 0x00001a07ff187984 */ /* 0x000fe20008000400 */
[----:B------:R-:W-:-:S03]  /*5790*/  IMAD.WIDE R20, R21, 0x2, R16 ;  /* 0x0000000215147825 */ /* 0x000fc600078e0210 */
[----:B------:R-:W1:Y:S01]  /*57a0*/  LDS.U16 R27, [UR7+0x16] ;  /* 0x00001607ff1b7984 */ /* 0x000e620008000400 */
[----:B------:R-:W-:-:S03]  /*57b0*/  IMAD.WIDE R30, R31, 0x2, R16 ;  /* 0x000000021f1e7825 */ /* 0x000fc600078e0210 */
[----:B------:R-:W3:Y:S01]  /*57c0*/  LDS.U16 R29, [UR7+0x1c] ;  /* 0x00001c07ff1d7984 */ /* 0x000ee20008000400 */
[----:B0-----:R-:W-:Y:S01]  /*57d0*/  IMAD R23, R33, R3, R0 ;  /* 0x0000000321177224 */ /* 0x001fe200078e0200 */
[----:B------:R-:W-:Y:S02]  /*57e0*/  PRMT R33, R10, 0x7610, R33 ;  /* 0x000076100a217816 */ /* 0x000fe40000000021 */
[----:B------:R-:W0:Y:S01]  /*57f0*/  LDS.U16 R28, [UR7+0x1e] ;  /* 0x00001e07ff1c7984 */ /* 0x000e220008000400 */
[----:B------:R-:W-:-:S03]  /*5800*/  IMAD.WIDE R22, R23, 0x2, R16 ;  /* 0x0000000217167825 */ /* 0x000fc600078e0210 */
[----:B------:R4:W-:Y:S01]  /*5810*/  STG.E.U16 desc[UR10][R20.64], R19 ;  /* 0x0000001314007986 */ /* 0x0009e2000c10150a */
[-CC-:B--2---:R-:W-:Y:S02]  /*5820*/  IMAD R37, R37, R3.reuse, R0.reuse ;  /* 0x0000000325257224 */ /* 0x184fe400078e0200 */
[-C--:B----4-:R-:W-:Y:S01]  /*5830*/  IMAD R19, R34, R3.reuse, R0 ;  /* 0x0000000322137224 */ /* 0x090fe200078e0200 */
[----:B------:R-:W-:Y:S01]  /*5840*/  PRMT R34, R11, 0x7632, R34 ;  /* 0x000076320b227816 */ /* 0x000fe20000000022 */
[----:B------:R-:W-:Y:S01]  /*5850*/  IMAD R21, R35, R3, R0 ;  /* 0x0000000323157224 */ /* 0x000fe200078e0200 */
[----:B------:R-:W-:Y:S01]  /*5860*/  PRMT R35, R26, 0x7610, R35 ;  /* 0x000076101a237816 */ /* 0x000fe20000000023 */
[----:B------:R-:W-:-:S04]  /*5870*/  IMAD.WIDE R18, R19, 0x2, R16 ;  /* 0x0000000213127825 */ /* 0x000fc800078e0210 */
[----:B------:R-:W-:Y:S01]  /*5880*/  IMAD.WIDE R20, R21, 0x2, R16 ;  /* 0x0000000215147825 */ /* 0x000fe200078e0210 */
[----:B------:R2:W-:Y:S04]  /*5890*/  STG.E.U16 desc[UR10][R18.64], R11 ;  /* 0x0000000b12007986 */ /* 0x0005e8000c10150a */
[----:B------:R4:W-:Y:S01]  /*58a0*/  STG.E.U16 desc[UR10][R22.64], R34 ;  /* 0x0000002216007986 */ /* 0x0009e2000c10150a */
[----:B-1----:R-:W-:-:S03]  /*58b0*/  IMAD R27, R27, R3, R0 ;  /* 0x000000031b1b7224 */ /* 0x002fc600078e0200 */
[----:B------:R1:W-:Y:S01]  /*58c0*/  STG.E.U16 desc[UR10][R20.64], R35 ;  /* 0x0000002314007986 */ /* 0x0003e2000c10150a */
[-CC-:B--2---:R-:W-:Y:S02]  /*58d0*/  IMAD R11, R36, R3.reuse, R0.reuse ;  /* 0x00000003240b7224 */ /* 0x184fe400078e0200 */
[----:B------:R-:W-:Y:S02]  /*58e0*/  IMAD R19, R32, R3, R0 ;  /* 0x0000000320137224 */ /* 0x000fe400078e0200 */
[----:B----4-:R-:W-:Y:S01]  /*58f0*/  IMAD.WIDE R22, R11, 0x2, R16 ;  /* 0x000000020b167825 */ /* 0x010fe200078e0210 */
[----:B-1----:R-:W-:-:S03]  /*5900*/  PRMT R21, R26, 0x7632, R21 ;  /* 0x000076321a157816 */ /* 0x002fc60000000015 */
[----:B------:R-:W-:Y:S01]  /*5910*/  IMAD.WIDE R18, R19, 0x2, R16 ;  /* 0x0000000213127825 */ /* 0x000fe200078e0210 */
[----:B------:R-:W-:-:S03]  /*5920*/  PRMT R26, R10, 0x7632, R26 ;  /* 0x000076320a1a7816 */ /* 0x000fc6000000001a */
[----:B------:R-:W-:Y:S01]  /*5930*/  IMAD.WIDE R10, R37, 0x2, R16 ;  /* 0x00000002250a7825 */ /* 0x000fe200078e0210 */
[----:B------:R1:W-:Y:S03]  /*5940*/  STG.E.U16 desc[UR10][R30.64], R21 ;  /* 0x000000151e007986 */ /* 0x0003e6000c10150a */
[-CC-:B------:R-:W-:Y:S01]  /*5950*/  IMAD R35, R25, R3.reuse, R0.reuse ;  /* 0x0000000319237224 */ /* 0x180fe200078e0200 */
[----:B------:R2:W-:Y:S01]  /*5960*/  STG.E.U16 desc[UR10][R22.64], R33 ;  /* 0x0000002116007986 */ /* 0x0005e2000c10150a */
[-CC-:B------:R-:W-:Y:S02]  /*5970*/  IMAD R37, R24, R3.reuse, R0.reuse ;  /* 0x0000000318257224 */ /* 0x180fe400078e0200 */
[-CC-:B---3--:R-:W-:Y:S01]  /*5980*/  IMAD R32, R29, R3.reuse, R0.reuse ;  /* 0x000000031d207224 */ /* 0x188fe200078e0200 */
[----:B------:R-:W-:Y:S01]  /*5990*/  STG.E.U16 desc[UR10][R18.64], R26 ;  /* 0x0000001a12007986 */ /* 0x000fe2000c10150a */
[----:B0-----:R-:W-:-:S02]  /*59a0*/  IMAD R34, R28, R3, R0 ;  /* 0x000000031c227224 */ /* 0x001fc400078e0200 */
[--C-:B------:R-:W-:Y:S01]  /*59b0*/  IMAD.WIDE R24, R27, 0x2, R16.reuse ;  /* 0x000000021b187825 */ /* 0x100fe200078e0210 */
[----:B------:R0:W-:Y:S03]  /*59c0*/  STG.E.U16 desc[UR10][R10.64], R9 ;  /* 0x000000090a007986 */ /* 0x0001e6000c10150a */
[----:B------:R-:W-:-:S04]  /*59d0*/  IMAD.WIDE R28, R35, 0x2, R16 ;  /* 0x00000002231c7825 */ /* 0x000fc800078e0210 */
[----:B-1----:R-:W-:-:S04]  /*59e0*/  IMAD.WIDE R20, R37, 0x2, R16 ;  /* 0x0000000225147825 */ /* 0x002fc800078e0210 */
[----:B--2---:R-:W-:Y:S01]  /*59f0*/  IMAD.WIDE R22, R32, 0x2, R16 ;  /* 0x0000000220167825 */ /* 0x004fe200078e0210 */
[----:B0-----:R-:W-:Y:S02]  /*5a00*/  PRMT R9, R9, 0x7632, R9 ;  /* 0x0000763209097816 */ /* 0x001fe40000000009 */
[----:B------:R-:W-:Y:S01]  /*5a10*/  PRMT R10, R8, 0x7632, R10 ;  /* 0x00007632080a7816 */ /* 0x000fe2000000000a */
[----:B------:R-:W-:Y:S01]  /*5a20*/  IMAD.WIDE R16, R34, 0x2, R16 ;  /* 0x0000000222107825 */ /* 0x000fe200078e0210 */
[----:B------:R-:W-:Y:S01]  /*5a30*/  PRMT R11, R7, 0x7632, R11 ;  /* 0x00007632070b7816 */ /* 0x000fe2000000000b */
[----:B------:R1:W-:Y:S04]  /*5a40*/  STG.E.U16 desc[UR10][R24.64], R9 ;  /* 0x0000000918007986 */ /* 0x0003e8000c10150a */
[----:B------:R1:W-:Y:S04]  /*5a50*/  STG.E.U16 desc[UR10][R28.64], R8 ;  /* 0x000000081c007986 */ /* 0x0003e8000c10150a */
[----:B------:R1:W-:Y:S04]  /*5a60*/  STG.E.U16 desc[UR10][R20.64], R10 ;  /* 0x0000000a14007986 */ /* 0x0003e8000c10150a */
[----:B------:R1:W-:Y:S04]  /*5a70*/  STG.E.U16 desc[UR10][R22.64], R7 ;  /* 0x0000000716007986 */ /* 0x0003e8000c10150a */
[----:B------:R1:W-:Y:S02]  /*5a80*/  STG.E.U16 desc[UR10][R16.64], R11 ;  /* 0x0000000b10007986 */ /* 0x0003e4000c10150a */
.L_x_24:
[----:B------:R-:W-:Y:S01]  /*5a90*/  UISETP.LT.AND UP1, UPT, UR6, UR13, UPT ;  /* 0x0000000d0600728c */ /* 0x000fe2000bf21270 */
[C---:B------:R-:W-:Y:S01]  /*5aa0*/  LEA R6, R3.reuse, R6, 0x5 ;  /* 0x0000000603067211 */ /* 0x040fe200078e28ff */
[----:B------:R-:W-:Y:S01]  /*5ab0*/  UIADD3 UR12, UP0, UPT, UR12, 0x80, URZ ;  /* 0x000000800c0c7890 */ /* 0x000fe2000ff1e0ff */
[----:B01----:R-:W-:Y:S01]  /*5ac0*/  IMAD.WIDE R8, R3, 0x4, R14 ;  /* 0x0000000403087825 */ /* 0x003fe200078e020e */
[----:B------:R-:W-:Y:S02]  /*5ad0*/  UIADD3 UR5, UPT, UPT, UR5, 0x20, URZ ;  /* 0x0000002005057890 */ /* 0x000fe4000fffe0ff */
[----:B------:R-:W-:Y:S02]  /*5ae0*/  USEL UR9, UR6, UR13, UP1 ;  /* 0x0000000d06097287 */ /* 0x000fe40008800000 */
[----:B------:R-:W-:Y:S02]  /*5af0*/  UIADD3.X UR8, UPT, UPT, URZ, UR8, URZ, UP0, !UPT ;  /* 0x00000008ff087290 */ /* 0x000fe400087fe4ff */
[----:B------:R-:W-:-:S02]  /*5b00*/  UISETP.GE.AND UP0, UPT, UR5, UR9, UPT ;  /* 0x000000090500728c */ /* 0x000fc4000bf06270 */
[----:B------:R-:W-:Y:S02]  /*5b10*/  UIADD3 UR4, UPT, UPT, UR4, 0x20, URZ ;  /* 0x0000002004047890 */ /* 0x000fe4000fffe0ff */
[----:B------:R-:W-:-:S05]  /*5b20*/  UIADD3 UR7, UPT, UPT, UR7, 0x40, URZ ;  /* 0x0000004007077890 */ /* 0x000fca000fffe0ff */
[----:B------:R-:W-:Y:S07]  /*5b30*/  BRA.U !UP0, `(.L_x_25) ;  /* 0xffffffe908307547 */ /* 0x000fee000b83ffff */
[----:B------:R-:W-:-:S07]  /*5b40*/  IMAD.WIDE R12, R3, 0x14, R12 ;  /* 0x00000014030c7825 */ /* 0x000fce00078e020c */
.L_x_21:
[----:B------:R-:W2:Y:S01]  /*5b50*/  LDCU UR7, c[0x0][0x3cc] ;  /* 0x00007980ff0777ac */ /* 0x000ea20008000800 */
[----:B------:R-:W3:Y:S01]  /*5b60*/  S2R R6, SR_TID.X ;  /* 0x0000000000067919 */ /* 0x000ee20000002100 */
[----:B--2---:R-:W-:-:S04]  /*5b70*/  UISETP.LT.AND UP0, UPT, UR6, UR7, UPT ;  /* 0x000000070600728c */ /* 0x004fc8000bf01270 */
[----:B------:R-:W-:-:S04]  /*5b80*/  USEL UR7, UR6, UR7, UP0 ;  /* 0x0000000706077287 */ /* 0x000fc80008000000 */
[----:B------:R-:W-:-:S09]  /*5b90*/  UISETP.GT.AND UP0, UPT, UR7, UR5, UPT ;  /* 0x000000050700728c */ /* 0x000fd2000bf04270 */
[----:B---3--:R-:W-:Y:S05]  /*5ba0*/  BRA.U !UP0, `(.L_x_26) ;  /* 0x0000001d08b47547 */ /* 0x008fea000b800000 */
[----:B------:R-:W2:Y:S01]  /*5bb0*/  LDCU.64 UR8, c[0x0][0x388] ;  /* 0x00007100ff0877ac */ /* 0x000ea20008000a00 */
[----:B------:R-:W-:Y:S02]  /*5bc0*/  SHF.R.S32.HI R7, RZ, 0x1f, R0 ;  /* 0x0000001fff077819 */ /* 0x000fe40000011400 */
[----:B------:R-:W-:Y:S02]  /*5bd0*/  SHF.L.U32 R8, R6, 0x2, RZ ;  /* 0x0000000206087819 */ /* 0x000fe400000006ff */
[----:B------:R-:W-:Y:S02]  /*5be0*/  LEA.HI R7, R7, R0, RZ, 0x3 ;  /* 0x0000000007077211 */ /* 0x000fe400078f18ff */
[----:B------:R-:W-:Y:S02]  /*5bf0*/  LOP3.LUT R8, R8, 0x1c, RZ, 0xc0, !PT ;  /* 0x0000001c08087812 */ /* 0x000fe400078ec0ff */
[----:B------:R-:W-:Y:S01]  /*5c00*/  SHF.R.S32.HI R7, RZ, 0x3, R7 ;  /* 0x00000003ff077819 */ /* 0x000fe20000011407 */
[----:B--2---:R-:W-:-:S04]  /*5c10*/  UISETP.NE.U32.AND UP0, UPT, UR8, URZ, UPT ;  /* 0x000000ff0800728c */ /* 0x004fc8000bf05070 */
[----:B------:R-:W-:-:S09]  /*5c20*/  UISETP.NE.AND.EX UP0, UPT, UR9, URZ, UPT, UP0 ;  /* 0x000000ff0900728c */ /* 0x000fd2000bf05300 */
[----:B------:R-:W-:Y:S05]  /*5c30*/  BRA.U !UP0, `(.L_x_27) ;  /* 0x0000001108507547 */ /* 0x000fea000b800000 */
[----:B------:R-:W2:Y:S01]  /*5c40*/  S2UR UR13, SR_CgaCtaId ;  /* 0x00000000000d79c3 */ /* 0x000ea20000008800 */
[----:B------:R-:W3:Y:S01]  /*5c50*/  LDCU.64 UR8, c[0x0][0x3a0] ;  /* 0x00007400ff0877ac */ /* 0x000ee20008000a00 */
[----:B------:R-:W-:Y:S01]  /*5c60*/  UMOV UR12, 0x400 ;  /* 0x00000400000c7882 */ /* 0x000fe20000000000 */
[----:B---3--:R-:W-:Y:S02]  /*5c70*/  UIMAD.WIDE.U32 UR8, UR5, 0x4, UR8 ;  /* 0x00000004050878a5 */ /* 0x008fe4000f8e0008 */
[----:B--2---:R-:W-:Y:S02]  /*5c80*/  ULEA UR12, UR13, UR12, 0x18 ;  /* 0x0000000c0d0c7291 */ /* 0x004fe4000f8ec0ff */
[----:B------:R-:W-:Y:S02]  /*5c90*/  UIADD3 UR13, UP0, UPT, UR8, 0x2, URZ ;  /* 0x00000002080d7890 */ /* 0x000fe4000ff1e0ff */
[----:B------:R-:W-:Y:S02]  /*5ca0*/  ULEA UR12, UR4, UR12, 0x1 ;  /* 0x0000000c040c7291 */ /* 0x000fe4000f8e08ff */
[----:B------:R-:W-:-:S02]  /*5cb0*/  UIADD3.X UR9, UPT, UPT, URZ, UR9, URZ, UP0, !UPT ;  /* 0x00000009ff097290 */ /* 0x000fc400087fe4ff */
[----:B------:R-:W-:-:S12]  /*5cc0*/  UIADD3 UR8, UPT, UPT, UR12, 0x20, URZ ;  /* 0x000000200c087890 */ /* 0x000fd8000fffe0ff */
.L_x_29:
[----:B--2---:R-:W2:Y:S01]  /*5cd0*/  LDC R3, c[0x0][0x3ac] ;  /* 0x0000eb00ff037b82 */ /* 0x004ea20000000800 */
[----:B0-----:R-:W3:Y:S04]  /*5ce0*/  LDG.E.CONSTANT R20, desc[UR10][R12.64] ;  /* 0x0000000a0c147981 */ /* 0x001ee8000c1e9900 */
[----:B------:R-:W0:Y:S03]  /*5cf0*/  LDS.U16 R28, [UR8+-0x20] ;  /* 0xffffe008ff1c7984 */ /* 0x000e260008000400 */
[----:B------:R-:W4:Y:S01]  /*5d00*/  LDC.64 R14, c[0x0][0x3b8] ;  /* 0x0000ee00ff0e7b82 */ /* 0x000f220000000a00 */
[----:B------:R-:W0:Y:S04]  /*5d10*/  LDS.U16 R25, [UR8+-0x1e] ;  /* 0xffffe208ff197984 */ /* 0x000e280008000400 */
[----:B------:R-:W0:Y:S04]  /*5d20*/  LDS.U16 R21, [UR8+-0x1c] ;  /* 0xffffe408ff157984 */ /* 0x000e280008000400 */
[----:B------:R-:W0:Y:S04]  /*5d30*/  LDS.U16 R24, [UR8+-0x1a] ;  /* 0xffffe608ff187984 */ /* 0x000e280008000400 */
[----:B------:R-:W0:Y:S01]  /*5d40*/  LDS.U16 R29, [UR8+-0x18] ;  /* 0xffffe808ff1d7984 */ /* 0x000e220008000400 */
[----:B--2---:R-:W-:-:S03]  /*5d50*/  IMAD.WIDE R16, R3, 0x4, R12 ;  /* 0x0000000403107825 */ /* 0x004fc600078e020c */
[----:B-1----:R-:W1:Y:S04]  /*5d60*/  LDS.U16 R30, [UR8+-0x16] ;  /* 0xffffea08ff1e7984 */ /* 0x002e680008000400 */
[----:B------:R2:W5:Y:S01]  /*5d70*/  LDG.E.CONSTANT R9, desc[UR10][R16.64] ;  /* 0x0000000a10097981 */ /* 0x000562000c1e9900 */
[----:B------:R-:W-:-:S05]  /*5d80*/  IMAD.WIDE R18, R3, 0x4, R16 ;  /* 0x0000000403127825 */ /* 0x000fca00078e0210 */
[----:B------:R2:W5:Y:S01]  /*5d90*/  LDG.E.CONSTANT R23, desc[UR10][R18.64] ;  /* 0x0000000a12177981 */ /* 0x000562000c1e9900 */
[----:B------:R-:W-:-:S05]  /*5da0*/  IMAD.WIDE R10, R3, 0x4, R18 ;  /* 0x00000004030a7825 */ /* 0x000fca00078e0212 */
[----:B------:R2:W5:Y:S01]  /*5db0*/  LDG.E.CONSTANT R22, desc[UR10][R10.64] ;  /* 0x0000000a0a167981 */ /* 0x000562000c1e9900 */
[----:B------:R-:W-:Y:S02]  /*5dc0*/  ISETP.NE.AND P0, PT, R5, UR5, PT ;  /* 0x0000000505007c0c */ /* 0x000fe4000bf05270 */
[----:B---3--:R-:W-:-:S04]  /*5dd0*/  LOP3.LUT R31, R20, 0xf000f, RZ, 0xc0, !PT ;  /* 0x000f000f141f7812 */ /* 0x008fc800078ec0ff */
[----:B------:R-:W-:-:S07]  /*5de0*/  LOP3.LUT R31, R31, 0x64006400, RZ, 0xfc, !PT ;  /* 0x640064001f1f7812 */ /* 0x000fce00078efcff */
[----:B012-4-:R-:W-:Y:S05]  /*5df0*/  @P0 BRA `(.L_x_28) ;  /* 0x0000000000540947 */ /* 0x017fea0003800000 */
        /* <DEDUP_REMOVED lines=21> */
.L_x_28:
[----:B------:R-:W-:Y:S02]  /*5f50*/  HADD2 R31, R31, -1032, -1032 ;  /* 0xe408e4081f1f7430 */ /* 0x000fe40000000000 */
[-CC-:B------:R-:W-:Y:S01]  /*5f60*/  IMAD R19, R25, R3.reuse, R0.reuse ;  /* 0x0000000319137224 */ /* 0x180fe200078e0200 */
[----:B------:R-:W-:Y:S01]  /*5f70*/  LOP3.LUT R25, R20, 0xf000f0, RZ, 0xc0, !PT ;  /* 0x00f000f014197812 */ /* 0x000fe200078ec0ff */
[----:B------:R-:W-:Y:S01]  /*5f80*/  IMAD R17, R28, R3, R0 ;  /* 0x000000031c117224 */ /* 0x000fe200078e0200 */
[----:B------:R-:W-:Y:S01]  /*5f90*/  LDS.U16 R32, [UR8+-0x14] ;  /* 0xffffec08ff207984 */ /* 0x000fe20008000400 */
[----:B------:R-:W-:Y:S02]  /*5fa0*/  IMAD.MOV.U32 R34, RZ, RZ, 0x2c00 ;  /* 0x00002c00ff227424 */ /* 0x000fe400078e00ff */
[----:B------:R-:W-:Y:S01]  /*5fb0*/  HFMA2 R31, R31, R4, -RZ ;  /* 0x000000041f1f7231 */ /* 0x000fe200001000ff */
[----:B------:R-:W-:Y:S01]  /*5fc0*/  LOP3.LUT R25, R25, 0x64006400, RZ, 0xfc, !PT ;  /* 0x6400640019197812 */ /* 0x000fe200078efcff */
[----:B------:R-:W-:Y:S01]  /*5fd0*/  IMAD.WIDE R16, R17, 0x2, R14 ;  /* 0x0000000211107825 */ /* 0x000fe200078e020e */
[----:B------:R-:W-:Y:S01]  /*5fe0*/  LDS.U16 R26, [UR8+-0x10] ;  /* 0xfffff008ff1a7984 */ /* 0x000fe20008000400 */
[----:B------:R-:W-:-:S02]  /*5ff0*/  UIADD3 UR13, UP0, UPT, UR13, 0x80, URZ ;  /* 0x000000800d0d7890 */ /* 0x000fc4000ff1e0ff */
[----:B------:R-:W-:Y:S01]  /*6000*/  HFMA2 R25, R25, R34.H0_H0, -72, -72 ;  /* 0xd480d48019197431 */ /* 0x000fe20000040022 */
[----:B------:R-:W0:Y:S01]  /*6010*/  LDS.U16 R33, [UR8+-0x12] ;  /* 0xffffee08ff217984 */ /* 0x000e220008000400 */
[-C--:B------:R-:W-:Y:S01]  /*6020*/  IMAD R35, R24, R3.reuse, R0 ;  /* 0x0000000318237224 */ /* 0x080fe200078e0200 */
[----:B------:R-:W-:Y:S01]  /*6030*/  UIADD3 UR5, UPT, UPT, UR5, 0x20, URZ ;  /* 0x0000002005057890 */ /* 0x000fe2000fffe0ff */
[----:B------:R-:W-:Y:S01]  /*6040*/  PRMT R36, R31, 0x7610, R36 ;  /* 0x000076101f247816 */ /* 0x000fe20000000024 */
[----:B------:R-:W-:Y:S01]  /*6050*/  IMAD R21, R21, R3, R0 ;  /* 0x0000000315157224 */ /* 0x000fe200078e0200 */
[----:B------:R-:W-:Y:S01]  /*6060*/  PRMT R37, R31, 0x7632, R37 ;  /* 0x000076321f257816 */ /* 0x000fe20000000025 */
[----:B------:R-:W-:Y:S01]  /*6070*/  IMAD.WIDE R18, R19, 0x2, R14 ;  /* 0x0000000213127825 */ /* 0x000fe200078e020e */
[----:B------:R-:W-:Y:S01]  /*6080*/  SHF.R.U32.HI R31, RZ, 0x8, R20 ;  /* 0x00000008ff1f7819 */ /* 0x000fe20000011614 */
[----:B------:R1:W-:Y:S01]  /*6090*/  STG.E.U16 desc[UR10][R16.64], R36 ;  /* 0x0000002410007986 */ /* 0x0003e2000c10150a */
[----:B------:R-:W-:Y:S01]  /*60a0*/  UIADD3.X UR9, UPT, UPT, URZ, UR9, URZ, UP0, !UPT ;  /* 0x00000009ff097290 */ /* 0x000fe200087fe4ff */
[----:B------:R-:W-:Y:S01]  /*60b0*/  IMAD.WIDE R20, R21, 0x2, R14 ;  /* 0x0000000215147825 */ /* 0x000fe200078e020e */
[C---:B------:R-:W-:Y:S01]  /*60c0*/  LOP3.LUT R28, R31.reuse, 0xf000f, RZ, 0xc0, !PT ;  /* 0x000f000f1f1c7812 */ /* 0x040fe200078ec0ff */
[----:B------:R2:W-:Y:S01]  /*60d0*/  STG.E.U16 desc[UR10][R18.64], R37 ;  /* 0x0000002512007986 */ /* 0x0005e2000c10150a */
[----:B------:R-:W-:Y:S01]  /*60e0*/  LOP3.LUT R31, R31, 0xf000f0, RZ, 0xc0, !PT ;  /* 0x00f000f01f1f7812 */ /* 0x000fe200078ec0ff */
[----:B------:R-:W-:Y:S01]  /*60f0*/  UISETP.GE.AND UP0, UPT, UR5, UR7, UPT ;  /* 0x000000070500728c */ /* 0x000fe2000bf06270 */
[----:B------:R-:W-:Y:S01]  /*6100*/  LOP3.LUT R28, R28, 0x64006400, RZ, 0xfc, !PT ;  /* 0x640064001c1c7812 */ /* 0x000fe200078efcff */
[----:B------:R-:W-:Y:S01]  /*6110*/  LDS.U16 R27, [UR8+-0xe] ;  /* 0xfffff208ff1b7984 */ /* 0x000fe20008000400 */
[----:B------:R-:W-:Y:S01]  /*6120*/  UIADD3 UR4, UPT, UPT, UR4, 0x20, URZ ;  /* 0x0000002004047890 */ /* 0x000fe2000fffe0ff */
[----:B-1----:R-:W-:-:S02]  /*6130*/  HMUL2 R17, R25, R4 ;  /* 0x0000000419117232 */ /* 0x002fc40000000000 */
[----:B------:R-:W-:-:S04]  /*6140*/  IMAD.WIDE R24, R35, 0x2, R14 ;  /* 0x0000000223187825 */ /* 0x000fc800078e020e */
[----:B------:R-:W-:Y:S02]  /*6150*/  HADD2 R16, R28, -1032, -1032 ;  /* 0xe408e4081c107430 */ /* 0x000fe40000000000 */
[----:B------:R-:W-:Y:S01]  /*6160*/  LDS.U16 R28, [UR8+-0xc] ;  /* 0xfffff408ff1c7984 */ /* 0x000fe20008000400 */
[C---:B------:R-:W-:Y:S01]  /*6170*/  PRMT R35, R17.reuse, 0x7610, R35 ;  /* 0x0000761011237816 */ /* 0x040fe20000000023 */
[-C--:B--2---:R-:W-:Y:S01]  /*6180*/  IMAD R19, R30, R3.reuse, R0 ;  /* 0x000000031e137224 */ /* 0x084fe200078e0200 */
[----:B------:R-:W-:Y:S01]  /*6190*/  PRMT R36, R17, 0x7632, R36 ;  /* 0x0000763211247816 */ /* 0x000fe20000000024 */
[----:B------:R-:W-:Y:S01]  /*61a0*/  IMAD R17, R29, R3, R0 ;  /* 0x000000031d117224 */ /* 0x000fe200078e0200 */
[----:B------:R-:W1:Y:S01]  /*61b0*/  LDS.U16 R30, [UR8+-0x8] ;  /* 0xfffff808ff1e7984 */ /* 0x000e620008000400 */
[----:B------:R-:W-:-:S03]  /*61c0*/  IMAD.WIDE R18, R19, 0x2, R14 ;  /* 0x0000000213127825 */ /* 0x000fc600078e020e */
[----:B------:R2:W-:Y:S04]  /*61d0*/  STG.E.U16 desc[UR10][R20.64], R35 ;  /* 0x0000002314007986 */ /* 0x0005e8000c10150a */
[----:B------:R3:W-:Y:S01]  /*61e0*/  STG.E.U16 desc[UR10][R24.64], R36 ;  /* 0x0000002418007986 */ /* 0x0007e2000c10150a */
[----:B0-----:R-:W-:-:S03]  /*61f0*/  IMAD R33, R33, R3, R0 ;  /* 0x0000000321217224 */ /* 0x001fc600078e0200 */
[----:B------:R-:W0:Y:S01]  /*6200*/  LDS.U16 R29, [UR8+-0xa] ;  /* 0xfffff608ff1d7984 */ /* 0x000e220008000400 */
[----:B--2---:R-:W-:Y:S01]  /*6210*/  HFMA2 R21, R16, R4, -RZ ;  /* 0x0000000410157231 */ /* 0x004fe200001000ff */
[----:B-----5:R-:W-:Y:S01]  /*6220*/  LOP3.LUT R20, R9, 0xf000f, RZ, 0xc0, !PT ;  /* 0x000f000f09147812 */ /* 0x020fe200078ec0ff */
[----:B------:R-:W-:-:S03]  /*6230*/  IMAD.WIDE R16, R17, 0x2, R14 ;  /* 0x0000000211107825 */ /* 0x000fc600078e020e */
[----:B---3--:R-:W-:Y:S01]  /*6240*/  LOP3.LUT R24, R20, 0x64006400, RZ, 0xfc, !PT ;  /* 0x6400640014187812 */ /* 0x008fe200078efcff */
[-C--:B------:R-:W-:Y:S02]  /*6250*/  IMAD R25, R32, R3.reuse, R0 ;  /* 0x0000000320197224 */ /* 0x080fe400078e0200 */
[----:B------:R-:W-:Y:S01]  /*6260*/  LDS.U16 R32, [UR8+-0x4] ;  /* 0xfffffc08ff207984 */ /* 0x000fe20008000400 */
[C---:B------:R-:W-:Y:S01]  /*6270*/  PRMT R35, R21.reuse, 0x7610, R35 ;  /* 0x0000761015237816 */ /* 0x040fe20000000023 */
[----:B------:R-:W-:Y:S01]  /*6280*/  HADD2 R24, R24, -1032, -1032 ;  /* 0xe408e40818187430 */ /* 0x000fe20000000000 */
[----:B------:R-:W-:Y:S02]  /*6290*/  PRMT R36, R21, 0x7632, R36 ;  /* 0x0000763215247816 */ /* 0x000fe40000000024 */
[----:B------:R-:W-:Y:S01]  /*62a0*/  LOP3.LUT R21, R31, 0x64006400, RZ, 0xfc, !PT ;  /* 0x640064001f157812 */ /* 0x000fe200078efcff */
[----:B------:R2:W-:Y:S04]  /*62b0*/  STG.E.U16 desc[UR10][R16.64], R35 ;  /* 0x0000002310007986 */ /* 0x0005e8000c10150a */
[----:B------:R-:W-:Y:S01]  /*62c0*/  HFMA2 R21, R21, R34.H0_H0, -72, -72 ;  /* 0xd480d48015157431 */ /* 0x000fe20000040022 */
[----:B------:R3:W-:Y:S04]  /*62d0*/  STG.E.U16 desc[UR10][R18.64], R36 ;  /* 0x0000002412007986 */ /* 0x0007e8000c10150a */
[----:B------:R-:W4:Y:S01]  /*62e0*/  LDS.U16 R31, [UR8+-0x6] ;  /* 0xfffffa08ff1f7984 */ /* 0x000f220008000400 */
[----:B-1----:R-:W-:-:S02]  /*62f0*/  IMAD R37, R30, R3, R0 ;  /* 0x000000031e257224 */ /* 0x002fc400078e0200 */
[----:B--2---:R-:W-:Y:S01]  /*6300*/  IMAD.WIDE R16, R33, 0x2, R14 ;  /* 0x0000000221107825 */ /* 0x004fe200078e020e */
[----:B------:R-:W-:Y:S01]  /*6310*/  SHF.R.U32.HI R33, RZ, 0x8, R9 ;  /* 0x00000008ff217819 */ /* 0x000fe20000011609 */
[----:B------:R-:W-:Y:S01]  /*6320*/  LDS.U16 R30, [UR8+0x8] ;  /* 0x00000808ff1e7984 */ /* 0x000fe20008000400 */
[----:B------:R-:W-:Y:S01]  /*6330*/  LOP3.LUT R9, R9, 0xf000f0, RZ, 0xc0, !PT ;  /* 0x00f000f009097812 */ /* 0x000fe200078ec0ff */
[----:B---3--:R-:W-:Y:S02]  /*6340*/  HMUL2 R19, R21, R4 ;  /* 0x0000000415137232 */ /* 0x008fe40000000000 */
[----:B------:R-:W-:-:S03]  /*6350*/  IMAD.WIDE R20, R25, 0x2, R14 ;  /* 0x0000000219147825 */ /* 0x000fc600078e020e */
[----:B------:R-:W-:Y:S01]  /*6360*/  PRMT R35, R19, 0x7610, R35 ;  /* 0x0000761013237816 */ /* 0x000fe20000000023 */
[-C--:B------:R-:W-:Y:S01]  /*6370*/  IMAD R25, R27, R3.reuse, R0 ;  /* 0x000000031b197224 */ /* 0x080fe200078e0200 */
[----:B------:R-:W-:Y:S01]  /*6380*/  PRMT R36, R19, 0x7632, R36 ;  /* 0x0000763213247816 */ /* 0x000fe20000000024 */
[----:B------:R-:W-:Y:S02]  /*6390*/  IMAD R19, R26, R3, R0 ;  /* 0x000000031a137224 */ /* 0x000fe400078e0200 */
[----:B------:R-:W-:Y:S01]  /*63a0*/  HFMA2 R26, R24, R4, -RZ ;  /* 0x00000004181a7231 */ /* 0x000fe200001000ff */
[----:B------:R1:W-:Y:S01]  /*63b0*/  STG.E.U16 desc[UR10][R20.64], R35 ;  /* 0x0000002314007986 */ /* 0x0003e2000c10150a */
[----:B------:R-:W-:-:S03]  /*63c0*/  IMAD.WIDE R24, R25, 0x2, R14 ;  /* 0x0000000219187825 */ /* 0x000fc600078e020e */
[----:B------:R2:W-:Y:S01]  /*63d0*/  STG.E.U16 desc[UR10][R16.64], R36 ;  /* 0x0000002410007986 */ /* 0x0005e2000c10150a */
[----:B------:R-:W-:-:S03]  /*63e0*/  IMAD.WIDE R18, R19, 0x2, R14 ;  /* 0x0000000213127825 */ /* 0x000fc600078e020e */
[----:B------:R-:W3:Y:S01]  /*63f0*/  LDS.U16 R27, [UR8] ;  /* 0x00000008ff1b7984 */ /* 0x000ee20008000400 */
[----:B0-----:R-:W-:Y:S01]  /*6400*/  IMAD R29, R29, R3, R0 ;  /* 0x000000031d1d7224 */ /* 0x001fe200078e0200 */
[C---:B-1----:R-:W-:Y:S02]  /*6410*/  PRMT R21, R26.reuse, 0x7632, R21 ;  /* 0x000076321a157816 */ /* 0x042fe40000000015 */
[----:B------:R-:W-:Y:S02]  /*6420*/  LOP3.LUT R20, R33, 0xf000f, RZ, 0xc0, !PT ;  /* 0x000f000f21147812 */ /* 0x000fe400078ec0ff */
[----:B--2---:R-:W-:Y:S02]  /*6430*/  PRMT R16, R26, 0x7610, R16 ;  /* 0x000076101a107816 */ /* 0x004fe40000000010 */
[----:B------:R-:W0:Y:S01]  /*6440*/  LDS.U16 R26, [UR8+-0x2] ;  /* 0xfffffe08ff1a7984 */ /* 0x000e220008000400 */
[----:B------:R-:W-:Y:S02]  /*6450*/  LOP3.LUT R17, R9, 0x64006400, RZ, 0xfc, !PT ;  /* 0x6400640009117812 */ /* 0x000fe400078efcff */
[----:B------:R-:W-:Y:S01]  /*6460*/  LOP3.LUT R20, R20, 0x64006400, RZ, 0xfc, !PT ;  /* 0x6400640014147812 */ /* 0x000fe200078efcff */
[----:B------:R-:W-:Y:S01]  /*6470*/  LDS.U16 R9, [UR8+0x2] ;  /* 0x00000208ff097984 */ /* 0x000fe20008000400 */
[----:B------:R-:W-:Y:S01]  /*6480*/  LOP3.LUT R33, R33, 0xf000f0, RZ, 0xc0, !PT ;  /* 0x00f000f021217812 */ /* 0x000fe200078ec0ff */
[----:B------:R-:W-:-:S02]  /*6490*/  HFMA2 R17, R17, R34.H0_H0, -72, -72 ;  /* 0xd480d48011117431 */ /* 0x000fc40000040022 */
[-C--:B----4-:R-:W-:Y:S01]  /*64a0*/  IMAD R31, R31, R3.reuse, R0 ;  /* 0x000000031f1f7224 */ /* 0x090fe200078e0200 */
[----:B------:R1:W-:Y:S01]  /*64b0*/  STG.E.U16 desc[UR10][R18.64], R16 ;  /* 0x0000001012007986 */ /* 0x0003e2000c10150a */
[----:B------:R-:W-:Y:S01]  /*64c0*/  HADD2 R35, R20, -1032, -1032 ;  /* 0xe408e40814237430 */ /* 0x000fe20000000000 */
[----:B------:R-:W-:Y:S02]  /*64d0*/  LOP3.LUT R33, R33, 0x64006400, RZ, 0xfc, !PT ;  /* 0x6400640021217812 */ /* 0x000fe400078efcff */
[----:B------:R2:W-:Y:S01]  /*64e0*/  STG.E.U16 desc[UR10][R24.64], R21 ;  /* 0x0000001518007986 */ /* 0x0005e2000c10150a */
[----:B------:R-:W-:Y:S02]  /*64f0*/  HFMA2 R35, R35, R4, -RZ ;  /* 0x0000000423237231 */ /* 0x000fe400001000ff */
[----:B-1----:R-:W-:Y:S02]  /*6500*/  IMAD.WIDE R18, R29, 0x2, R14 ;  /* 0x000000021d127825 */ /* 0x002fe400078e020e */
[----:B------:R-:W1:Y:S02]  /*6510*/  LDS.U16 R29, [UR8+0x6] ;  /* 0x00000608ff1d7984 */ /* 0x000e640008000400 */
[----:B--2---:R-:W-:-:S02]  /*6520*/  IMAD R21, R28, R3, R0 ;  /* 0x000000031c157224 */ /* 0x004fc400078e0200 */
[----:B------:R-:W-:Y:S01]  /*6530*/  HMUL2 R24, R17, R4 ;  /* 0x0000000411187232 */ /* 0x000fe20000000000 */
[----:B------:R-:W2:Y:S01]  /*6540*/  LDS.U16 R28, [UR8+0x4] ;  /* 0x00000408ff1c7984 */ /* 0x000ea20008000400 */
[----:B------:R-:W-:Y:S02]  /*6550*/  IMAD R25, R32, R3, R0 ;  /* 0x0000000320197224 */ /* 0x000fe400078e0200 */
[----:B------:R-:W-:Y:S01]  /*6560*/  IMAD.WIDE R16, R21, 0x2, R14 ;  /* 0x0000000215107825 */ /* 0x000fe200078e020e */
[----:B------:R-:W-:-:S03]  /*6570*/  PRMT R36, R24, 0x7632, R36 ;  /* 0x0000763218247816 */ /* 0x000fc60000000024 */
[----:B------:R-:W-:Y:S01]  /*6580*/  IMAD.WIDE R20, R37, 0x2, R14 ;  /* 0x0000000225147825 */ /* 0x000fe200078e020e */
[----:B------:R4:W-:Y:S03]  /*6590*/  STG.E.U16 desc[UR10][R16.64], R24 ;  /* 0x0000001810007986 */ /* 0x0009e6000c10150a */
[----:B---3--:R-:W-:Y:S01]  /*65a0*/  IMAD R27, R27, R3, R0 ;  /* 0x000000031b1b7224 */ /* 0x008fe200078e0200 */
[----:B------:R0:W-:Y:S04]  /*65b0*/  STG.E.U16 desc[UR10][R18.64], R36 ;  /* 0x0000002412007986 */ /* 0x0001e8000c10150a */
[----:B------:R3:W-:Y:S01]  /*65c0*/  STG.E.U16 desc[UR10][R20.64], R35 ;  /* 0x0000002314007986 */ /* 0x0007e2000c10150a */
[----:B----4-:R-:W-:Y:S01]  /*65d0*/  IMAD.WIDE R16, R31, 0x2, R14 ;  /* 0x000000021f107825 */ /* 0x010fe200078e020e */
[----:B------:R-:W-:-:S03]  /*65e0*/  PRMT R31, R35, 0x7632, R31 ;  /* 0x00007632231f7816 */ /* 0x000fc6000000001f */
[----:B0-----:R-:W-:Y:S01]  /*65f0*/  IMAD R19, R26, R3, R0 ;  /* 0x000000031a137224 */ /* 0x001fe200078e0200 */
[----:B------:R-:W-:Y:S01]  /*6600*/  LOP3.LUT R18, R23, 0xf000f, RZ, 0xc0, !PT ;  /* 0x000f000f17127812 */ /* 0x000fe200078ec0ff */
[----:B------:R0:W-:Y:S01]  /*6610*/  STG.E.U16 desc[UR10][R16.64], R31 ;  /* 0x0000001f10007986 */ /* 0x0001e2000c10150a */
[----:B------:R-:W-:-:S04]  /*6620*/  IMAD.WIDE R24, R25, 0x2, R14 ;  /* 0x0000000219187825 */ /* 0x000fc800078e020e */
[----:B---3--:R-:W-:Y:S01]  /*6630*/  HFMA2 R21, R33, R34.H0_H0, -72, -72 ;  /* 0xd480d48021157431 */ /* 0x008fe20000040022 */
[----:B------:R-:W-:Y:S01]  /*6640*/  LOP3.LUT R20, R18, 0x64006400, RZ, 0xfc, !PT ;  /* 0x6400640012147812 */ /* 0x000fe200078efcff */
[----:B------:R-:W3:Y:S01]  /*6650*/  LDS.U16 R26, [UR8+0xa] ;  /* 0x00000a08ff1a7984 */ /* 0x000ee20008000400 */
[----:B------:R-:W-:-:S04]  /*6660*/  IMAD.WIDE R18, R19, 0x2, R14 ;  /* 0x0000000213127825 */ /* 0x000fc800078e020e */
[----:B------:R-:W-:Y:S02]  /*6670*/  HMUL2 R21, R21, R4 ;  /* 0x0000000415157232 */ /* 0x000fe40000000000 */
[----:B------:R-:W-:Y:S02]  /*6680*/  HADD2 R20, R20, -1032, -1032 ;  /* 0xe408e40814147430 */ /* 0x000fe40000000000 */
[-C--:B-1----:R-:W-:Y:S01]  /*6690*/  IMAD R29, R29, R3.reuse, R0 ;  /* 0x000000031d1d7224 */ /* 0x082fe200078e0200 */
[C---:B------:R-:W-:Y:S02]  /*66a0*/  PRMT R32, R21.reuse, 0x7610, R32 ;  /* 0x0000761015207816 */ /* 0x040fe40000000020 */
[----:B0-----:R-:W-:Y:S01]  /*66b0*/  PRMT R17, R21, 0x7632, R17 ;  /* 0x0000763215117816 */ /* 0x001fe20000000011 */
[-CC-:B------:R-:W-:Y:S01]  /*66c0*/  IMAD R21, R9, R3.reuse, R0.reuse ;  /* 0x0000000309157224 */ /* 0x180fe200078e0200 */
[----:B------:R-:W-:Y:S01]  /*66d0*/  SHF.R.U32.HI R31, RZ, 0x8, R23 ;  /* 0x00000008ff1f7819 */ /* 0x000fe20000011617 */
[----:B------:R-:W-:Y:S01]  /*66e0*/  LDS.U16 R9, [UR8+0xc] ;  /* 0x00000c08ff097984 */ /* 0x000fe20008000400 */
[----:B------:R-:W-:Y:S01]  /*66f0*/  LOP3.LUT R23, R23, 0xf000f0, RZ, 0xc0, !PT ;  /* 0x00f000f017177812 */ /* 0x000fe200078ec0ff */
[----:B--2---:R-:W-:-:S02]  /*6700*/  IMAD R33, R28, R3, R0 ;  /* 0x000000031c217224 */ /* 0x004fc400078e0200 */
[----:B------:R0:W-:Y:S04]  /*6710*/  STG.E.U16 desc[UR10][R24.64], R32 ;  /* 0x0000002018007986 */ /* 0x0001e8000c10150a */
[----:B------:R-:W-:Y:S04]  /*6720*/  LDS.U16 R24, [UR8+0xe] ;  /* 0x00000e08ff187984 */ /* 0x000fe80008000400 */
[----:B------:R1:W-:Y:S01]  /*6730*/  STG.E.U16 desc[UR10][R18.64], R17 ;  /* 0x0000001112007986 */ /* 0x0003e2000c10150a */
[----:B0-----:R-:W-:Y:S02]  /*6740*/  HFMA2 R25, R20, R4, -RZ ;  /* 0x0000000414197231 */ /* 0x001fe400001000ff */
[----:B------:R-:W-:Y:S01]  /*6750*/  IMAD.WIDE R20, R21, 0x2, R14 ;  /* 0x0000000215147825 */ /* 0x000fe200078e020e */
[----:B-1----:R-:W-:-:S03]  /*6760*/  LOP3.LUT R19, R23, 0x64006400, RZ, 0xfc, !PT ;  /* 0x6400640017137812 */ /* 0x002fc600078efcff */
[----:B------:R-:W-:Y:S01]  /*6770*/  IMAD.WIDE R16, R27, 0x2, R14 ;  /* 0x000000021b107825 */ /* 0x000fe200078e020e */
[----:B------:R-:W-:Y:S01]  /*6780*/  LDS.U16 R23, [UR8+0x14] ;  /* 0x00001408ff177984 */ /* 0x000fe20008000400 */
[----:B------:R-:W-:Y:S02]  /*6790*/  LOP3.LUT R18, R31, 0xf000f, RZ, 0xc0, !PT ;  /* 0x000f000f1f127812 */ /* 0x000fe400078ec0ff */
[----:B------:R-:W-:Y:S01]  /*67a0*/  HFMA2 R19, R19, R34.H0_H0, -72, -72 ;  /* 0xd480d48013137431 */ /* 0x000fe20000040022 */
[C---:B------:R-:W-:Y:S01]  /*67b0*/  PRMT R32, R25.reuse, 0x7610, R32 ;  /* 0x0000761019207816 */ /* 0x040fe20000000020 */
[----:B------:R-:W0:Y:S01]  /*67c0*/  LDS.U16 R27, [UR8+0x12] ;  /* 0x00001208ff1b7984 */ /* 0x000e220008000400 */
[----:B------:R-:W-:Y:S01]  /*67d0*/  LOP3.LUT R18, R18, 0x64006400, RZ, 0xfc, !PT ;  /* 0x6400640012127812 */ /* 0x000fe200078efcff */
[----:B------:R-:W-:Y:S01]  /*67e0*/  HMUL2 R28, R19, R4 ;  /* 0x00000004131c7232 */ /* 0x000fe20000000000 */
[----:B------:R-:W-:Y:S01]  /*67f0*/  PRMT R35, R25, 0x7632, R35 ;  /* 0x0000763219237816 */ /* 0x000fe20000000023 */
[----:B------:R1:W-:Y:S01]  /*6800*/  STG.E.U16 desc[UR10][R16.64], R32 ;  /* 0x0000002010007986 */ /* 0x0003e2000c10150a */
[----:B------:R-:W-:-:S02]  /*6810*/  LOP3.LUT R31, R31, 0xf000f0, RZ, 0xc0, !PT ;  /* 0x00f000f01f1f7812 */ /* 0x000fc400078ec0ff */
[----:B------:R-:W-:Y:S01]  /*6820*/  PRMT R36, R28, 0x7632, R36 ;  /* 0x000076321c247816 */ /* 0x000fe20000000024 */
[----:B------:R-:W2:Y:S01]  /*6830*/  LDS.U16 R25, [UR8+0x10] ;  /* 0x00001008ff197984 */ /* 0x000ea20008000400 */
[----:B------:R-:W-:-:S03]  /*6840*/  LOP3.LUT R31, R31, 0x64006400, RZ, 0xfc, !PT ;  /* 0x640064001f1f7812 */ /* 0x000fc600078efcff */
[----:B------:R4:W-:Y:S02]  /*6850*/  STG.E.U16 desc[UR10][R20.64], R35 ;  /* 0x0000002314007986 */ /* 0x0009e4000c10150a */
[----:B------:R-:W-:Y:S02]  /*6860*/  HFMA2 R31, R31, R34.H0_H0, -72, -72 ;  /* 0xd480d4801f1f7431 */ /* 0x000fe40000040022 */
[----:B-1----:R-:W-:Y:S02]  /*6870*/  HADD2 R32, R18, -1032, -1032 ;  /* 0xe408e40812207430 */ /* 0x002fe40000000000 */
[----:B------:R-:W-:-:S04]  /*6880*/  IMAD.WIDE R16, R33, 0x2, R14 ;  /* 0x0000000221107825 */ /* 0x000fc800078e020e */
[----:B------:R-:W-:Y:S02]  /*6890*/  HMUL2 R31, R31, R4 ;  /* 0x000000041f1f7232 */ /* 0x000fe40000000000 */
[----:B------:R-:W-:-:S04]  /*68a0*/  IMAD.WIDE R18, R29, 0x2, R14 ;  /* 0x000000021d127825 */ /* 0x000fc800078e020e */
[----:B------:R-:W-:Y:S01]  /*68b0*/  HFMA2 R32, R32, R4, -RZ ;  /* 0x0000000420207231 */ /* 0x000fe200001000ff */
[----:B------:R-:W1:Y:S01]  /*68c0*/  LDS.U16 R29, [UR8+0x16] ;  /* 0x00001608ff1d7984 */ /* 0x000e620008000400 */
[----:B----4-:R-:W-:Y:S01]  /*68d0*/  PRMT R35, R28, 0x7610, R35 ;  /* 0x000076101c237816 */ /* 0x010fe20000000023 */
[-CC-:B------:R-:W-:Y:S02]  /*68e0*/  IMAD R21, R30, R3.reuse, R0.reuse ;  /* 0x000000031e157224 */ /* 0x180fe400078e0200 */
[----:B------:R-:W-:Y:S01]  /*68f0*/  LDS.U16 R28, [UR8+0x18] ;  /* 0x00001808ff1c7984 */ /* 0x000fe20008000400 */
[-C--:B---3--:R-:W-:Y:S02]  /*6900*/  IMAD R33, R26, R3.reuse, R0 ;  /* 0x000000031a217224 */ /* 0x088fe400078e0200 */
[----:B------:R-:W-:Y:S01]  /*6910*/  IMAD.WIDE R20, R21, 0x2, R14 ;  /* 0x0000000215147825 */ /* 0x000fe200078e020e */
[----:B------:R3:W-:Y:S04]  /*6920*/  STG.E.U16 desc[UR10][R16.64], R35 ;  /* 0x0000002310007986 */ /* 0x0007e8000c10150a */
[----:B------:R4:W-:Y:S04]  /*6930*/  STG.E.U16 desc[UR10][R18.64], R36 ;  /* 0x0000002412007986 */ /* 0x0009e8000c10150a */
[----:B------:R-:W-:Y:S01]  /*6940*/  LDS.U16 R26, [UR8+0x1a] ;  /* 0x00001a08ff1a7984 */ /* 0x000fe20008000400 */
[----:B0-----:R-:W-:-:S03]  /*6950*/  IMAD R27, R27, R3, R0 ;  /* 0x000000031b1b7224 */ /* 0x001fc600078e0200 */
[----:B------:R-:W0:Y:S01]  /*6960*/  LDS.U16 R30, [UR8+0x1c] ;  /* 0x00001c08ff1e7984 */ /* 0x000e220008000400 */
[----:B---3--:R-:W-:Y:S01]  /*6970*/  IMAD.WIDE R16, R33, 0x2, R14 ;  /* 0x0000000221107825 */ /* 0x008fe200078e020e */
[----:B------:R-:W-:Y:S02]  /*6980*/  PRMT R33, R32, 0x7632, R33 ;  /* 0x0000763220217816 */ /* 0x000fe40000000021 */
[----:B------:R3:W-:Y:S01]  /*6990*/  STG.E.U16 desc[UR10][R20.64], R32 ;  /* 0x0000002014007986 */ /* 0x0007e2000c10150a */
[-CC-:B----4-:R-:W-:Y:S02]  /*69a0*/  IMAD R19, R9, R3.reuse, R0.reuse ;  /* 0x0000000309137224 */ /* 0x190fe400078e0200 */
[----:B--2---:R-:W-:Y:S01]  /*69b0*/  IMAD R25, R25, R3, R0 ;  /* 0x0000000319197224 */ /* 0x004fe200078e0200 */
[----:B------:R-:W2:Y:S01]  /*69c0*/  LDS.U16 R9, [UR8+0x1e] ;  /* 0x00001e08ff097984 */ /* 0x000ea20008000400 */
[----:B------:R-:W-:Y:S01]  /*69d0*/  IMAD.WIDE R18, R19, 0x2, R14 ;  /* 0x0000000213127825 */ /* 0x000fe200078e020e */
[----:B------:R-:W-:-:S02]  /*69e0*/  UIADD3 UR8, UPT, UPT, UR8, 0x40, URZ ;  /* 0x0000004008087890 */ /* 0x000fc4000fffe0ff */
[----:B------:R4:W-:Y:S01]  /*69f0*/  STG.E.U16 desc[UR10][R16.64], R33 ;  /* 0x0000002110007986 */ /* 0x0009e2000c10150a */
[-C--:B---3--:R-:W-:Y:S01]  /*6a00*/  IMAD R21, R24, R3.reuse, R0 ;  /* 0x0000000318157224 */ /* 0x088fe200078e0200 */
[----:B------:R-:W-:Y:S02]  /*6a10*/  LOP3.LUT R24, R22, 0xf000f, RZ, 0xc0, !PT ;  /* 0x000f000f16187812 */ /* 0x000fe400078ec0ff */
[----:B------:R-:W-:Y:S01]  /*6a20*/  PRMT R32, R31, 0x7632, R32 ;  /* 0x000076321f207816 */ /* 0x000fe20000000020 */
[----:B------:R-:W-:Y:S01]  /*6a30*/  IMAD.WIDE R20, R21, 0x2, R14 ;  /* 0x0000000215147825 */ /* 0x000fe200078e020e */
[----:B------:R-:W-:Y:S02]  /*6a40*/  LOP3.LUT R24, R24, 0x64006400, RZ, 0xfc, !PT ;  /* 0x6400640018187812 */ /* 0x000fe400078efcff */
[----:B----4-:R-:W-:Y:S01]  /*6a50*/  PRMT R17, R31, 0x7610, R17 ;  /* 0x000076101f117816 */ /* 0x010fe20000000011 */
[-C--:B------:R-:W-:Y:S02]  /*6a60*/  IMAD R33, R23, R3.reuse, R0 ;  /* 0x0000000317217224 */ /* 0x080fe400078e0200 */
[----:B------:R-:W-:Y:S01]  /*6a70*/  HADD2 R24, R24, -1032, -1032 ;  /* 0xe408e40818187430 */ /* 0x000fe20000000000 */
[----:B------:R-:W-:Y:S01]  /*6a80*/  SHF.R.U32.HI R23, RZ, 0x8, R22 ;  /* 0x00000008ff177819 */ /* 0x000fe20000011616 */
[----:B-1----:R-:W-:Y:S01]  /*6a90*/  IMAD R29, R29, R3, R0 ;  /* 0x000000031d1d7224 */ /* 0x002fe200078e0200 */
[----:B------:R1:W-:Y:S01]  /*6aa0*/  STG.E.U16 desc[UR10][R18.64], R17 ;  /* 0x0000001112007986 */ /* 0x0003e2000c10150a */
[----:B------:R-:W-:-:S03]  /*6ab0*/  LOP3.LUT R31, R22, 0xf000f0, RZ, 0xc0, !PT ;  /* 0x00f000f0161f7812 */ /* 0x000fc600078ec0ff */
[----:B------:R3:W-:Y:S01]  /*6ac0*/  STG.E.U16 desc[UR10][R20.64], R32 ;  /* 0x0000002014007986 */ /* 0x0007e2000c10150a */
[----:B------:R-:W-:-:S05]  /*6ad0*/  LOP3.LUT R31, R31, 0x64006400, RZ, 0xfc, !PT ;  /* 0x640064001f1f7812 */ /* 0x000fca00078efcff */
[----:B------:R-:W-:Y:S02]  /*6ae0*/  HFMA2 R22, R31, R34.H0_H0, -72, -72 ;  /* 0xd480d4801f167431 */ /* 0x000fe40000040022 */
[----:B0-----:R-:W-:Y:S02]  /*6af0*/  IMAD R31, R30, R3, R0 ;  /* 0x000000031e1f7224 */ /* 0x001fe400078e0200 */
[----:B-1----:R-:W-:-:S04]  /*6b00*/  IMAD.WIDE R16, R25, 0x2, R14 ;  /* 0x0000000219107825 */ /* 0x002fc800078e020e */
[-C--:B------:R-:W-:Y:S02]  /*6b10*/  HMUL2 R22, R22, R4.reuse ;  /* 0x0000000416167232 */ /* 0x080fe40000000000 */
[----:B---3--:R-:W-:Y:S01]  /*6b20*/  HFMA2 R21, R24, R4, -RZ ;  /* 0x0000000418157231 */ /* 0x008fe200001000ff */
[----:B------:R-:W-:Y:S01]  /*6b30*/  LOP3.LUT R24, R23, 0xf000f0, RZ, 0xc0, !PT ;  /* 0x00f000f017187812 */ /* 0x000fe200078ec0ff */
[----:B------:R-:W-:Y:S01]  /*6b40*/  IMAD.WIDE R18, R27, 0x2, R14 ;  /* 0x000000021b127825 */ /* 0x000fe200078e020e */
[----:B------:R-:W-:Y:S02]  /*6b50*/  LOP3.LUT R23, R23, 0xf000f, RZ, 0xc0, !PT ;  /* 0x000f000f17177812 */ /* 0x000fe400078ec0ff */
[----:B------:R-:W-:Y:S01]  /*6b60*/  LOP3.LUT R25, R24, 0x64006400, RZ, 0xfc, !PT ;  /* 0x6400640018197812 */ /* 0x000fe200078efcff */
[-CC-:B------:R-:W-:Y:S01]  /*6b70*/  IMAD R27, R26, R3.reuse, R0.reuse ;  /* 0x000000031a1b7224 */ /* 0x180fe200078e0200 */
[----:B------:R-:W-:Y:S01]  /*6b80*/  LOP3.LUT R23, R23, 0x64006400, RZ, 0xfc, !PT ;  /* 0x6400640017177812 */ /* 0x000fe200078efcff */
[----:B--2---:R-:W-:Y:S01]  /*6b90*/  IMAD R9, R9, R3, R0 ;  /* 0x0000000309097224 */ /* 0x004fe200078e0200 */
[C---:B------:R-:W-:Y:S01]  /*6ba0*/  PRMT R32, R21.reuse, 0x7610, R32 ;  /* 0x0000761015207816 */ /* 0x040fe20000000020 */
[----:B------:R-:W-:Y:S01]  /*6bb0*/  HFMA2 R34, R25, R34.H0_H0, -72, -72 ;  /* 0xd480d48019227431 */ /* 0x000fe20000040022 */
[----:B------:R-:W-:Y:S01]  /*6bc0*/  PRMT R35, R21, 0x7632, R35 ;  /* 0x0000763215237816 */ /* 0x000fe20000000023 */
[----:B------:R-:W-:-:S02]  /*6bd0*/  HADD2 R23, R23, -1032, -1032 ;  /* 0xe408e40817177430 */ /* 0x000fc40000000000 */
[----:B------:R-:W-:Y:S01]  /*6be0*/  IMAD.WIDE R20, R33, 0x2, R14 ;  /* 0x0000000221147825 */ /* 0x000fe200078e020e */
[----:B------:R0:W-:Y:S03]  /*6bf0*/  STG.E.U16 desc[UR10][R16.64], R32 ;  /* 0x0000002010007986 */ /* 0x0001e6000c10150a */
[-C--:B------:R-:W-:Y:S02]  /*6c00*/  HMUL2 R34, R34, R4.reuse ;  /* 0x0000000422227232 */ /* 0x080fe40000000000 */
[----:B------:R-:W-:Y:S02]  /*6c10*/  IMAD R25, R28, R3, R0 ;  /* 0x000000031c197224 */ /* 0x000fe400078e0200 */
[----:B------:R-:W-:Y:S01]  /*6c20*/  HFMA2 R23, R23, R4, -RZ ;  /* 0x0000000417177231 */ /* 0x000fe200001000ff */
[----:B------:R1:W-:Y:S01]  /*6c30*/  STG.E.U16 desc[UR10][R18.64], R35 ;  /* 0x0000002312007986 */ /* 0x0003e2000c10150a */
[----:B------:R-:W-:-:S03]  /*6c40*/  PRMT R26, R34, 0x7632, R26 ;  /* 0x00007632221a7816 */ /* 0x000fc6000000001a */
[----:B------:R2:W-:Y:S01]  /*6c50*/  STG.E.U16 desc[UR10][R20.64], R22 ;  /* 0x0000001614007986 */ /* 0x0005e2000c10150a */
[----:B0-----:R-:W-:-:S04]  /*6c60*/  IMAD.WIDE R16, R29, 0x2, R14 ;  /* 0x000000021d107825 */ /* 0x001fc800078e020e */
[----:B-1----:R-:W-:-:S04]  /*6c70*/  IMAD.WIDE R18, R25, 0x2, R14 ;  /* 0x0000000219127825 */ /* 0x002fc800078e020e */
[----:B--2---:R-:W-:-:S04]  /*6c80*/  IMAD.WIDE R20, R27, 0x2, R14 ;  /* 0x000000021b147825 */ /* 0x004fc800078e020e */
[----:B------:R-:W-:-:S04]  /*6c90*/  IMAD.WIDE R24, R31, 0x2, R14 ;  /* 0x000000021f187825 */ /* 0x000fc800078e020e */
[----:B------:R-:W-:Y:S01]  /*6ca0*/  IMAD.WIDE R14, R9, 0x2, R14 ;  /* 0x00000002090e7825 */ /* 0x000fe200078e020e */
[----:B------:R-:W-:Y:S02]  /*6cb0*/  PRMT R9, R22, 0x7632, R9 ;  /* 0x0000763216097816 */ /* 0x000fe40000000009 */
[----:B------:R-:W-:-:S03]  /*6cc0*/  PRMT R22, R23, 0x7632, R22 ;  /* 0x0000763217167816 */ /* 0x000fc60000000016 */
        /* <DEDUP_REMOVED lines=9> */
[----:B------:R-:W-:Y:S01]  /*6d60*/  IMAD.WIDE R12, R3, 0x10, R16 ;  /* 0x00000010030c7825 */ /* 0x000fe200078e0210 */
[----:B------:R-:W-:Y:S06]  /*6d70*/  BRA `(.L_x_26) ;  /* 0x0000000c00407947 */ /* 0x000fec0003800000 */
.L_x_27:
[----:B-1----:R-:W1:Y:S01]  /*6d80*/  S2R R32, SR_CTAID.X ;  /* 0x0000000000207919 */ /* 0x002e620000002500 */
[----:B------:R-:W2:Y:S01]  /*6d90*/  LDCU.64 UR8, c[0x0][0x3a0] ;  /* 0x00007400ff0877ac */ /* 0x000ea20008000a00 */
[----:B------:R-:W-:Y:S01]  /*6da0*/  IMAD R3, R3, UR4, R6 ;  /* 0x0000000403037c24 */ /* 0x000fe2000f8e0206 */
[----:B------:R-:W-:Y:S02]  /*6db0*/  MOV R14, R12 ;  /* 0x0000000c000e7202 */ /* 0x000fe40000000f00 */
[----:B------:R-:W-:Y:S01]  /*6dc0*/  MOV R15, R13 ;  /* 0x0000000d000f7202 */ /* 0x000fe20000000f00 */
[----:B--2---:R-:W-:-:S04]  /*6dd0*/  UIMAD.WIDE.U32 UR8, UR5, 0x4, UR8 ;  /* 0x00000004050878a5 */ /* 0x004fc8000f8e0008 */
[----:B------:R-:W-:-:S04]  /*6de0*/  UIADD3 UR12, UP0, UPT, UR8, 0x2, URZ ;  /* 0x00000002080c7890 */ /* 0x000fc8000ff1e0ff */
[----:B------:R-:W-:Y:S01]  /*6df0*/  UIADD3.X UR8, UPT, UPT, URZ, UR9, URZ, UP0, !UPT ;  /* 0x00000009ff087290 */ /* 0x000fe200087fe4ff */
[----:B-1----:R-:W-:-:S11]  /*6e00*/  LEA R32, R32, R3, 0x7 ;  /* 0x0000000320207211 */ /* 0x002fd600078e38ff */
.L_x_31:
[----:B-1----:R-:W1:Y:S01]  /*6e10*/  LDC R3, c[0x0][0x3ac] ;  /* 0x0000eb00ff037b82 */ /* 0x002e620000000800 */
[----:B0-----:R-:W2:Y:S07]  /*6e20*/  LDG.E.CONSTANT R26, desc[UR10][R14.64] ;  /* 0x0000000a0e1a7981 */ /* 0x001eae000c1e9900 */
[----:B------:R-:W0:Y:S01]  /*6e30*/  LDC.64 R16, c[0x0][0x3b8] ;  /* 0x0000ee00ff107b82 */ /* 0x000e220000000a00 */
[----:B-1----:R-:W-:Y:S01]  /*6e40*/  IMAD.WIDE R18, R3, 0x4, R14 ;  /* 0x0000000403127825 */ /* 0x002fe200078e020e */
[----:B------:R-:W-:-:S03]  /*6e50*/  ISETP.NE.AND P0, PT, R5, UR5, PT ;  /* 0x0000000505007c0c */ /* 0x000fc6000bf05270 */
[----:B------:R-:W-:Y:S01]  /*6e60*/  HFMA2 R33, -RZ, RZ, 0, 0.0625 ;  /* 0x00002c00ff217431 */ /* 0x000fe200000001ff */
[----:B------:R1:W5:Y:S01]  /*6e70*/  LDG.E.CONSTANT R11, desc[UR10][R18.64] ;  /* 0x0000000a120b7981 */ /* 0x000362000c1e9900 */
[----:B------:R-:W-:-:S05]  /*6e80*/  IMAD.WIDE R22, R3, 0x4, R18 ;  /* 0x0000000403167825 */ /* 0x000fca00078e0212 */
[----:B------:R3:W5:Y:S01]  /*6e90*/  LDG.E.CONSTANT R10, desc[UR10][R22.64] ;  /* 0x0000000a160a7981 */ /* 0x000762000c1e9900 */
[----:B------:R-:W-:-:S05]  /*6ea0*/  IMAD.WIDE R12, R3, 0x4, R22 ;  /* 0x00000004030c7825 */ /* 0x000fca00078e0216 */
[----:B------:R3:W5:Y:S01]  /*6eb0*/  LDG.E.CONSTANT R9, desc[UR10][R12.64] ;  /* 0x0000000a0c097981 */ /* 0x000762000c1e9900 */
[----:B0-----:R-:W-:-:S04]  /*6ec0*/  IMAD.WIDE R16, R32, 0x2, R16 ;  /* 0x0000000220107825 */ /* 0x001fc800078e0210 */
[----:B------:R-:W-:-:S04]  /*6ed0*/  IMAD.WIDE R20, R3, 0x2, R16 ;  /* 0x0000000203147825 */ /* 0x000fc800078e0210 */
[----:B-1----:R-:W-:Y:S01]  /*6ee0*/  IMAD.WIDE R18, R3, 0x2, R20 ;  /* 0x0000000203127825 */ /* 0x002fe200078e0214 */
[----:B--2---:R-:W-:-:S04]  /*6ef0*/  LOP3.LUT R24, R26, 0xf000f, RZ, 0xc0, !PT ;  /* 0x000f000f1a187812 */ /* 0x004fc800078ec0ff */
[----:B------:R-:W-:Y:S02]  /*6f00*/  LOP3.LUT R24, R24, 0x64006400, RZ, 0xfc, !PT ;  /* 0x6400640018187812 */ /* 0x000fe400078efcff */
[----:B------:R-:W-:-:S03]  /*6f10*/  LOP3.LUT R27, R26, 0xf000f0, RZ, 0xc0, !PT ;  /* 0x00f000f01a1b7812 */ /* 0x000fc600078ec0ff */
[----:B------:R-:W-:Y:S01]  /*6f20*/  HADD2 R30, R24, -1032, -1032 ;  /* 0xe408e408181e7430 */ /* 0x000fe20000000000 */
[----:B---3--:R-:W-:Y:S06]  /*6f30*/  @P0 BRA `(.L_x_30) ;  /* 0x0000000000580947 */ /* 0x008fec0003800000 */
[----:B------:R-:W0:Y:S08]  /*6f40*/  LDC R23, c[0x0][0x3ac] ;  /* 0x0000eb00ff177b82 */ /* 0x000e300000000800 */
[----:B------:R-:W1:Y:S01]  /*6f50*/  LDC.64 R4, c[0x0][0x390] ;  /* 0x0000e400ff047b82 */ /* 0x000e620000000a00 */
[----:B0-----:R-:W-:-:S05]  /*6f60*/  IMAD R23, R2, R23, R23 ;  /* 0x0000001702177224 */ /* 0x001fca00078e0217 */
[----:B------:R-:W-:-:S04]  /*6f70*/  SHF.R.S32.HI R22, RZ, 0x1f, R23 ;  /* 0x0000001fff167819 */ /* 0x000fc80000011417 */
[----:B------:R-:W-:-:S04]  /*6f80*/  LEA.HI R22, R22, R23, RZ, 0x3 ;  /* 0x0000001716167211 */ /* 0x000fc800078f18ff */
[----:B------:R-:W-:-:S05]  /*6f90*/  LEA.HI.SX32 R29, R22, R7, 0x1d ;  /* 0x00000007161d7211 */ /* 0x000fca00078feaff */
[----:B-1----:R-:W-:Y:S02]  /*6fa0*/  IMAD.WIDE R28, R29, 0x4, R4 ;  /* 0x000000041d1c7825 */ /* 0x002fe400078e0204 */
[----:B------:R-:W0:Y:S04]  /*6fb0*/  LDC.64 R4, c[0x0][0x398] ;  /* 0x0000e600ff047b82 */ /* 0x000e280000000a00 */
[----:B------:R-:W2:Y:S01]  /*6fc0*/  LDG.E.CONSTANT R29, desc[UR10][R28.64] ;  /* 0x0000000a1c1d7981 */ /* 0x000ea2000c1e9900 */
[----:B------:R-:W-:Y:S02]  /*6fd0*/  MOV R22, UR12 ;  /* 0x0000000c00167c02 */ /* 0x000fe40008000f00 */
[----:B------:R-:W-:-:S05]  /*6fe0*/  MOV R23, UR8 ;  /* 0x0000000800177c02 */ /* 0x000fca0008000f00 */
[----:B------:R-:W3:Y:S01]  /*6ff0*/  LDG.E.U16.CONSTANT R22, desc[UR10][R22.64] ;  /* 0x0000000a16167981 */ /* 0x000ee2000c1e9500 */
[----:B0-----:R-:W-:-:S06]  /*7000*/  IMAD.WIDE R24, R2, 0x2, R4 ;  /* 0x0000000202187825 */ /* 0x001fcc00078e0204 */
[----:B------:R-:W4:Y:S01]  /*7010*/  LDG.E.U16.CONSTANT R24, desc[UR10][R24.64+0x2] ;  /* 0x0000020a18187981 */ /* 0x000f22000c1e9500 */
[----:B------:R-:W-:Y:S01]  /*7020*/  VIADD R2, R2, 0x1 ;  /* 0x0000000102027836 */ /* 0x000fe20000000000 */
[----:B--2---:R-:W-:-:S04]  /*7030*/  SHF.R.U32.HI R4, RZ, R8, R29 ;  /* 0x00000008ff047219 */ /* 0x004fc8000001161d */
[----:B------:R-:W-:-:S05]  /*7040*/  LOP3.LUT R4, R4, 0xf, RZ, 0xc0, !PT ;  /* 0x0000000f04047812 */ /* 0x000fca00078ec0ff */
[----:B------:R-:W-:-:S05]  /*7050*/  IMAD R5, R4, R4, R4 ;  /* 0x0000000404057224 */ /* 0x000fca00078e0204 */
[----:B------:R-:W-:-:S06]  /*7060*/  IADD3 R31, PT, PT, R4, 0x1, R5 ;  /* 0x00000001041f7810 */ /* 0x000fcc0007ffe005 */
[----:B------:R-:W4:Y:S01]  /*7070*/  I2F.F16 R31, R31 ;  /* 0x0000001f001f7306 */ /* 0x000f220000200c00 */
[----:B---3--:R-:W-:Y:S01]  /*7080*/  IADD3 R5, PT, PT, R22, UR5, RZ ;  /* 0x0000000516057c10 */ /* 0x008fe2000fffe0ff */
[----:B----4-:R-:W-:-:S07]  /*7090*/  HMUL2 R4, R31.H0_H0, R24.H0_H0 ;  /* 0x200000181f047232 */ /* 0x010fce0000000800 */
.L_x_30:
[----:B------:R-:W-:-:S04]  /*70a0*/  IMAD.WIDE R28, R3, 0x2, R18 ;  /* 0x00000002031c7825 */ /* 0x000fc800078e0212 */
[----:B------:R-:W-:Y:S01]  /*70b0*/  HFMA2 R23, R30, R4, -RZ ;  /* 0x000000041e177231 */ /* 0x000fe200001000ff */
[----:B------:R-:W-:Y:S01]  /*70c0*/  LOP3.LUT R24, R27, 0x64006400, RZ, 0xfc, !PT ;  /* 0x640064001b187812 */ /* 0x000fe200078efcff */
[----:B------:R-:W-:Y:S01]  /*70d0*/  UIADD3 UR12, UP0, UPT, UR12, 0x80, URZ ;  /* 0x000000800c0c7890 */ /* 0x000fe2000ff1e0ff */
[----:B------:R-:W-:Y:S01]  /*70e0*/  SHF.R.U32.HI R22, RZ, 0x8, R26 ;  /* 0x00000008ff167819 */ /* 0x000fe2000001161a */
[----:B------:R-:W-:Y:S01]  /*70f0*/  UIADD3 UR5, UPT, UPT, UR5, 0x20, URZ ;  /* 0x0000002005057890 */ /* 0x000fe2000fffe0ff */
[----:B------:R-:W-:-:S04]  /*7100*/  IMAD.WIDE R30, R3, 0x2, R28 ;  /* 0x00000002031e7825 */ /* 0x000fc800078e021c */
[----:B------:R-:W-:Y:S01]  /*7110*/  HFMA2 R34, R24, R33.H0_H0, -72, -72 ;  /* 0xd480d48018227431 */ /* 0x000fe20000040021 */
[C---:B------:R-:W-:Y:S01]  /*7120*/  LOP3.LUT R24, R22.reuse, 0xf000f, RZ, 0xc0, !PT ;  /* 0x000f000f16187812 */ /* 0x040fe200078ec0ff */
[----:B------:R0:W-:Y:S01]  /*7130*/  STG.E.U16 desc[UR10][R16.64], R23 ;  /* 0x0000001710007986 */ /* 0x0001e2000c10150a */
[----:B------:R-:W-:Y:S01]  /*7140*/  LOP3.LUT R22, R22, 0xf000f0, RZ, 0xc0, !PT ;  /* 0x00f000f016167812 */ /* 0x000fe200078ec0ff */
[----:B------:R-:W-:Y:S02]  /*7150*/  HMUL2 R34, R34, R4 ;  /* 0x0000000422227232 */ /* 0x000fe40000000000 */
[C---:B------:R-:W-:Y:S01]  /*7160*/  IMAD.WIDE R26, R3.reuse, 0x2, R30 ;  /* 0x00000002031a7825 */ /* 0x040fe200078e021e */
[----:B------:R-:W-:Y:S01]  /*7170*/  LOP3.LUT R35, R24, 0x64006400, RZ, 0xfc, !PT ;  /* 0x6400640018237812 */ /* 0x000fe200078efcff */
[----:B------:R-:W-:Y:S01]  /*7180*/  UIADD3.X UR8, UPT, UPT, URZ, UR8, URZ, UP0, !UPT ;  /* 0x00000008ff087290 */ /* 0x000fe200087fe4ff */
[C---:B------:R-:W-:Y:S01]  /*7190*/  LEA R32, R3.reuse, R32, 0x5 ;  /* 0x0000002003207211 */ /* 0x040fe200078e28ff */
[----:B------:R-:W-:Y:S01]  /*71a0*/  UISETP.GE.AND UP0, UPT, UR5, UR7, UPT ;  /* 0x000000070500728c */ /* 0x000fe2000bf06270 */
[----:B------:R-:W-:Y:S01]  /*71b0*/  PRMT R36, R34, 0x7610, R36 ;  /* 0x0000761022247816 */ /* 0x000fe20000000024 */
[----:B------:R-:W-:-:S04]  /*71c0*/  IMAD.WIDE R24, R3, 0x2, R26 ;  /* 0x0000000203187825 */ /* 0x000fc800078e021a */
[----:B------:R-:W-:Y:S01]  /*71d0*/  HADD2 R35, R35, -1032, -1032 ;  /* 0xe408e40823237430 */ /* 0x000fe20000000000 */
[----:B------:R-:W-:Y:S01]  /*71e0*/  UIADD3 UR4, UPT, UPT, UR4, 0x20, URZ ;  /* 0x0000002004047890 */ /* 0x000fe2000fffe0ff */
[----:B0-----:R-:W-:-:S05]  /*71f0*/  PRMT R17, R23, 0x7632, R17 ;  /* 0x0000763217117816 */ /* 0x001fca0000000011 */
[----:B------:R0:W-:Y:S04]  /*7200*/  STG.E.U16 desc[UR10][R20.64], R17 ;  /* 0x0000001114007986 */ /* 0x0001e8000c10150a */
[----:B------:R1:W-:Y:S01]  /*7210*/  STG.E.U16 desc[UR10][R18.64], R36 ;  /* 0x0000002412007986 */ /* 0x0003e2000c10150a */
[----:B0-----:R-:W-:-:S04]  /*7220*/  IMAD.WIDE R16, R3, 0x2, R24 ;  /* 0x0000000203107825 */ /* 0x001fc800078e0218 */
[----:B------:R-:W-:Y:S01]  /*7230*/  HFMA2 R21, R35, R4, -RZ ;  /* 0x0000000423157231 */ /* 0x000fe200001000ff */
[----:B-----5:R-:W-:Y:S02]  /*7240*/  LOP3.LUT R20, R11, 0xf000f, RZ, 0xc0, !PT ;  /* 0x000f000f0b147812 */ /* 0x020fe400078ec0ff */
[----:B-1----:R-:W-:Y:S02]  /*7250*/  PRMT R19, R34, 0x7632, R19 ;  /* 0x0000763222137816 */ /* 0x002fe40000000013 */
[----:B------:R-:W-:Y:S01]  /*7260*/  LOP3.LUT R34, R22, 0x64006400, RZ, 0xfc, !PT ;  /* 0x6400640016227812 */ /* 0x000fe200078efcff */
[----:B------:R-:W-:Y:S01]  /*7270*/  IMAD.WIDE R22, R3, 0x2, R16 ;  /* 0x0000000203167825 */ /* 0x000fe200078e0210 */
[----:B------:R-:W-:Y:S01]  /*7280*/  LOP3.LUT R35, R11, 0xf000f0, RZ, 0xc0, !PT ;  /* 0x00f000f00b237812 */ /* 0x000fe200078ec0ff */
[----:B------:R0:W-:Y:S01]  /*7290*/  STG.E.U16 desc[UR10][R28.64], R19 ;  /* 0x000000131c007986 */ /* 0x0001e2000c10150a */
[----:B------:R-:W-:Y:S02]  /*72a0*/  SHF.R.U32.HI R11, RZ, 0x8, R11 ;  /* 0x00000008ff0b7819 */ /* 0x000fe4000001160b */
[----:B------:R-:W-:Y:S01]  /*72b0*/  LOP3.LUT R36, R35, 0x64006400, RZ, 0xfc, !PT ;  /* 0x6400640023247812 */ /* 0x000fe200078efcff */
[----:B------:R1:W-:Y:S01]  /*72c0*/  STG.E.U16 desc[UR10][R30.64], R21 ;  /* 0x000000151e007986 */ /* 0x0003e2000c10150a */
[----:B------:R-:W-:-:S02]  /*72d0*/  LOP3.LUT R35, R11, 0xf000f, RZ, 0xc0, !PT ;  /* 0x000f000f0b237812 */ /* 0x000fc400078ec0ff */
[----:B------:R-:W-:Y:S02]  /*72e0*/  LOP3.LUT R11, R11, 0xf000f0, RZ, 0xc0, !PT ;  /* 0x00f000f00b0b7812 */ /* 0x000fe400078ec0ff */
[----:B------:R-:W-:Y:S01]  /*72f0*/  LOP3.LUT R35, R35, 0x64006400, RZ, 0xfc, !PT ;  /* 0x6400640023237812 */ /* 0x000fe200078efcff */
[----:B0-----:R-:W-:Y:S01]  /*7300*/  IMAD.WIDE R18, R3, 0x2, R22 ;  /* 0x0000000203127825 */ /* 0x001fe200078e0216 */
[----:B------:R-:W-:-:S03]  /*7310*/  PRMT R29, R21, 0x7632, R29 ;  /* 0x00007632151d7816 */ /* 0x000fc6000000001d */
[----:B------:R-:W-:Y:S02]  /*7320*/  HADD2 R35, R35, -1032, -1032 ;  /* 0xe408e40823237430 */ /* 0x000fe40000000000 */
[----:B-1----:R-:W-:Y:S01]  /*7330*/  HFMA2 R31, R34, R33.H0_H0, -72, -72 ;  /* 0xd480d480221f7431 */ /* 0x002fe20000040021 */
[----:B------:R-:W-:Y:S01]  /*7340*/  LOP3.LUT R34, R20, 0x64006400, RZ, 0xfc, !PT ;  /* 0x6400640014227812 */ /* 0x000fe200078efcff */
[----:B------:R-:W-:Y:S01]  /*7350*/  IMAD.WIDE R20, R3, 0x2, R18 ;  /* 0x0000000203147825 */ /* 0x000fe200078e0212 */
[----:B------:R0:W-:Y:S03]  /*7360*/  STG.E.U16 desc[UR10][R26.64], R29 ;  /* 0x0000001d1a007986 */ /* 0x0001e6000c10150a */
[-C--:B------:R-:W-:Y:S02]  /*7370*/  HMUL2 R31, R31, R4.reuse ;  /* 0x000000041f1f7232 */ /* 0x080fe40000000000 */
[----:B------:R-:W-:-:S02]  /*7380*/  HFMA2 R35, R35, R4, -RZ ;  /* 0x0000000423237231 */ /* 0x000fc400001000ff */
[----:B------:R-:W-:Y:S01]  /*7390*/  HADD2 R34, R34, -1032, -1032 ;  /* 0xe408e40822227430 */ /* 0x000fe20000000000 */
[----:B------:R1:W-:Y:S03]  /*73a0*/  STG.E.U16 desc[UR10][R24.64], R31 ;  /* 0x0000001f18007986 */ /* 0x0003e6000c10150a */
[----:B------:R-:W-:Y:S02]  /*73b0*/  HFMA2 R34, R34, R4, -RZ ;  /* 0x0000000422227231 */ /* 0x000fe400001000ff */
[----:B0-----:R-:W-:Y:S01]  /*73c0*/  IMAD.WIDE R28, R3, 0x2, R20 ;  /* 0x00000002031c7825 */ /* 0x001fe200078e0214 */
[----:B-1----:R-:W-:-:S03]  /*73d0*/  PRMT R25, R31, 0x7632, R25 ;  /* 0x000076321f197816 */ /* 0x002fc60000000019 */
[C---:B------:R-:W-:Y:S02]  /*73e0*/  IMAD.WIDE R30, R3.reuse, 0x2, R28 ;  /* 0x00000002031e7825 */ /* 0x040fe400078e021c */
[----:B------:R0:W-:Y:S02]  /*73f0*/  STG.E.U16 desc[UR10][R16.64], R25 ;  /* 0x0000001910007986 */ /* 0x0001e4000c10150a */
[C---:B------:R-:W-:Y:S02]  /*7400*/  IMAD.WIDE R26, R3.reuse, 0x2, R30 ;  /* 0x00000002031a7825 */ /* 0x040fe400078e021e */
[----:B------:R1:W-:Y:S01]  /*7410*/  STG.E.U16 desc[UR10][R22.64], R34 ;  /* 0x0000002216007986 */ /* 0x0003e2000c10150a */
[----:B0-----:R-:W-:Y:S01]  /*7420*/  PRMT R17, R34, 0x7632, R17 ;  /* 0x0000763222117816 */ /* 0x001fe20000000011 */
[----:B------:R-:W-:-:S04]  /*7430*/  IMAD.WIDE R24, R3, 0x2, R26 ;  /* 0x0000000203187825 */ /* 0x000fc800078e021a */
[-C--:B-1----:R-:W-:Y:S01]  /*7440*/  HFMA2 R23, R36, R33.reuse.H0_H0, -72, -72 ;  /* 0xd480d48024177431 */ /* 0x082fe20000040021 */
[----:B------:R0:W-:Y:S01]  /*7450*/  STG.E.U16 desc[UR10][R18.64], R17 ;  /* 0x0000001112007986 */ /* 0x0001e2000c10150a */
[----:B------:R-:W-:Y:S02]  /*7460*/  LOP3.LUT R34, R11, 0x64006400, RZ, 0xfc, !PT ;  /* 0x640064000b227812 */ /* 0x000fe400078efcff */
[-C--:B------:R-:W-:Y:S01]  /*7470*/  HMUL2 R23, R23, R4.reuse ;  /* 0x0000000417177232 */ /* 0x080fe20000000000 */
[----:B------:R-:W-:Y:S02]  /*7480*/  LOP3.LUT R11, R10, 0xf000f, RZ, 0xc0, !PT ;  /* 0x000f000f0a0b7812 */ /* 0x000fe400078ec0ff */
[----:B------:R-:W-:Y:S02]  /*7490*/  HFMA2 R34, R34, R33.H0_H0, -72, -72 ;  /* 0xd480d48022227431 */ /* 0x000fe40000040021 */
[----:B------:R1:W-:Y:S01]  /*74a0*/  STG.E.U16 desc[UR10][R20.64], R23 ;  /* 0x0000001714007986 */ /* 0x0003e2000c10150a */
[----:B------:R-:W-:Y:S01]  /*74b0*/  LOP3.LUT R11, R11, 0x64006400, RZ, 0xfc, !PT ;  /* 0x640064000b0b7812 */ /* 0x000fe200078efcff */
[----:B------:R-:W-:-:S02]  /*74c0*/  HMUL2 R34, R34, R4 ;  /* 0x0000000422227232 */ /* 0x000fc40000000000 */
[----:B0-----:R-:W-:Y:S01]  /*74d0*/  IMAD.WIDE R16, R3, 0x2, R24 ;  /* 0x0000000203107825 */ /* 0x001fe200078e0218 */
[----:B------:R-:W-:-:S05]  /*74e0*/  PRMT R19, R23, 0x7632, R19 ;  /* 0x0000763217137816 */ /* 0x000fca0000000013 */
[----:B------:R0:W-:Y:S01]  /*74f0*/  STG.E.U16 desc[UR10][R28.64], R19 ;  /* 0x000000131c007986 */ /* 0x0001e2000c10150a */
[----:B-1----:R-:W-:-:S03]  /*7500*/  IMAD.WIDE R22, R3, 0x2, R16 ;  /* 0x0000000203167825 */ /* 0x002fc600078e0210 */
[----:B------:R1:W-:Y:S01]  /*7510*/  STG.E.U16 desc[UR10][R30.64], R35 ;  /* 0x000000231e007986 */ /* 0x0003e2000c10150a */
[----:B0-----:R-:W-:Y:S01]  /*7520*/  IMAD.WIDE R18, R3, 0x2, R22 ;  /* 0x0000000203127825 */ /* 0x001fe200078e0216 */
[----:B------:R-:W-:Y:S02]  /*7530*/  PRMT R29, R35, 0x7632, R29 ;  /* 0x00007632231d7816 */ /* 0x000fe4000000001d */
[C---:B-1----:R-:W-:Y:S01]  /*7540*/  PRMT R31, R34.reuse, 0x7610, R31 ;  /* 0x00007610221f7816 */ /* 0x042fe2000000001f */
[C---:B------:R-:W-:Y:S02]  /*7550*/  IMAD.WIDE R20, R3.reuse, 0x2, R18 ;  /* 0x0000000203147825 */ /* 0x040fe400078e0212 */
[----:B------:R0:W-:Y:S04]  /*7560*/  STG.E.U16 desc[UR10][R26.64], R29 ;  /* 0x0000001d1a007986 */ /* 0x0001e8000c10150a */
[----:B------:R1:W-:Y:S01]  /*7570*/  STG.E.U16 desc[UR10][R24.64], R31 ;  /* 0x0000001f18007986 */ /* 0x0003e2000c10150a */
[----:B0-----:R-:W-:Y:S01]  /*7580*/  IMAD.WIDE R28, R3, 0x2, R20 ;  /* 0x00000002031c7825 */ /* 0x001fe200078e0214 */
[----:B------:R-:W-:-:S02]  /*7590*/  PRMT R27, R34, 0x7632, R27 ;  /* 0x00007632221b7816 */ /* 0x000fc4000000001b */
[----:B------:R-:W-:Y:S01]  /*75a0*/  SHF.R.U32.HI R34, RZ, 0x8, R10 ;  /* 0x00000008ff227819 */ /* 0x000fe2000001160a */
[----:B-1----:R-:W-:Y:S01]  /*75b0*/  HADD2 R25, R11, -1032, -1032 ;  /* 0xe408e4080b197430 */ /* 0x002fe20000000000 */
[----:B------:R-:W-:Y:S01]  /*75c0*/  LOP3.LUT R11, R10, 0xf000f0, RZ, 0xc0, !PT ;  /* 0x00f000f00a0b7812 */ /* 0x000fe200078ec0ff */
[----:B------:R-:W-:Y:S01]  /*75d0*/  IMAD.WIDE R30, R3, 0x2, R28 ;  /* 0x00000002031e7825 */ /* 0x000fe200078e021c */
[----:B------:R-:W-:Y:S01]  /*75e0*/  LOP3.LUT R26, R34, 0xf000f, RZ, 0xc0, !PT ;  /* 0x000f000f221a7812 */ /* 0x000fe200078ec0ff */
[----:B------:R0:W-:Y:S01]  /*75f0*/  STG.E.U16 desc[UR10][R16.64], R27 ;  /* 0x0000001b10007986 */ /* 0x0001e2000c10150a */
[----:B------:R-:W-:Y:S01]  /*7600*/  LOP3.LUT R10, R11, 0x64006400, RZ, 0xfc, !PT ;  /* 0x640064000b0a7812 */ /* 0x000fe200078efcff */
[----:B------:R-:W-:Y:S01]  /*7610*/  HFMA2 R25, R25, R4, -RZ ;  /* 0x0000000419197231 */ /* 0x000fe200001000ff */
[----:B------:R-:W-:Y:S02]  /*7620*/  LOP3.LUT R26, R26, 0x64006400, RZ, 0xfc, !PT ;  /* 0x640064001a1a7812 */ /* 0x000fe400078efcff */
[----:B------:R-:W-:-:S03]  /*7630*/  LOP3.LUT R34, R34, 0xf000f0, RZ, 0xc0, !PT ;  /* 0x00f000f022227812 */ /* 0x000fc600078ec0ff */
[----:B------:R-:W-:Y:S01]  /*7640*/  HADD2 R26, R26, -1032, -1032 ;  /* 0xe408e4081a1a7430 */ /* 0x000fe20000000000 */
[----:B------:R1:W-:Y:S01]  /*7650*/  STG.E.U16 desc[UR10][R22.64], R25 ;  /* 0x0000001916007986 */ /* 0x0003e2000c10150a */
[----:B------:R-:W-:Y:S01]  /*7660*/  LOP3.LUT R34, R34, 0x64006400, RZ, 0xfc, !PT ;  /* 0x6400640022227812 */ /* 0x000fe200078efcff */
[----:B0-----:R-:W-:Y:S02]  /*7670*/  HFMA2 R17, R10, R33.H0_H0, -72, -72 ;  /* 0xd480d4800a117431 */ /* 0x001fe40000040021 */
[----:B------:R-:W-:Y:S01]  /*7680*/  IMAD.WIDE R10, R3, 0x2, R30 ;  /* 0x00000002030a7825 */ /* 0x000fe200078e021e */
[----:B------:R-:W-:-:S03]  /*7690*/  PRMT R24, R25, 0x7632, R24 ;  /* 0x0000763219187816 */ /* 0x000fc60000000018 */
[-C--:B------:R-:W-:Y:S02]  /*76a0*/  HFMA2 R26, R26, R4.reuse, -RZ ;  /* 0x000000041a1a7231 */ /* 0x080fe400001000ff */
[----:B------:R-:W-:Y:S01]  /*76b0*/  HFMA2 R34, R34, R33.H0_H0, -72, -72 ;  /* 0xd480d48022227431 */ /* 0x000fe20000040021 */
[----:B------:R0:W-:Y:S03]  /*76c0*/  STG.E.U16 desc[UR10][R18.64], R24 ;  /* 0x0000001812007986 */ /* 0x0001e6000c10150a */
[-C--:B------:R-:W-:Y:S02]  /*76d0*/  HMUL2 R34, R34, R4.reuse ;  /* 0x0000000422227232 */ /* 0x080fe40000000000 */
[----:B-1----:R-:W-:Y:S02]  /*76e0*/  HMUL2 R23, R17, R4 ;  /* 0x0000000411177232 */ /* 0x002fe40000000000 */
[----:B------:R-:W-:-:S03]  /*76f0*/  IMAD.WIDE R16, R3, 0x2, R10 ;  /* 0x0000000203107825 */ /* 0x000fc600078e020a */
[C---:B------:R-:W-:Y:S02]  /*7700*/  PRMT R27, R23.reuse, 0x7632, R27 ;  /* 0x00007632171b7816 */ /* 0x040fe4000000001b */
[----:B0-----:R-:W-:Y:S01]  /*7710*/  PRMT R19, R23, 0x7610, R19 ;  /* 0x0000761017137816 */ /* 0x001fe20000000013 */
[----:B------:R-:W-:Y:S01]  /*7720*/  IMAD.WIDE R22, R3, 0x2, R16 ;  /* 0x0000000203167825 */ /* 0x000fe200078e0210 */
[----:B------:R-:W-:-:S03]  /*7730*/  LOP3.LUT R24, R9, 0xf000f, RZ, 0xc0, !PT ;  /* 0x000f000f09187812 */ /* 0x000fc600078ec0ff */
[----:B------:R0:W-:Y:S04]  /*7740*/  STG.E.U16 desc[UR10][R20.64], R19 ;  /* 0x0000001314007986 */ /* 0x0001e8000c10150a */
[----:B------:R1:W-:Y:S01]  /*7750*/  STG.E.U16 desc[UR10][R28.64], R27 ;  /* 0x0000001b1c007986 */ /* 0x0003e2000c10150a */
[C---:B0-----:R-:W-:Y:S01]  /*7760*/  IMAD.WIDE R18, R3.reuse, 0x2, R22 ;  /* 0x0000000203127825 */ /* 0x041fe200078e0216 */
[C---:B------:R-:W-:Y:S02]  /*7770*/  PRMT R21, R26.reuse, 0x7610, R21 ;  /* 0x000076101a157816 */ /* 0x040fe40000000015 */
[----:B-1----:R-:W-:Y:S02]  /*7780*/  PRMT R29, R26, 0x7632, R29 ;  /* 0x000076321a1d7816 */ /* 0x002fe4000000001d */
[----:B------:R-:W-:Y:S01]  /*7790*/  LOP3.LUT R26, R24, 0x64006400, RZ, 0xfc, !PT ;  /* 0x64006400181a7812 */ /* 0x000fe200078efcff */
[----:B------:R-:W-:Y:S01]  /*77a0*/  IMAD.WIDE R24, R3, 0x2, R18 ;  /* 0x0000000203187825 */ /* 0x000fe200078e0212 */
[----:B------:R0:W-:Y:S01]  /*77b0*/  STG.E.U16 desc[UR10][R30.64], R21 ;  /* 0x000000151e007986 */ /* 0x0001e2000c10150a */
[----:B------:R-:W-:-:S02]  /*77c0*/  LOP3.LUT R27, R9, 0xf000f0, RZ, 0xc0, !PT ;  /* 0x00f000f0091b7812 */ /* 0x000fc400078ec0ff */
[----:B------:R-:W-:Y:S01]  /*77d0*/  SHF.R.U32.HI R9, RZ, 0x8, R9 ;  /* 0x00000008ff097819 */ /* 0x000fe20000011609 */
[----:B------:R1:W-:Y:S04]  /*77e0*/  STG.E.U16 desc[UR10][R10.64], R29 ;  /* 0x0000001d0a007986 */ /* 0x0003e8000c10150a */
[----:B------:R2:W-:Y:S01]  /*77f0*/  STG.E.U16 desc[UR10][R16.64], R34 ;  /* 0x0000002210007986 */ /* 0x0005e2000c10150a */
[----:B0-----:R-:W-:-:S04]  /*7800*/  IMAD.WIDE R20, R3, 0x2, R24 ;  /* 0x0000000203147825 */ /* 0x001fc800078e0218 */
[----:B-1----:R-:W-:Y:S01]  /*7810*/  HADD2 R11, R26, -1032, -1032 ;  /* 0xe408e4081a0b7430 */ /* 0x002fe20000000000 */
[----:B------:R-:W-:Y:S02]  /*7820*/  LOP3.LUT R26, R27, 0x64006400, RZ, 0xfc, !PT ;  /* 0x640064001b1a7812 */ /* 0x000fe400078efcff */
[----:B------:R-:W-:Y:S02]  /*7830*/  LOP3.LUT R27, R9, 0xf000f, RZ, 0xc0, !PT ;  /* 0x000f000f091b7812 */ /* 0x000fe400078ec0ff */
[----:B--2---:R-:W-:Y:S01]  /*7840*/  PRMT R17, R34, 0x7632, R17 ;  /* 0x0000763222117816 */ /* 0x004fe20000000011 */
[----:B------:R-:W-:Y:S02]  /*7850*/  HFMA2 R28, R11, R4, -RZ ;  /* 0x000000040b1c7231 */ /* 0x000fe400001000ff */
[----:B------:R-:W-:Y:S01]  /*7860*/  IMAD.WIDE R10, R3, 0x2, R20 ;  /* 0x00000002030a7825 */ /* 0x000fe200078e0214 */
[----:B------:R-:W-:-:S03]  /*7870*/  LOP3.LUT R27, R27, 0x64006400, RZ, 0xfc, !PT ;  /* 0x640064001b1b7812 */ /* 0x000fc600078efcff */
[-C--:B------:R-:W-:Y:S01]  /*7880*/  HFMA2 R16, R26, R33.reuse.H0_H0, -72, -72 ;  /* 0xd480d4801a107431 */ /* 0x080fe20000040021 */
[----:B------:R-:W-:Y:S01]  /*7890*/  LOP3.LUT R26, R9, 0xf000f0, RZ, 0xc0, !PT ;  /* 0x00f000f0091a7812 */ /* 0x000fe200078ec0ff */
[----:B------:R0:W-:Y:S02]  /*78a0*/  STG.E.U16 desc[UR10][R22.64], R17 ;  /* 0x0000001116007986 */ /* 0x0001e4000c10150a */
[----:B------:R-:W-:Y:S01]  /*78b0*/  HMUL2 R9, R16, R4 ;  /* 0x0000000410097232 */ /* 0x000fe20000000000 */
[----:B------:R-:W-:Y:S01]  /*78c0*/  LOP3.LUT R26, R26, 0x64006400, RZ, 0xfc, !PT ;  /* 0x640064001a1a7812 */ /* 0x000fe200078efcff */
[----:B------:R-:W-:Y:S01]  /*78d0*/  HADD2 R27, R27, -1032, -1032 ;  /* 0xe408e4081b1b7430 */ /* 0x000fe20000000000 */
[----:B------:R1:W-:Y:S03]  /*78e0*/  STG.E.U16 desc[UR10][R18.64], R28 ;  /* 0x0000001c12007986 */ /* 0x0003e6000c10150a */
[----:B------:R-:W-:-:S02]  /*78f0*/  HFMA2 R26, R26, R33.H0_H0, -72, -72 ;  /* 0xd480d4801a1a7431 */ /* 0x000fc40000040021 */
[----:B------:R-:W-:Y:S02]  /*7900*/  HFMA2 R27, R27, R4, -RZ ;  /* 0x000000041b1b7231 */ /* 0x000fe400001000ff */
[----:B0-----:R-:W-:-:S04]  /*7910*/  IMAD.WIDE R16, R3, 0x2, R10 ;  /* 0x0000000203107825 */ /* 0x001fc800078e020a */
[----:B------:R-:W-:Y:S01]  /*7920*/  HMUL2 R26, R26, R4 ;  /* 0x000000041a1a7232 */ /* 0x000fe20000000000 */
[----:B-1----:R-:W-:Y:S01]  /*7930*/  PRMT R19, R28, 0x7632, R19 ;  /* 0x000076321c137816 */ /* 0x002fe20000000013 */
[----:B------:R-:W-:-:S03]  /*7940*/  IMAD.WIDE R22, R3, 0x2, R16 ;  /* 0x0000000203167825 */ /* 0x000fc600078e0210 */
[C---:B------:R-:W-:Y:S02]  /*7950*/  PRMT R29, R26.reuse, 0x7610, R29 ;  /* 0x000076101a1d7816 */ /* 0x040fe4000000001d */
[----:B------:R-:W-:Y:S01]  /*7960*/  PRMT R28, R27, 0x7632, R28 ;  /* 0x000076321b1c7816 */ /* 0x000fe2000000001c */
[----:B------:R0:W-:Y:S01]  /*7970*/  STG.E.U16 desc[UR10][R24.64], R19 ;  /* 0x0000001318007986 */ /* 0x0001e2000c10150a */
[----:B------:R-:W-:-:S03]  /*7980*/  PRMT R30, R26, 0x7632, R30 ;  /* 0x000076321a1e7816 */ /* 0x000fc6000000001e */
[----:B------:R1:W-:Y:S01]  /*7990*/  STG.E.U16 desc[UR10][R20.64], R9 ;  /* 0x0000000914007986 */ /* 0x0003e2000c10150a */
[----:B0-----:R-:W-:Y:S01]  /*79a0*/  IMAD.WIDE R18, R3, 0x2, R22 ;  /* 0x0000000203127825 */ /* 0x001fe200078e0216 */
[----:B------:R-:W-:Y:S02]  /*79b0*/  PRMT R25, R27, 0x7610, R25 ;  /* 0x000076101b197816 */ /* 0x000fe40000000019 */
[----:B-1----:R-:W-:Y:S01]  /*79c0*/  PRMT R21, R9, 0x7632, R21 ;  /* 0x0000763209157816 */ /* 0x002fe20000000015 */
[----:B------:R-:W-:Y:S01]  /*79d0*/  IMAD.WIDE R26, R3, 0x2, R18 ;  /* 0x00000002031a7825 */ /* 0x000fe200078e0212 */
[----:B------:R-:W-:-:S03]  /*79e0*/  MOV R20, R14 ;  /* 0x0000000e00147202 */ /* 0x000fc60000000f00 */
[----:B------:R0:W-:Y:S04]  /*79f0*/  STG.E.U16 desc[UR10][R10.64], R21 ;  /* 0x000000150a007986 */ /* 0x0001e8000c10150a */
[----:B------:R1:W-:Y:S04]  /*7a00*/  STG.E.U16 desc[UR10][R16.64], R25 ;  /* 0x0000001910007986 */ /* 0x0003e8000c10150a */
[----:B------:R1:W-:Y:S04]  /*7a10*/  STG.E.U16 desc[UR10][R22.64], R28 ;  /* 0x0000001c16007986 */ /* 0x0003e8000c10150a */
[----:B------:R1:W-:Y:S01]  /*7a20*/  STG.E.U16 desc[UR10][R18.64], R29 ;  /* 0x0000001d12007986 */ /* 0x0003e2000c10150a */
[----:B0-----:R-:W-:Y:S01]  /*7a30*/  MOV R21, R15 ;  /* 0x0000000f00157202 */ /* 0x001fe20000000f00 */
[----:B------:R-:W-:-:S02]  /*7a40*/  IMAD.WIDE R14, R3, 0x4, R12 ;  /* 0x00000004030e7825 */ /* 0x000fc400078e020c */
[----:B------:R1:W-:Y:S01]  /*7a50*/  STG.E.U16 desc[UR10][R26.64], R30 ;  /* 0x0000001e1a007986 */ /* 0x0003e2000c10150a */
[----:B------:R-:W-:Y:S05]  /*7a60*/  BRA.U !UP0, `(.L_x_31) ;  /* 0xfffffff108e87547 */ /* 0x000fea000b83ffff */
[----:B------:R-:W-:-:S07]  /*7a70*/  IMAD.WIDE R12, R3, 0x10, R20 ;  /* 0x00000010030c7825 */ /* 0x000fce00078e0214 */
.L_x_26:
[----:B------:R-:W3:Y:S02]  /*7a80*/  LDCU UR7, c[0x0][0x3d0] ;  /* 0x00007a00ff0777ac */ /* 0x000ee40008000800 */
[----:B---3--:R-:W-:-:S04]  /*7a90*/  UISETP.LT.AND UP0, UPT, UR6, UR7, UPT ;  /* 0x000000070600728c */ /* 0x008fc8000bf01270 */
[----:B------:R-:W-:-:S04]  /*7aa0*/  USEL UR7, UR6, UR7, UP0 ;  /* 0x0000000706077287 */ /* 0x000fc80008000000 */
[----:B------:R-:W-:-:S09]  /*7ab0*/  UISETP.GT.AND UP0, UPT, UR7, UR5, UPT ;  /* 0x000000050700728c */ /* 0x000fd2000bf04270 */
[----:B------:R-:W-:Y:S05]  /*7ac0*/  BRA.U !UP0, `(.L_x_32) ;  /* 0x0000001508e87547 */ /* 0x000fea000b800000 */
[----:B------:R-:W3:Y:S01]  /*7ad0*/  S2R R8, SR_CTAID.X ;  /* 0x0000000000087919 */ /* 0x000ee20000002500 */
[----:B------:R-:W4:Y:S01]  /*7ae0*/  S2UR UR12, SR_CgaCtaId ;  /* 0x00000000000c79c3 */ /* 0x000f220000008800 */
[----:B------:R-:W5:Y:S01]  /*7af0*/  LDCU.64 UR8, c[0x0][0x3a0] ;  /* 0x00007400ff0877ac */ /* 0x000f620008000a00 */
[----:B------:R-:W-:Y:S01]  /*7b00*/  IMAD R3, R3, UR4, R6 ;  /* 0x0000000403037c24 */ /* 0x000fe2000f8e0206 */
[----:B------:R-:W-:Y:S01]  /*7b10*/  UMOV UR7, 0x400 ;  /* 0x0000040000077882 */ /* 0x000fe20000000000 */
[----:B------:R-:W0:Y:S01]  /*7b20*/  LDCU UR13, c[0x0][0x3d0] ;  /* 0x00007a00ff0d77ac */ /* 0x000e220008000800 */
[----:B------:R-:W0:Y:S01]  /*7b30*/  LDCU.64 UR14, c[0x0][0x388] ;  /* 0x00007100ff0e77ac */ /* 0x000e220008000a00 */
[----:B-----5:R-:W-:Y:S02]  /*7b40*/  UIMAD.WIDE.U32 UR8, UR5, 0x4, UR8 ;  /* 0x00000004050878a5 */ /* 0x020fe4000f8e0008 */
[----:B----4-:R-:W-:Y:S02]  /*7b50*/  ULEA UR7, UR12, UR7, 0x18 ;  /* 0x000000070c077291 */ /* 0x010fe4000f8ec0ff */
[----:B------:R-:W-:-:S02]  /*7b60*/  UIADD3 UR12, UP0, UPT, UR8, 0x2, URZ ;  /* 0x00000002080c7890 */ /* 0x000fc4000ff1e0ff */
[----:B------:R-:W-:Y:S02]  /*7b70*/  ULEA UR7, UR4, UR7, 0x1 ;  /* 0x0000000704077291 */ /* 0x000fe4000f8e08ff */
[----:B------:R-:W-:Y:S01]  /*7b80*/  UIADD3.X UR8, UPT, UPT, URZ, UR9, URZ, UP0, !UPT ;  /* 0x00000009ff087290 */ /* 0x000fe200087fe4ff */
[----:B---3--:R-:W-:Y:S01]  /*7b90*/  LEA R8, R8, R3, 0x7 ;  /* 0x0000000308087211 */ /* 0x008fe200078e38ff */
[----:B0-----:R-:W-:-:S12]  /*7ba0*/  UIADD3 UR7, UPT, UPT, UR7, 0x20, URZ ;  /* 0x0000002007077890 */ /* 0x001fd8000fffe0ff */
.L_x_36:
[----:B------:R-:W0:Y:S01]  /*7bb0*/  LDC R3, c[0x0][0x3ac] ;  /* 0x0000eb00ff037b82 */ /* 0x000e220000000800 */
[----:B--2---:R-:W2:Y:S01]  /*7bc0*/  LDG.E.CONSTANT R15, desc[UR10][R12.64] ;  /* 0x0000000a0c0f7981 */ /* 0x004ea2000c1e9900 */
[----:B0-----:R-:W-:-:S05]  /*7bd0*/  IMAD.WIDE R20, R3, 0x4, R12 ;  /* 0x0000000403147825 */ /* 0x001fca00078e020c */
[----:B-1----:R-:W3:Y:S01]  /*7be0*/  LDG.E.CONSTANT R18, desc[UR10][R20.64] ;  /* 0x0000000a14127981 */ /* 0x002ee2000c1e9900 */
[----:B------:R-:W-:-:S05]  /*7bf0*/  IMAD.WIDE R16, R3, 0x4, R20 ;  /* 0x0000000403107825 */ /* 0x000fca00078e0214 */
[----:B------:R-:W4:Y:S01]  /*7c00*/  LDG.E.CONSTANT R7, desc[UR10][R16.64] ;  /* 0x0000000a10077981 */ /* 0x000f22000c1e9900 */
[----:B------:R-:W-:Y:S01]  /*7c10*/  ISETP.NE.AND P0, PT, R5, UR5, PT ;  /* 0x0000000505007c0c */ /* 0x000fe2000bf05270 */
[----:B------:R-:W-:Y:S01]  /*7c20*/  HFMA2 R10, -RZ, RZ, 0, 0.015625 ;  /* 0x00002400ff0a7431 */ /* 0x000fe200000001ff */
[----:B------:R-:W-:Y:S02]  /*7c30*/  MOV R11, 0x3000 ;  /* 0x00003000000b7802 */ /* 0x000fe40000000f00 */
[--C-:B--2---:R-:W-:Y:S02]  /*7c40*/  SHF.R.U32.HI R9, RZ, 0xf, R15.reuse ;  /* 0x0000000fff097819 */ /* 0x104fe4000001160f */
[----:B------:R-:W-:Y:S02]  /*7c50*/  LOP3.LUT R24, R15, 0x380038, RZ, 0xc0, !PT ;  /* 0x003800380f187812 */ /* 0x000fe400078ec0ff */
[----:B------:R-:W-:Y:S02]  /*7c60*/  LOP3.LUT R9, R9, 0x10001, RZ, 0xc0, !PT ;  /* 0x0001000109097812 */ /* 0x000fe400078ec0ff */
[----:B------:R-:W-:-:S02]  /*7c70*/  SHF.R.U32.HI R14, RZ, 0x6, R15 ;  /* 0x00000006ff0e7819 */ /* 0x000fc4000001160f */
[----:B------:R-:W-:Y:S02]  /*7c80*/  LOP3.LUT R24, R24, 0x64006400, RZ, 0xfc, !PT ;  /* 0x6400640018187812 */ /* 0x000fe400078efcff */
[----:B---3--:R-:W-:-:S04]  /*7c90*/  SHF.R.U32.HI R22, RZ, 0xe, R18 ;  /* 0x0000000eff167819 */ /* 0x008fc80000011612 */
[----:B------:R-:W-:Y:S02]  /*7ca0*/  LOP3.LUT R19, R9, 0x20002, R22, 0xf8, !PT ;  /* 0x0002000209137812 */ /* 0x000fe400078ef816 */
[----:B------:R-:W-:Y:S02]  /*7cb0*/  LOP3.LUT R9, R14, 0x380038, RZ, 0xc0, !PT ;  /* 0x003800380e097812 */ /* 0x000fe400078ec0ff */
[----:B----4-:R-:W-:Y:S01]  /*7cc0*/  SHF.R.U32.HI R22, RZ, 0xd, R7 ;  /* 0x0000000dff167819 */ /* 0x010fe20000011607 */
[----:B------:R-:W-:Y:S06]  /*7cd0*/  @P0 BRA `(.L_x_33) ;  /* 0x0000000000680947 */ /* 0x000fec0003800000 */
[----:B------:R-:W0:Y:S01]  /*7ce0*/  LDC.64 R4, c[0x0][0x390] ;  /* 0x0000e400ff047b82 */ /* 0x000e220000000a00 */
[----:B------:R-:W-:Y:S01]  /*7cf0*/  IMAD R20, R2, R3, R3 ;  /* 0x0000000302147224 */ /* 0x000fe200078e0203 */
[----:B------:R-:W-:-:S04]  /*7d00*/  SHF.R.S32.HI R23, RZ, 0x1f, R0 ;  /* 0x0000001fff177819 */ /* 0x000fc80000011400 */
[----:B------:R-:W-:Y:S02]  /*7d10*/  SHF.R.S32.HI R21, RZ, 0x1f, R20 ;  /* 0x0000001fff157819 */ /* 0x000fe40000011414 */
[----:B------:R-:W-:Y:S02]  /*7d20*/  LEA.HI R23, R23, R0, RZ, 0x3 ;  /* 0x0000000017177211 */ /* 0x000fe400078f18ff */
[----:B------:R-:W-:Y:S02]  /*7d30*/  LEA.HI R21, R21, R20, RZ, 0x3 ;  /* 0x0000001415157211 */ /* 0x000fe400078f18ff */
[----:B------:R-:W-:-:S04]  /*7d40*/  SHF.R.S32.HI R20, RZ, 0x3, R23 ;  /* 0x00000003ff147819 */ /* 0x000fc80000011417 */
[----:B------:R-:W-:-:S05]  /*7d50*/  LEA.HI.SX32 R21, R21, R20, 0x1d ;  /* 0x0000001415157211 */ /* 0x000fca00078feaff */
[----:B0-----:R-:W-:Y:S02]  /*7d60*/  IMAD.WIDE R26, R21, 0x4, R4 ;  /* 0x00000004151a7825 */ /* 0x001fe400078e0204 */
[----:B------:R-:W0:Y:S04]  /*7d70*/  LDC.64 R20, c[0x0][0x398] ;  /* 0x0000e600ff147b82 */ /* 0x000e280000000a00 */
[----:B------:R-:W2:Y:S01]  /*7d80*/  LDG.E.CONSTANT R26, desc[UR10][R26.64] ;  /* 0x0000000a1a1a7981 */ /* 0x000ea2000c1e9900 */
[----:B------:R-:W-:Y:S01]  /*7d90*/  IMAD.U32 R5, RZ, RZ, UR8 ;  /* 0x00000008ff057e24 */ /* 0x000fe2000f8e00ff */
[----:B------:R-:W-:-:S05]  /*7da0*/  MOV R4, UR12 ;  /* 0x0000000c00047c02 */ /* 0x000fca0008000f00 */
[----:B------:R-:W3:Y:S01]  /*7db0*/  LDG.E.U16.CONSTANT R5, desc[UR10][R4.64] ;  /* 0x0000000a04057981 */ /* 0x000ee2000c1e9500 */
[----:B0-----:R-:W-:-:S06]  /*7dc0*/  IMAD.WIDE R20, R2, 0x2, R20 ;  /* 0x0000000202147825 */ /* 0x001fcc00078e0214 */
[----:B------:R-:W4:Y:S01]  /*7dd0*/  LDG.E.U16.CONSTANT R20, desc[UR10][R20.64+0x2] ;  /* 0x0000020a14147981 */ /* 0x000f22000c1e9500 */
[----:B------:R-:W-:-:S04]  /*7de0*/  SHF.L.U32 R23, R6, 0x2, RZ ;  /* 0x0000000206177819 */ /* 0x000fc800000006ff */
[----:B------:R-:W-:Y:S02]  /*7df0*/  LOP3.LUT R23, R23, 0x1c, RZ, 0xc0, !PT ;  /* 0x0000001c17177812 */ /* 0x000fe400078ec0ff */
        /* <DEDUP_REMOVED lines=8> */
.L_x_33:
[----:B------:R-:W-:Y:S01]  /*7e80*/  LOP3.LUT R19, R19, 0x40004, R22, 0xf8, !PT ;  /* 0x0004000413137812 */ /* 0x000fe200078ef816 */
[-C--:B------:R-:W-:Y:S01]  /*7e90*/  HFMA2 R20, R24, R11.reuse.H0_H0, -132, -132 ;  /* 0xd820d82018147431 */ /* 0x080fe2000004000b */
[----:B------:R-:W-:Y:S01]  /*7ea0*/  SHF.R.U32.HI R22, RZ, 0x6, R18 ;  /* 0x00000006ff167819 */ /* 0x000fe20000011612 */
[----:B------:R-:W-:Y:S01]  /*7eb0*/  UISETP.NE.U32.AND UP0, UPT, UR14, URZ, UPT ;  /* 0x000000ff0e00728c */ /* 0x000fe2000bf05070 */
[----:B------:R-:W-:Y:S01]  /*7ec0*/  LOP3.LUT R36, R9, 0x64006400, RZ, 0xfc, !PT ;  /* 0x6400640009247812 */ /* 0x000fe200078efcff */
[----:B------:R-:W-:Y:S01]  /*7ed0*/  HMUL2 R20, R20, R4 ;  /* 0x0000000414147232 */ /* 0x000fe20000000000 */
[----:B------:R-:W-:Y:S01]  /*7ee0*/  LOP3.LUT R9, R18, 0x380038, RZ, 0xc0, !PT ;  /* 0x0038003812097812 */ /* 0x000fe200078ec0ff */
[----:B------:R-:W-:Y:S01]  /*7ef0*/  UISETP.NE.AND.EX UP0, UPT, UR15, URZ, UPT, UP0 ;  /* 0x000000ff0f00728c */ /* 0x000fe2000bf05300 */
[----:B------:R-:W-:Y:S01]  /*7f00*/  LOP3.LUT R21, R22, 0x380038, RZ, 0xc0, !PT ;  /* 0x0038003816157812 */ /* 0x000fe200078ec0ff */
[----:B------:R-:W-:Y:S01]  /*7f10*/  HFMA2 R36, R36, R11.H0_H0, -132, -132 ;  /* 0xd820d82024247431 */ /* 0x000fe2000004000b */
[----:B------:R-:W-:-:S02]  /*7f20*/  LOP3.LUT R24, R9, 0x64006400, RZ, 0xfc, !PT ;  /* 0x6400640009187812 */ /* 0x000fc400078efcff */
[----:B------:R-:W-:Y:S02]  /*7f30*/  LOP3.LUT R26, R21, 0x64006400, RZ, 0xfc, !PT ;  /* 0x64006400151a7812 */ /* 0x000fe400078efcff */
[----:B------:R-:W-:Y:S01]  /*7f40*/  SHF.R.U32.HI R23, RZ, 0x6, R7 ;  /* 0x00000006ff177819 */ /* 0x000fe20000011607 */
[-C--:B------:R-:W-:Y:S01]  /*7f50*/  HFMA2 R33, R24, R11.reuse.H0_H0, -132, -132 ;  /* 0xd820d82018217431 */ /* 0x080fe2000004000b */
[----:B------:R-:W-:Y:S01]  /*7f60*/  LOP3.LUT R21, R14, 0x1c001c0, RZ, 0xc0, !PT ;  /* 0x01c001c00e157812 */ /* 0x000fe200078ec0ff */
[----:B------:R-:W-:Y:S01]  /*7f70*/  HFMA2 R31, R26, R11.H0_H0, -132, -132 ;  /* 0xd820d8201a1f7431 */ /* 0x000fe2000004000b */
[----:B------:R-:W-:Y:S01]  /*7f80*/  LOP3.LUT R15, R15, 0x70007, RZ, 0xc0, !PT ;  /* 0x000700070f0f7812 */ /* 0x000fe200078ec0ff */
[-C--:B------:R-:W-:Y:S01]  /*7f90*/  HFMA2 R36, R36, R4.reuse, -RZ ;  /* 0x0000000424247231 */ /* 0x080fe200001000ff */
[----:B------:R-:W-:Y:S01]  /*7fa0*/  LOP3.LUT R25, R7, 0x380038, RZ, 0xc0, !PT ;  /* 0x0038003807197812 */ /* 0x000fe200078ec0ff */
[-C--:B------:R-:W-:Y:S01]  /*7fb0*/  HFMA2 R33, R33, R4.reuse, -RZ ;  /* 0x0000000421217231 */ /* 0x080fe200001000ff */
[----:B------:R-:W-:Y:S01]  /*7fc0*/  LOP3.LUT R27, R23, 0x380038, RZ, 0xc0, !PT ;  /* 0x00380038171b7812 */ /* 0x000fe200078ec0ff */
[----:B------:R-:W-:Y:S01]  /*7fd0*/  HMUL2 R31, R31, R4 ;  /* 0x000000041f1f7232 */ /* 0x000fe20000000000 */
[----:B------:R-:W-:-:S02]  /*7fe0*/  LOP3.LUT R24, R22, 0x1c001c0, RZ, 0xc0, !PT ;  /* 0x01c001c016187812 */ /* 0x000fc400078ec0ff */
[----:B------:R-:W-:Y:S02]  /*7ff0*/  LOP3.LUT R26, R23, 0x1c001c0, RZ, 0xc0, !PT ;  /* 0x01c001c0171a7812 */ /* 0x000fe400078ec0ff */
[----:B------:R-:W-:Y:S02]  /*8000*/  LOP3.LUT R7, R7, 0x70007, RZ, 0xc0, !PT ;  /* 0x0007000707077812 */ /* 0x000fe400078ec0ff */
[----:B------:R-:W-:Y:S02]  /*8010*/  LOP3.LUT R21, R21, 0x64006400, RZ, 0xfc, !PT ;  /* 0x6400640015157812 */ /* 0x000fe400078efcff */
[----:B------:R-:W-:Y:S02]  /*8020*/  LOP3.LUT R22, R22, 0x70007, RZ, 0xc0, !PT ;  /* 0x0007000716167812 */ /* 0x000fe400078ec0ff */
[----:B------:R-:W-:Y:S01]  /*8030*/  LOP3.LUT R23, R23, 0x70007, RZ, 0xc0, !PT ;  /* 0x0007000717177812 */ /* 0x000fe200078ec0ff */
[----:B------:R-:W-:Y:S01]  /*8040*/  HFMA2 R35, R21, R10.H0_H0, -20, -20 ;  /* 0xcd00cd0015237431 */ /* 0x000fe2000004000a */
[----:B------:R-:W-:-:S02]  /*8050*/  LOP3.LUT R15, R15, 0x64006400, RZ, 0xfc, !PT ;  /* 0x640064000f0f7812 */ /* 0x000fc400078efcff */
[----:B------:R-:W-:Y:S02]  /*8060*/  LOP3.LUT R14, R14, 0x70007, RZ, 0xc0, !PT ;  /* 0x000700070e0e7812 */ /* 0x000fe400078ec0ff */
[----:B------:R-:W-:Y:S01]  /*8070*/  LOP3.LUT R7, R7, 0x64006400, RZ, 0xfc, !PT ;  /* 0x6400640007077812 */ /* 0x000fe200078efcff */
[----:B------:R-:W-:Y:S01]  /*8080*/  HADD2 R21, R15, -1028, -1028 ;  /* 0xe404e4040f157430 */ /* 0x000fe20000000000 */
[----:B------:R-:W-:Y:S01]  /*8090*/  LOP3.LUT R18, R18, 0x70007, RZ, 0xc0, !PT ;  /* 0x0007000712127812 */ /* 0x000fe200078ec0ff */
[-C--:B------:R-:W-:Y:S01]  /*80a0*/  HFMA2 R35, R35, R4.reuse, -RZ ;  /* 0x0000000423237231 */ /* 0x080fe200001000ff */
[----:B------:R-:W-:Y:S02]  /*80b0*/  LOP3.LUT R22, R22, 0x64006400, RZ, 0xfc, !PT ;  /* 0x6400640016167812 */ /* 0x000fe400078efcff */
[----:B------:R-:W-:Y:S01]  /*80c0*/  LOP3.LUT R19, R19, 0x64006400, RZ, 0xfc, !PT ;  /* 0x6400640013137812 */ /* 0x000fe200078efcff */
[----:B------:R-:W-:Y:S01]  /*80d0*/  HFMA2 R21, R21, R4, -RZ ;  /* 0x0000000415157231 */ /* 0x000fe200001000ff */
[----:B------:R-:W-:Y:S01]  /*80e0*/  LOP3.LUT R23, R23, 0x64006400, RZ, 0xfc, !PT ;  /* 0x6400640017177812 */ /* 0x000fe200078efcff */
[----:B------:R-:W-:Y:S01]  /*80f0*/  HADD2 R32, R22, -1028, -1028 ;  /* 0xe404e40416207430 */ /* 0x000fe20000000000 */
[----:B------:R-:W-:-:S02]  /*8100*/  LOP3.LUT R28, R25, 0x64006400, RZ, 0xfc, !PT ;  /* 0x64006400191c7812 */ /* 0x000fc400078efcff */
[----:B------:R-:W-:Y:S02]  /*8110*/  LOP3.LUT R30, R27, 0x64006400, RZ, 0xfc, !PT ;  /* 0x640064001b1e7812 */ /* 0x000fe400078efcff */
        /* <DEDUP_REMOVED lines=8> */
[----:B------:R-:W-:Y:S01]  /*81a0*/  MOV R14, R12 ;  /* 0x0000000c000e7202 */ /* 0x000fe20000000f00 */
[----:B------:R-:W-:Y:S01]  /*81b0*/  HADD2 R12, R23, -1028, -1028 ;  /* 0xe404e404170c7430 */ /* 0x000fe20000000000 */
[----:B------:R-:W-:Y:S01]  /*81c0*/  LOP3.LUT R18, R18, 0x64006400, RZ, 0xfc, !PT ;  /* 0x6400640012127812 */ /* 0x000fe200078efcff */
[----:B------:R-:W-:-:S02]  /*81d0*/  HFMA2 R30, R25, R10.H0_H0, -20, -20 ;  /* 0xcd00cd00191e7431 */ /* 0x000fc4000004000a */
[----:B------:R-:W-:Y:S02]  /*81e0*/  HFMA2 R32, R32, R4, -RZ ;  /* 0x0000000420207231 */ /* 0x000fe400001000ff */
[----:B------:R-:W-:Y:S02]  /*81f0*/  HFMA2 R10, R27, R10.H0_H0, -20, -20 ;  /* 0xcd00cd001b0a7431 */ /* 0x000fe4000004000a */
[-C--:B------:R-:W-:Y:S02]  /*8200*/  HFMA2 R13, R13, R4.reuse, -RZ ;  /* 0x000000040d0d7231 */ /* 0x080fe400001000ff */
[----:B------:R-:W-:Y:S02]  /*8210*/  HADD2 R37, R24, -1028, -1028 ;  /* 0xe404e40418257430 */ /* 0x000fe40000000000 */
[----:B------:R-:W-:Y:S02]  /*8220*/  HFMA2 R7, R7, R4, -RZ ;  /* 0x0000000407077231 */ /* 0x000fe400001000ff */
[----:B------:R-:W-:-:S02]  /*8230*/  HADD2 R34, R18, -1028, -1028 ;  /* 0xe404e40412227430 */ /* 0x000fc40000000000 */
[-C--:B------:R-:W-:Y:S02]  /*8240*/  HFMA2 R12, R12, R4.reuse, -RZ ;  /* 0x000000040c0c7231 */ /* 0x080fe400001000ff */
[-C--:B------:R-:W-:Y:S02]  /*8250*/  HMUL2 R37, R37, R4.reuse ;  /* 0x0000000425257232 */ /* 0x080fe40000000000 */
[-C--:B------:R-:W-:Y:S02]  /*8260*/  HMUL2 R34, R34, R4.reuse ;  /* 0x0000000422227232 */ /* 0x080fe40000000000 */
[-C--:B------:R-:W-:Y:S02]  /*8270*/  HMUL2 R30, R30, R4.reuse ;  /* 0x000000041e1e7232 */ /* 0x080fe40000000000 */
[-C--:B------:R-:W-:Y:S02]  /*8280*/  HMUL2 R9, R9, R4.reuse ;  /* 0x0000000409097232 */ /* 0x080fe40000000000 */
[----:B------:R-:W-:-:S02]  /*8290*/  HMUL2 R11, R11, R4 ;  /* 0x000000040b0b7232 */ /* 0x000fc40000000000 */
[----:B------:R-:W-:Y:S01]  /*82a0*/  HMUL2 R10, R10, R4 ;  /* 0x000000040a0a7232 */ /* 0x000fe20000000000 */
[----:B------:R-:W-:Y:S06]  /*82b0*/  BRA.U UP0, `(.L_x_34) ;  /* 0x0000000500647547 */ /* 0x000fec000b800000 */
[----:B------:R-:W0:Y:S01]  /*82c0*/  LDC.64 R24, c[0x0][0x3b8] ;  /* 0x0000ee00ff187b82 */ /* 0x000e220000000a00 */
[----:B------:R-:W-:Y:S01]  /*82d0*/  PRMT R23, R21, 0x7632, R23 ;  /* 0x0000763215177816 */ /* 0x000fe20000000017 */
[----:B0-----:R-:W-:-:S05]  /*82e0*/  IMAD.WIDE R24, R8, 0x2, R24 ;  /* 0x0000000208187825 */ /* 0x001fca00078e0218 */
[----:B------:R0:W-:Y:S01]  /*82f0*/  STG.E.U16 desc[UR10][R24.64], R21 ;  /* 0x0000001518007986 */ /* 0x0001e2000c10150a */
[----:B------:R-:W-:-:S05]  /*8300*/  IMAD.WIDE R18, R3, 0x2, R24 ;  /* 0x0000000203127825 */ /* 0x000fca00078e0218 */
[----:B------:R1:W-:Y:S01]  /*8310*/  STG.E.U16 desc[UR10][R18.64], R23 ;  /* 0x0000001712007986 */ /* 0x0003e2000c10150a */
[----:B------:R-:W-:Y:S01]  /*8320*/  IMAD.WIDE R28, R3, 0x2, R18 ;  /* 0x00000002031c7825 */ /* 0x000fe200078e0212 */
[----:B0-----:R-:W-:-:S03]  /*8330*/  PRMT R25, R20, 0x7610, R25 ;  /* 0x0000761014197816 */ /* 0x001fc60000000019 */
[C---:B------:R-:W-:Y:S02]  /*8340*/  IMAD.WIDE R26, R3.reuse, 0x2, R28 ;  /* 0x00000002031a7825 */ /* 0x040fe400078e021c */
[----:B------:R0:W-:Y:S02]  /*8350*/  STG.E.U16 desc[UR10][R28.64], R25 ;  /* 0x000000191c007986 */ /* 0x0001e4000c10150a */
[----:B-1----:R-:W-:Y:S01]  /*8360*/  IMAD.WIDE R18, R3, 0x2, R26 ;  /* 0x0000000203127825 */ /* 0x002fe200078e021a */
[----:B0-----:R-:W-:-:S03]  /*8370*/  PRMT R29, R20, 0x7632, R29 ;  /* 0x00007632141d7816 */ /* 0x001fc6000000001d */
        /* <DEDUP_REMOVED lines=18> */
[----:B-1----:R-:W-:-:S04]  /*84a0*/  IMAD.WIDE R18, R3, 0x2, R36 ;  /* 0x0000000203127825 */ /* 0x002fc800078e0224 */
[----:B------:R0:W-:Y:S01]  /*84b0*/  STG.E.U16 desc[UR10][R28.64], R25 ;  /* 0x000000191c007986 */ /* 0x0001e2000c10150a */
[----:B------:R-:W-:Y:S01]  /*84c0*/  IMAD.WIDE R22, R3, 0x2, R18 ;  /* 0x0000000203167825 */ /* 0x000fe200078e0212 */
[----:B0-----:R-:W-:-:S03]  /*84d0*/  PRMT R29, R34, 0x7610, R29 ;  /* 0x00007610221d7816 */ /* 0x001fc6000000001d */
[----:B------:R-:W-:Y:S02]  /*84e0*/  IMAD.WIDE R24, R3, 0x2, R22 ;  /* 0x0000000203187825 */ /* 0x000fe400078e0216 */
[----:B------:R0:W-:Y:S02]  /*84f0*/  STG.E.U16 desc[UR10][R26.64], R29 ;  /* 0x0000001d1a007986 */ /* 0x0001e4000c10150a */
[----:B0-----:R-:W-:-:S05]  /*8500*/  PRMT R27, R34, 0x7632, R27 ;  /* 0x00007632221b7816 */ /* 0x001fca000000001b */
[----:B------:R0:W-:Y:S04]  /*8510*/  STG.E.U16 desc[UR10][R20.64], R27 ;  /* 0x0000001b14007986 */ /* 0x0001e8000c10150a */
[----:B------:R1:W-:Y:S01]  /*8520*/  STG.E.U16 desc[UR10][R36.64], R33 ;  /* 0x0000002124007986 */ /* 0x0003e2000c10150a */
[----:B0-----:R-:W-:Y:S01]  /*8530*/  IMAD.WIDE R20, R3, 0x2, R24 ;  /* 0x0000000203147825 */ /* 0x001fe200078e0218 */
[----:B-1----:R-:W-:-:S03]  /*8540*/  PRMT R37, R33, 0x7632, R37 ;  /* 0x0000763221257816 */ /* 0x002fc60000000025 */
[C---:B------:R-:W-:Y:S02]  /*8550*/  IMAD.WIDE R34, R3.reuse, 0x2, R20 ;  /* 0x0000000203227825 */ /* 0x040fe400078e0214 */
[----:B------:R0:W-:Y:S02]  /*8560*/  STG.E.U16 desc[UR10][R18.64], R37 ;  /* 0x0000002512007986 */ /* 0x0001e4000c10150a */
[----:B------:R-:W-:-:S04]  /*8570*/  IMAD.WIDE R28, R3, 0x2, R34 ;  /* 0x00000002031c7825 */ /* 0x000fc800078e0222 */
[----:B------:R-:W-:Y:S01]  /*8580*/  IMAD.WIDE R26, R3, 0x2, R28 ;  /* 0x00000002031a7825 */ /* 0x000fe200078e021c */
[----:B0-----:R-:W-:-:S05]  /*8590*/  PRMT R19, R32, 0x7610, R19 ;  /* 0x0000761020137816 */ /* 0x001fca0000000013 */
[----:B------:R0:W-:Y:S02]  /*85a0*/  STG.E.U16 desc[UR10][R22.64], R19 ;  /* 0x0000001316007986 */ /* 0x0001e4000c10150a */
[----:B0-----:R-:W-:Y:S01]  /*85b0*/  PRMT R23, R32, 0x7632, R23 ;  /* 0x0000763220177816 */ /* 0x001fe20000000017 */
[----:B------:R-:W-:-:S04]  /*85c0*/  IMAD.WIDE R32, R3, 0x2, R26 ;  /* 0x0000000203207825 */ /* 0x000fc800078e021a */
[----:B------:R0:W-:Y:S01]  /*85d0*/  STG.E.U16 desc[UR10][R24.64], R23 ;  /* 0x0000001718007986 */ /* 0x0001e2000c10150a */
[----:B------:R-:W-:-:S03]  /*85e0*/  IMAD.WIDE R18, R3, 0x2, R32 ;  /* 0x0000000203127825 */ /* 0x000fc600078e0220 */
[----:B------:R1:W-:Y:S01]  /*85f0*/  STG.E.U16 desc[UR10][R20.64], R31 ;  /* 0x0000001f14007986 */ /* 0x0003e2000c10150a */
        /* <DEDUP_REMOVED lines=10> */
[----:B------:R0:W-:Y:S01]  /*86a0*/  STG.E.U16 desc[UR10][R26.64], R29 ;  /* 0x0000001d1a007986 */ /* 0x0001e2000c10150a */
[----:B------:R-:W-:-:S03]  /*86b0*/  IMAD.WIDE R34, R3, 0x2, R30 ;  /* 0x0000000203227825 */ /* 0x000fc600078e021e */
[----:B------:R1:W-:Y:S01]  /*86c0*/  STG.E.U16 desc[UR10][R32.64], R13 ;  /* 0x0000000d20007986 */ /* 0x0003e2000c10150a */
[----:B0-----:R-:W-:Y:S01]  /*86d0*/  PRMT R27, R13, 0x7632, R27 ;  /* 0x000076320d1b7816 */ /* 0x001fe2000000001b */
[C---:B------:R-:W-:Y:S01]  /*86e0*/  IMAD.WIDE R28, R3.reuse, 0x2, R34 ;  /* 0x00000002031c7825 */ /* 0x040fe200078e0222 */
[C---:B------:R-:W-:Y:S02]  /*86f0*/  PRMT R26, R12.reuse, 0x7610, R26 ;  /* 0x000076100c1a7816 */ /* 0x040fe4000000001a */
[----:B-1----:R-:W-:Y:S01]  /*8700*/  PRMT R33, R12, 0x7632, R33 ;  /* 0x000076320c217816 */ /* 0x002fe20000000021 */
[----:B------:R0:W-:Y:S01]  /*8710*/  STG.E.U16 desc[UR10][R18.64], R27 ;  /* 0x0000001b12007986 */ /* 0x0001e2000c10150a */
[----:B------:R-:W-:-:S03]  /*8720*/  IMAD.WIDE R12, R3, 0x2, R28 ;  /* 0x00000002030c7825 */ /* 0x000fc600078e021c */
[----:B------:R1:W-:Y:S01]  /*8730*/  STG.E.U16 desc[UR10][R36.64], R9 ;  /* 0x0000000924007986 */ /* 0x0003e2000c10150a */
[----:B0-----:R-:W-:Y:S02]  /*8740*/  PRMT R19, R9, 0x7632, R19 ;  /* 0x0000763209137816 */ /* 0x001fe40000000013 */
[----:B-1----:R-:W-:-:S03]  /*8750*/  PRMT R9, R10, 0x7610, R9 ;  /* 0x000076100a097816 */ /* 0x002fc60000000009 */
[----:B------:R0:W-:Y:S04]  /*8760*/  STG.E.U16 desc[UR10][R20.64], R19 ;  /* 0x0000001314007986 */ /* 0x0001e8000c10150a */
[----:B------:R1:W-:Y:S04]  /*8770*/  STG.E.U16 desc[UR10][R22.64], R26 ;  /* 0x0000001a16007986 */ /* 0x0003e8000c10150a */
[----:B------:R2:W-:Y:S01]  /*8780*/  STG.E.U16 desc[UR10][R24.64], R33 ;  /* 0x0000002118007986 */ /* 0x0005e2000c10150a */
[----:B0-----:R-:W-:Y:S01]  /*8790*/  IMAD.WIDE R18, R3, 0x2, R12 ;  /* 0x0000000203127825 */ /* 0x001fe200078e020c */
[----:B------:R-:W-:-:S02]  /*87a0*/  PRMT R21, R11, 0x7632, R21 ;  /* 0x000076320b157816 */ /* 0x000fc40000000015 */
[----:B------:R0:W-:Y:S01]  /*87b0*/  STG.E.U16 desc[UR10][R30.64], R11 ;  /* 0x0000000b1e007986 */ /* 0x0001e2000c10150a */
[----:B-1----:R-:W-:-:S03]  /*87c0*/  PRMT R23, R10, 0x7632, R23 ;  /* 0x000076320a177816 */ /* 0x002fc60000000017 */
[----:B------:R1:W-:Y:S01]  /*87d0*/  STG.E.U16 desc[UR10][R34.64], R21 ;  /* 0x0000001522007986 */ /* 0x0003e2000c10150a */
[----:B--2---:R-:W-:-:S03]  /*87e0*/  PRMT R25, R7, 0x7632, R25 ;  /* 0x0000763207197816 */ /* 0x004fc60000000019 */
[----:B------:R1:W-:Y:S01]  /*87f0*/  STG.E.U16 desc[UR10][R28.64], R9 ;  /* 0x000000091c007986 */ /* 0x0003e2000c10150a */
[----:B0-----:R-:W-:-:S03]  /*8800*/  IMAD.WIDE R10, R3, 0x2, R18 ;  /* 0x00000002030a7825 */ /* 0x001fc600078e0212 */
[----:B------:R1:W-:Y:S04]  /*8810*/  STG.E.U16 desc[UR10][R12.64], R23 ;  /* 0x000000170c007986 */ /* 0x0003e8000c10150a */
[----:B------:R1:W-:Y:S04]  /*8820*/  STG.E.U16 desc[UR10][R18.64], R7 ;  /* 0x0000000712007986 */ /* 0x0003e8000c10150a */
[----:B------:R1:W-:Y:S01]  /*8830*/  STG.E.U16 desc[UR10][R10.64], R25 ;  /* 0x000000190a007986 */ /* 0x0003e2000c10150a */
[----:B------:R-:W-:Y:S05]  /*8840*/  BRA `(.L_x_35) ;  /* 0x0000000800587947 */ /* 0x000fea0003800000 */
.L_x_34:
[----:B------:R-:W0:Y:S01]  /*8850*/  LDS.U16 R22, [UR7+-0x20] ;  /* 0xffffe007ff167984 */ /* 0x000e220008000400 */
[----:B------:R-:W1:Y:S03]  /*8860*/  LDC.64 R18, c[0x0][0x3b8] ;  /* 0x0000ee00ff127b82 */ /* 0x000e660000000a00 */
[----:B------:R-:W2:Y:S04]  /*8870*/  LDS.U16 R25, [UR7+-0x1e] ;  /* 0xffffe207ff197984 */ /* 0x000ea80008000400 */
[----:B------:R-:W3:Y:S04]  /*8880*/  LDS.U16 R24, [UR7+-0x1c] ;  /* 0xffffe407ff187984 */ /* 0x000ee80008000400 */
[----:B------:R-:W4:Y:S04]  /*8890*/  LDS.U16 R29, [UR7+-0x1a] ;  /* 0xffffe607ff1d7984 */ /* 0x000f280008000400 */
[----:B------:R-:W5:Y:S01]  /*88a0*/  LDS.U16 R28, [UR7+-0x18] ;  /* 0xffffe807ff1c7984 */ /* 0x000f620008000400 */
[----:B0-----:R-:W-:-:S04]  /*88b0*/  IMAD R23, R22, R3, R0 ;  /* 0x0000000316177224 */ /* 0x001fc800078e0200 */
[----:B-1----:R-:W-:-:S04]  /*88c0*/  IMAD.WIDE R22, R23, 0x2, R18 ;  /* 0x0000000217167825 */ /* 0x002fc800078e0212 */
[----:B--2---:R-:W-:Y:S01]  /*88d0*/  IMAD R25, R25, R3, R0 ;  /* 0x0000000319197224 */ /* 0x004fe200078e0200 */
[----:B------:R0:W-:Y:S03]  /*88e0*/  STG.E.U16 desc[UR10][R22.64], R21 ;  /* 0x0000001516007986 */ /* 0x0001e6000c10150a */
[----:B------:R-:W-:-:S04]  /*88f0*/  IMAD.WIDE R26, R25, 0x2, R18 ;  /* 0x00000002191a7825 */ /* 0x000fc800078e0212 */
[----:B---3--:R-:W-:-:S04]  /*8900*/  IMAD R25, R24, R3, R0 ;  /* 0x0000000318197224 */ /* 0x008fc800078e0200 */
[----:B------:R-:W-:Y:S01]  /*8910*/  IMAD.WIDE R24, R25, 0x2, R18 ;  /* 0x0000000219187825 */ /* 0x000fe200078e0212 */
[----:B0-----:R-:W-:-:S03]  /*8920*/  PRMT R21, R21, 0x7632, R21 ;  /* 0x0000763215157816 */ /* 0x001fc60000000015 */
[-C--:B----4-:R-:W-:Y:S02]  /*8930*/  IMAD R23, R29, R3.reuse, R0 ;  /* 0x000000031d177224 */ /* 0x090fe400078e0200 */
[----:B------:R0:W-:Y:S02]  /*8940*/  STG.E.U16 desc[UR10][R26.64], R21 ;  /* 0x000000151a007986 */ /* 0x0001e4000c10150a */
[----:B------:R-:W-:Y:S02]  /*8950*/  IMAD.WIDE R22, R23, 0x2, R18 ;  /* 0x0000000217167825 */ /* 0x000fe400078e0212 */
[----:B------:R-:W1:Y:S04]  /*8960*/  LDS.U16 R26, [UR7+-0x16] ;  /* 0xffffea07ff1a7984 */ /* 0x000e680008000400 */
[----:B------:R-:W-:Y:S01]  /*8970*/  LDS.U16 R29, [UR7+-0x12] ;  /* 0xffffee07ff1d7984 */ /* 0x000fe20008000400 */
[----:B0-----:R-:W-:Y:S01]  /*8980*/  PRMT R27, R20, 0x7610, R27 ;  /* 0x00007610141b7816 */ /* 0x001fe2000000001b */
[----:B-----5:R-:W-:Y:S01]  /*8990*/  IMAD R21, R28, R3, R0 ;  /* 0x000000031c157224 */ /* 0x020fe200078e0200 */
[----:B------:R-:W-:Y:S01]  /*89a0*/  PRMT R20, R20, 0x7632, R20 ;  /* 0x0000763214147816 */ /* 0x000fe20000000014 */
[----:B------:R-:W0:Y:S04]  /*89b0*/  LDS.U16 R28, [UR7+-0xe] ;  /* 0xfffff207ff1c7984 */ /* 0x000e280008000400 */
[----:B------:R-:W-:Y:S04]  /*89c0*/  STG.E.U16 desc[UR10][R24.64], R27 ;  /* 0x0000001b18007986 */ /* 0x000fe8000c10150a */
[----:B------:R-:W2:Y:S04]  /*89d0*/  LDS.U16 R24, [UR7+-0x14] ;  /* 0xffffec07ff187984 */ /* 0x000ea80008000400 */
[----:B------:R-:W3:Y:S04]  /*89e0*/  LDS.U16 R25, [UR7+-0x10] ;  /* 0xfffff007ff197984 */ /* 0x000ee80008000400 */
[----:B------:R4:W-:Y:S02]  /*89f0*/  STG.E.U16 desc[UR10][R22.64], R20 ;  /* 0x0000001416007986 */ /* 0x0009e4000c10150a */
[----:B----4-:R-:W-:-:S04]  /*8a00*/  IMAD.WIDE R20, R21, 0x2, R18 ;  /* 0x0000000215147825 */ /* 0x010fc800078e0212 */
[----:B-1----:R-:W-:Y:S01]  /*8a10*/  IMAD R27, R26, R3, R0 ;  /* 0x000000031a1b7224 */ /* 0x002fe200078e0200 */
[----:B------:R1:W-:Y:S03]  /*8a20*/  STG.E.U16 desc[UR10][R20.64], R37 ;  /* 0x0000002514007986 */ /* 0x0003e6000c10150a */
[----:B------:R-:W-:-:S04]  /*8a30*/  IMAD.WIDE R26, R27, 0x2, R18 ;  /* 0x000000021b1a7825 */ /* 0x000fc800078e0212 */
[-CC-:B0-----:R-:W-:Y:S01]  /*8a40*/  IMAD R28, R28, R3.reuse, R0.reuse ;  /* 0x000000031c1c7224 */ /* 0x181fe200078e0200 */
[----:B-1----:R-:W-:Y:S02]  /*8a50*/  PRMT R21, R37, 0x7632, R21 ;  /* 0x0000763225157816 */ /* 0x002fe40000000015 */
[----:B------:R-:W-:Y:S01]  /*8a60*/  LDS.U16 R37, [UR7+-0xc] ;  /* 0xfffff407ff257984 */ /* 0x000fe20008000400 */
[----:B--2---:R-:W-:-:S03]  /*8a70*/  IMAD R23, R24, R3, R0 ;  /* 0x0000000318177224 */ /* 0x004fc600078e0200 */
[----:B------:R0:W-:Y:S01]  /*8a80*/  STG.E.U16 desc[UR10][R26.64], R21 ;  /* 0x000000151a007986 */ /* 0x0001e2000c10150a */
[----:B------:R-:W-:-:S03]  /*8a90*/  IMAD.WIDE R22, R23, 0x2, R18 ;  /* 0x0000000217167825 */ /* 0x000fc600078e0212 */
[----:B------:R-:W1:Y:S01]  /*8aa0*/  LDS.U16 R26, [UR7+-0xa] ;  /* 0xfffff607ff1a7984 */ /* 0x000e620008000400 */
[----:B---3--:R-:W-:-:S03]  /*8ab0*/  IMAD R25, R25, R3, R0 ;  /* 0x0000000319197224 */ /* 0x008fc600078e0200 */
[----:B------:R-:W2:Y:S01]  /*8ac0*/  LDS.U16 R27, [UR7+-0x8] ;  /* 0xfffff807ff1b7984 */ /* 0x000ea20008000400 */
[----:B------:R-:W-:-:S03]  /*8ad0*/  IMAD.WIDE R24, R25, 0x2, R18 ;  /* 0x0000000219187825 */ /* 0x000fc600078e0212 */
[----:B------:R3:W-:Y:S01]  /*8ae0*/  STG.E.U16 desc[UR10][R22.64], R36 ;  /* 0x0000002416007986 */ /* 0x0007e2000c10150a */
[----:B0-----:R-:W-:-:S03]  /*8af0*/  IMAD R21, R29, R3, R0 ;  /* 0x000000031d157224 */ /* 0x001fc600078e0200 */
[----:B------:R-:W0:Y:S01]  /*8b00*/  LDS.U16 R29, [UR7+-0x6] ;  /* 0xfffffa07ff1d7984 */ /* 0x000e220008000400 */
[----:B------:R-:W-:Y:S01]  /*8b10*/  IMAD.WIDE R20, R21, 0x2, R18 ;  /* 0x0000000215147825 */ /* 0x000fe200078e0212 */
[----:B---3--:R-:W-:Y:S02]  /*8b20*/  PRMT R23, R36, 0x7632, R23 ;  /* 0x0000763224177816 */ /* 0x008fe40000000017 */
[----:B------:R-:W-:Y:S04]  /*8b30*/  LDS.U16 R36, [UR7] ;  /* 0x00000007ff247984 */ /* 0x000fe80008000400 */
[----:B------:R3:W-:Y:S04]  /*8b40*/  STG.E.U16 desc[UR10][R20.64], R23 ;  /* 0x0000001714007986 */ /* 0x0007e8000c10150a */
[----:B------:R2:W-:Y:S01]  /*8b50*/  STG.E.U16 desc[UR10][R24.64], R35 ;  /* 0x0000002318007986 */ /* 0x0005e2000c10150a */
[----:B---3--:R-:W-:Y:S01]  /*8b60*/  IMAD.WIDE R22, R28, 0x2, R18 ;  /* 0x000000021c167825 */ /* 0x008fe200078e0212 */
[----:B------:R-:W-:-:S02]  /*8b70*/  PRMT R21, R35, 0x7632, R21 ;  /* 0x0000763223157816 */ /* 0x000fc40000000015 */
[----:B------:R-:W3:Y:S01]  /*8b80*/  LDS.U16 R28, [UR7+-0x4] ;  /* 0xfffffc07ff1c7984 */ /* 0x000ee20008000400 */
[----:B-1----:R-:W-:-:S03]  /*8b90*/  IMAD R26, R26, R3, R0 ;  /* 0x000000031a1a7224 */ /* 0x002fc600078e0200 */
[----:B------:R-:W1:Y:S01]  /*8ba0*/  LDS.U16 R35, [UR7+-0x2] ;  /* 0xfffffe07ff237984 */ /* 0x000e620008000400 */
[----:B--2---:R-:W-:-:S03]  /*8bb0*/  IMAD R25, R27, R3, R0 ;  /* 0x000000031b197224 */ /* 0x004fc600078e0200 */
[----:B------:R2:W-:Y:S01]  /*8bc0*/  STG.E.U16 desc[UR10][R22.64], R21 ;  /* 0x0000001516007986 */ /* 0x0005e2000c10150a */
[----:B------:R-:W-:-:S03]  /*8bd0*/  IMAD.WIDE R24, R25, 0x2, R18 ;  /* 0x0000000219187825 */ /* 0x000fc600078e0212 */
[----:B------:R-:W-:Y:S01]  /*8be0*/  LDS.U16 R27, [UR7+0x8] ;  /* 0x00000807ff1b7984 */ /* 0x000fe20008000400 */
[-CC-:B0-----:R-:W-:Y:S02]  /*8bf0*/  IMAD R29, R29, R3.reuse, R0.reuse ;  /* 0x000000031d1d7224 */ /* 0x181fe400078e0200 */
[----:B--2---:R-:W-:Y:S01]  /*8c00*/  IMAD R21, R37, R3, R0 ;  /* 0x0000000325157224 */ /* 0x004fe200078e0200 */
[----:B------:R-:W-:Y:S01]  /*8c10*/  PRMT R23, R34, 0x7610, R23 ;  /* 0x0000761022177816 */ /* 0x000fe20000000017 */
[----:B------:R-:W-:Y:S02]  /*8c20*/  LDS.U16 R37, [UR7+0x2] ;  /* 0x00000207ff257984 */ /* 0x000fe40008000400 */
[----:B------:R-:W-:-:S05]  /*8c30*/  IMAD.WIDE R20, R21, 0x2, R18 ;  /* 0x0000000215147825 */ /* 0x000fca00078e0212 */
[----:B------:R0:W-:Y:S02]  /*8c40*/  STG.E.U16 desc[UR10][R20.64], R23 ;  /* 0x0000001714007986 */ /* 0x0001e4000c10150a */
[----:B0-----:R-:W-:Y:S01]  /*8c50*/  PRMT R21, R34, 0x7632, R21 ;  /* 0x0000763222157816 */ /* 0x001fe20000000015 */
[----:B------:R-:W-:Y:S01]  /*8c60*/  IMAD.WIDE R22, R26, 0x2, R18 ;  /* 0x000000021a167825 */ /* 0x000fe200078e0212 */
[----:B------:R-:W0:Y:S04]  /*8c70*/  LDS.U16 R34, [UR7+0x4] ;  /* 0x00000407ff227984 */ /* 0x000e280008000400 */
[----:B------:R-:W2:Y:S04]  /*8c80*/  LDS.U16 R26, [UR7+0x6] ;  /* 0x00000607ff1a7984 */ /* 0x000ea80008000400 */
[----:B------:R4:W-:Y:S04]  /*8c90*/  STG.E.U16 desc[UR10][R22.64], R21 ;  /* 0x0000001516007986 */ /* 0x0009e8000c10150a */
[----:B------:R5:W-:Y:S01]  /*8ca0*/  STG.E.U16 desc[UR10][R24.64], R33 ;  /* 0x0000002118007986 */ /* 0x000be2000c10150a */
[----:B----4-:R-:W-:Y:S01]  /*8cb0*/  PRMT R23, R33, 0x7632, R23 ;  /* 0x0000763221177816 */ /* 0x010fe20000000017 */
[----:B------:R-:W-:-:S02]  /*8cc0*/  IMAD.WIDE R20, R29, 0x2, R18 ;  /* 0x000000021d147825 */ /* 0x000fc400078e0212 */
[----:B------:R-:W4:Y:S02]  /*8cd0*/  LDS.U16 R33, [UR7+0xa] ;  /* 0x00000a07ff217984 */ /* 0x000f240008000400 */
[-CC-:B---3--:R-:W-:Y:S02]  /*8ce0*/  IMAD R29, R28, R3.reuse, R0.reuse ;  /* 0x000000031c1d7224 */ /* 0x188fe400078e0200 */
[----:B------:R1:W-:Y:S01]  /*8cf0*/  STG.E.U16 desc[UR10][R20.64], R23 ;  /* 0x0000001714007986 */ /* 0x0003e2000c10150a */
[----:B-----5:R-:W-:Y:S02]  /*8d00*/  IMAD R25, R36, R3, R0 ;  /* 0x0000000324197224 */ /* 0x020fe400078e0200 */
[--C-:B------:R-:W-:Y:S01]  /*8d10*/  IMAD.WIDE R28, R29, 0x2, R18.reuse ;  /* 0x000000021d1c7825 */ /* 0x100fe200078e0212 */
[----:B------:R-:W-:Y:S03]  /*8d20*/  LDS.U16 R36, [UR7+0x10] ;  /* 0x00001007ff247984 */ /* 0x000fe60008000400 */
[----:B------:R-:W-:-:S04]  /*8d30*/  IMAD.WIDE R24, R25, 0x2, R18 ;  /* 0x0000000219187825 */ /* 0x000fc800078e0212 */
[-C--:B-1----:R-:W-:Y:S01]  /*8d40*/  IMAD R23, R35, R3.reuse, R0 ;  /* 0x0000000323177224 */ /* 0x082fe200078e0200 */
[C---:B------:R-:W-:Y:S02]  /*8d50*/  PRMT R35, R32.reuse, 0x7610, R35 ;  /* 0x0000761020237816 */ /* 0x040fe40000000023 */
[----:B------:R-:W-:Y:S01]  /*8d60*/  PRMT R21, R32, 0x7632, R21 ;  /* 0x0000763220157816 */ /* 0x000fe20000000015 */
[----:B------:R-:W-:Y:S01]  /*8d70*/  IMAD.WIDE R22, R23, 0x2, R18 ;  /* 0x0000000217167825 */ /* 0x000fe200078e0212 */
[----:B------:R-:W-:Y:S04]  /*8d80*/  LDS.U16 R32, [UR7+0xc] ;  /* 0x00000c07ff207984 */ /* 0x000fe80008000400 */
[----:B------:R0:W-:Y:S04]  /*8d90*/  STG.E.U16 desc[UR10][R28.64], R35 ;  /* 0x000000231c007986 */ /* 0x0001e8000c10150a */
[----:B------:R1:W-:Y:S04]  /*8da0*/  STG.E.U16 desc[UR10][R22.64], R21 ;  /* 0x0000001516007986 */ /* 0x0003e8000c10150a */
[----:B------:R3:W-:Y:S01]  /*8db0*/  STG.E.U16 desc[UR10][R24.64], R31 ;  /* 0x0000001f18007986 */ /* 0x0007e2000c10150a */
[----:B0-----:R-:W-:-:S03]  /*8dc0*/  IMAD R29, R34, R3, R0 ;  /* 0x00000003221d7224 */ /* 0x001fc600078e0200 */
[----:B------:R-:W-:Y:S01]  /*8dd0*/  LDS.U16 R35, [UR7+0x12] ;  /* 0x00001207ff237984 */ /* 0x000fe20008000400 */
[----:B-1----:R-:W-:Y:S01]  /*8de0*/  IMAD R21, R37, R3, R0 ;  /* 0x0000000325157224 */ /* 0x002fe200078e0200 */
[----:B------:R-:W-:Y:S02]  /*8df0*/  PRMT R23, R31, 0x7632, R23 ;  /* 0x000076321f177816 */ /* 0x000fe40000000017 */
[----:B------:R-:W0:Y:S01]  /*8e00*/  LDS.U16 R37, [UR7+0x14] ;  /* 0x00001407ff257984 */ /* 0x000e220008000400 */
[----:B------:R-:W-:Y:S01]  /*8e10*/  IMAD.WIDE R28, R29, 0x2, R18 ;  /* 0x000000021d1c7825 */ /* 0x000fe200078e0212 */
[----:B---3--:R-:W-:Y:S02]  /*8e20*/  PRMT R25, R30, 0x7610, R25 ;  /* 0x000076101e197816 */ /* 0x008fe40000000019 */
[----:B------:R-:W1:Y:S01]  /*8e30*/  LDS.U16 R31, [UR7+0xe] ;  /* 0x00000e07ff1f7984 */ /* 0x000e620008000400 */
[----:B------:R-:W-:-:S03]  /*8e40*/  IMAD.WIDE R20, R21, 0x2, R18 ;  /* 0x0000000215147825 */ /* 0x000fc600078e0212 */
[----:B------:R-:W-:Y:S04]  /*8e50*/  LDS.U16 R34, [UR7+0x16] ;  /* 0x00001607ff227984 */ /* 0x000fe80008000400 */
[----:B------:R2:W-:Y:S04]  /*8e60*/  STG.E.U16 desc[UR10][R20.64], R23 ;  /* 0x0000001714007986 */ /* 0x0005e8000c10150a */
[----:B------:R3:W-:Y:S04]  /*8e70*/  STG.E.U16 desc[UR10][R28.64], R25 ;  /* 0x000000191c007986 */ /* 0x0007e8000c10150a */
[----:B------:R-:W5:Y:S01]  /*8e80*/  LDS.U16 R28, [UR7+0x1c] ;  /* 0x00001c07ff1c7984 */ /* 0x000f620008000400 */
[----:B--2---:R-:W-:Y:S01]  /*8e90*/  IMAD R23, R26, R3, R0 ;  /* 0x000000031a177224 */ /* 0x004fe200078e0200 */
[----:B------:R-:W-:-:S02]  /*8ea0*/  PRMT R21, R30, 0x7632, R21 ;  /* 0x000076321e157816 */ /* 0x000fc40000000015 */
[----:B------:R-:W-:Y:S01]  /*8eb0*/  LDS.U16 R26, [UR7+0x1a] ;  /* 0x00001a07ff1a7984 */ /* 0x000fe20008000400 */
[----:B------:R-:W-:Y:S01]  /*8ec0*/  IMAD.WIDE R22, R23, 0x2, R18 ;  /* 0x0000000217167825 */ /* 0x000fe200078e0212 */
[----:B---3--:R-:W-:Y:S02]  /*8ed0*/  PRMT R29, R12, 0x7610, R29 ;  /* 0x000076100c1d7816 */ /* 0x008fe4000000001d */
[----:B------:R-:W2:Y:S01]  /*8ee0*/  LDS.U16 R30, [UR7+0x18] ;  /* 0x00001807ff1e7984 */ /* 0x000ea20008000400 */
[----:B----4-:R-:W-:Y:S01]  /*8ef0*/  IMAD R25, R33, R3, R0 ;  /* 0x0000000321197224 */ /* 0x010fe200078e0200 */
[----:B------:R-:W-:Y:S02]  /*8f00*/  PRMT R33, R13, 0x7632, R33 ;  /* 0x000076320d217816 */ /* 0x000fe40000000021 */
[----:B------:R3:W-:Y:S01]  /*8f10*/  STG.E.U16 desc[UR10][R22.64], R21 ;  /* 0x0000001516007986 */ /* 0x0007e2000c10150a */
[----:B------:R-:W-:-:S04]  /*8f20*/  IMAD.WIDE R24, R25, 0x2, R18 ;  /* 0x0000000219187825 */ /* 0x000fc800078e0212 */
[-CC-:B0-----:R-:W-:Y:S02]  /*8f30*/  IMAD R37, R37, R3.reuse, R0.reuse ;  /* 0x0000000325257224 */ /* 0x181fe400078e0200 */
[-CC-:B-1----:R-:W-:Y:S02]  /*8f40*/  IMAD R31, R31, R3.reuse, R0.reuse ;  /* 0x000000031f1f7224 */ /* 0x182fe400078e0200 */
[-CC-:B---3--:R-:W-:Y:S02]  /*8f50*/  IMAD R21, R27, R3.reuse, R0.reuse ;  /* 0x000000031b157224 */ /* 0x188fe400078e0200 */
[----:B------:R-:W0:Y:S01]  /*8f60*/  LDS.U16 R27, [UR7+0x1e] ;  /* 0x00001e07ff1b7984 */ /* 0x000e220008000400 */
[----:B------:R-:W-:Y:S02]  /*8f70*/  IMAD R23, R32, R3, R0 ;  /* 0x0000000320177224 */ /* 0x000fe400078e0200 */
[----:B------:R-:W-:-:S04]  /*8f80*/  IMAD.WIDE R20, R21, 0x2, R18 ;  /* 0x0000000215147825 */ /* 0x000fc800078e0212 */
[----:B------:R-:W-:Y:S01]  /*8f90*/  IMAD.WIDE R22, R23, 0x2, R18 ;  /* 0x0000000217167825 */ /* 0x000fe200078e0212 */
[----:B------:R1:W-:Y:S04]  /*8fa0*/  STG.E.U16 desc[UR10][R20.64], R13 ;  /* 0x0000000d14007986 */ /* 0x0003e8000c10150a */
[----:B------:R3:W-:Y:S01]  /*8fb0*/  STG.E.U16 desc[UR10][R24.64], R33 ;  /* 0x0000002118007986 */ /* 0x0007e2000c10150a */
[----:B-----5:R-:W-:-:S03]  /*8fc0*/  IMAD R28, R28, R3, R0 ;  /* 0x000000031c1c7224 */ /* 0x020fc600078e0200 */
[----:B------:R4:W-:Y:S01]  /*8fd0*/  STG.E.U16 desc[UR10][R22.64], R9 ;  /* 0x0000000916007986 */ /* 0x0009e2000c10150a */
[-CC-:B-1----:R-:W-:Y:S02]  /*8fe0*/  IMAD R13, R36, R3.reuse, R0.reuse ;  /* 0x00000003240d7224 */ /* 0x182fe400078e0200 */
[----:B------:R-:W-:Y:S02]  /*8ff0*/  IMAD R21, R35, R3, R0 ;  /* 0x0000000323157224 */ /* 0x000fe400078e0200 */
[----:B---3--:R-:W-:Y:S01]  /*9000*/  IMAD.WIDE R32, R31, 0x2, R18 ;  /* 0x000000021f207825 */ /* 0x008fe200078e0212 */
[----:B----4-:R-:W-:-:S03]  /*9010*/  PRMT R9, R9, 0x7632, R9 ;  /* 0x0000763209097816 */ /* 0x010fc60000000009 */
[----:B------:R-:W-:Y:S01]  /*9020*/  IMAD.WIDE R24, R13, 0x2, R18 ;  /* 0x000000020d187825 */ /* 0x000fe200078e0212 */
[----:B------:R-:W-:-:S03]  /*9030*/  PRMT R23, R12, 0x7632, R23 ;  /* 0x000076320c177816 */ /* 0x000fc60000000017 */
[--C-:B------:R-:W-:Y:S01]  /*9040*/  IMAD.WIDE R20, R21, 0x2, R18.reuse ;  /* 0x0000000215147825 */ /* 0x100fe200078e0212 */
[----:B------:R1:W-:Y:S03]  /*9050*/  STG.E.U16 desc[UR10][R32.64], R9 ;  /* 0x0000000920007986 */ /* 0x0003e6000c10150a */
[----:B------:R-:W-:Y:S01]  /*9060*/  IMAD.WIDE R12, R37, 0x2, R18 ;  /* 0x00000002250c7825 */ /* 0x000fe200078e0212 */
[----:B------:R-:W-:Y:S03]  /*9070*/  STG.E.U16 desc[UR10][R24.64], R29 ;  /* 0x0000001d18007986 */ /* 0x000fe6000c10150a */
[-CC-:B------:R-:W-:Y:S01]  /*9080*/  IMAD R31, R34, R3.reuse, R0.reuse ;  /* 0x00000003221f7224 */ /* 0x180fe200078e0200 */
[----:B------:R-:W-:Y:S01]  /*9090*/  STG.E.U16 desc[UR10][R20.64], R23 ;  /* 0x0000001714007986 */ /* 0x000fe2000c10150a */
[----:B--2---:R-:W-:-:S02]  /*90a0*/  IMAD R35, R30, R3, R0 ;  /* 0x000000031e237224 */ /* 0x004fc400078e0200 */
[-CC-:B------:R-:W-:Y:S01]  /*90b0*/  IMAD R37, R26, R3.reuse, R0.reuse ;  /* 0x000000031a257224 */ /* 0x180fe200078e0200 */
[----:B------:R2:W-:Y:S01]  /*90c0*/  STG.E.U16 desc[UR10][R12.64], R11 ;  /* 0x0000000b0c007986 */ /* 0x0005e2000c10150a */
[----:B0-----:R-:W-:Y:S01]  /*90d0*/  IMAD R22, R27, R3, R0 ;  /* 0x000000031b167224 */ /* 0x001fe200078e0200 */
[----:B-1----:R-:W-:Y:S01]  /*90e0*/  PRMT R9, R10, 0x7632, R9 ;  /* 0x000076320a097816 */ /* 0x002fe20000000009 */
[----:B------:R-:W-:-:S04]  /*90f0*/  IMAD.WIDE R26, R31, 0x2, R18 ;  /* 0x000000021f1a7825 */ /* 0x000fc800078e0212 */
[----:B------:R-:W-:-:S04]  /*9100*/  IMAD.WIDE R30, R35, 0x2, R18 ;  /* 0x00000002231e7825 */ /* 0x000fc800078e0212 */
[----:B------:R-:W-:Y:S01]  /*9110*/  IMAD.WIDE R32, R37, 0x2, R18 ;  /* 0x0000000225207825 */ /* 0x000fe200078e0212 */
[----:B--2---:R-:W-:Y:S02]  /*9120*/  PRMT R13, R11, 0x7632, R13 ;  /* 0x000076320b0d7816 */ /* 0x004fe4000000000d */
[----:B------:R-:W-:Y:S01]  /*9130*/  PRMT R11, R7, 0x7632, R11 ;  /* 0x00007632070b7816 */ /* 0x000fe2000000000b */
[--C-:B------:R-:W-:Y:S02]  /*9140*/  IMAD.WIDE R24, R28, 0x2, R18.reuse ;  /* 0x000000021c187825 */ /* 0x100fe400078e0212 */
[----:B------:R0:W-:Y:S02]  /*9150*/  STG.E.U16 desc[UR10][R26.64], R13 ;  /* 0x0000000d1a007986 */ /* 0x0001e4000c10150a */
[----:B------:R-:W-:Y:S02]  /*9160*/  IMAD.WIDE R18, R22, 0x2, R18 ;  /* 0x0000000216127825 */ /* 0x000fe400078e0212 */
[----:B------:R0:W-:Y:S04]  /*9170*/  STG.E.U16 desc[UR10][R30.64], R10 ;  /* 0x0000000a1e007986 */ /* 0x0001e8000c10150a */
[----:B------:R0:W-:Y:S04]  /*9180*/  STG.E.U16 desc[UR10][R32.64], R9 ;  /* 0x0000000920007986 */ /* 0x0001e8000c10150a */
[----:B------:R0:W-:Y:S04]  /*9190*/  STG.E.U16 desc[UR10][R24.64], R7 ;  /* 0x0000000718007986 */ /* 0x0001e8000c10150a */
[----:B------:R0:W-:Y:S02]  /*91a0*/  STG.E.U16 desc[UR10][R18.64], R11 ;  /* 0x0000000b12007986 */ /* 0x0001e4000c10150a */
.L_x_35:
        /* <DEDUP_REMOVED lines=12> */
.L_x_32:
[----:B------:R-:W3:Y:S02]  /*9270*/  LDCU UR8, c[0x0][0x3d4] ;  /* 0x00007a80ff0877ac */ /* 0x000ee40008000800 */
[----:B---3--:R-:W-:-:S04]  /*9280*/  UISETP.LT.AND UP0, UPT, UR6, UR8, UPT ;  /* 0x000000080600728c */ /* 0x008fc8000bf01270 */
[----:B------:R-:W-:-:S04]  /*9290*/  USEL UR8, UR6, UR8, UP0 ;  /* 0x0000000806087287 */ /* 0x000fc80008000000 */
[----:B------:R-:W-:-:S06]  /*92a0*/  UISETP.GT.AND UP0, UPT, UR8, UR5, UPT ;  /* 0x000000050800728c */ /* 0x000fcc000bf04270 */
[----:B------:R-:W-:-:S13]  /*92b0*/  PLOP3.LUT P0, PT, PT, PT, UP0, 0x80, 0x8 ;  /* 0x000000000008781c */ /* 0x000fda0003f0f008 */
[----:B------:R-:W-:Y:S05]  /*92c0*/  @!P0 EXIT ;  /* 0x000000000000894d */ /* 0x000fea0003800000 */
[----:B------:R-:W3:Y:S01]  /*92d0*/  S2R R6, SR_TID.X ;  /* 0x0000000000067919 */ /* 0x000ee20000002100 */
[----:B------:R-:W4:Y:S01]  /*92e0*/  S2UR UR12, SR_CgaCtaId ;  /* 0x00000000000c79c3 */ /* 0x000f220000008800 */
[----:B------:R-:W5:Y:S01]  /*92f0*/  LDCU.64 UR6, c[0x0][0x3a0] ;  /* 0x00007400ff0677ac */ /* 0x000f620008000a00 */
[----:B------:R-:W0:Y:S01]  /*9300*/  S2R R8, SR_CTAID.X ;  /* 0x0000000000087919 */ /* 0x000e220000002500 */
        /* <DEDUP_REMOVED lines=8> */
[----:B---3--:R-:W-:Y:S01]  /*9390*/  IMAD R3, R3, UR4, R6 ;  /* 0x0000000403037c24 */ /* 0x008fe2000f8e0206 */
[----:B------:R-:W-:-:S04]  /*93a0*/  UIADD3 UR6, UPT, UPT, UR6, 0x10, URZ ;  /* 0x0000001006067890 */ /* 0x000fc8000fffe0ff */
[----:B0-----:R-:W-:-:S08]  /*93b0*/  LEA R3, R8, R3, 0x7 ;  /* 0x0000000308037211 */ /* 0x001fd000078e38ff */
.L_x_40:
[----:B---3--:R-:W3:Y:S01]  /*93c0*/  LDG.E.CONSTANT R7, desc[UR10][R12.64] ;  /* 0x0000000a0c077981 */ /* 0x008ee2000c1e9900 */
[----:B-12---:R-:W-:Y:S01]  /*93d0*/  MOV R29, 0x3400 ;  /* 0x00003400001d7802 */ /* 0x006fe20000000f00 */
[----:B--2---:R-:W-:Y:S01]  /*93e0*/  IMAD.MOV.U32 R26, RZ, RZ, 0x2c00 ;  /* 0x00002c00ff1a7424 */ /* 0x004fe200078e00ff */
[----:B------:R-:W-:Y:S01]  /*93f0*/  ISETP.NE.AND P0, PT, R5, UR5, PT ;  /* 0x0000000505007c0c */ /* 0x000fe2000bf05270 */
[----:B------:R-:W-:Y:S01]  /*9400*/  HFMA2 R15, -RZ, RZ, 0, 0.015625 ;  /* 0x00002400ff0f7431 */ /* 0x000fe200000001ff */
[----:B------:R-:W-:-:S04]  /*9410*/  UISETP.NE.U32.AND UP0, UPT, UR14, URZ, UPT ;  /* 0x000000ff0e00728c */ /* 0x000fc8000bf05070 */
[----:B------:R-:W-:Y:S01]  /*9420*/  UISETP.NE.AND.EX UP0, UPT, UR15, URZ, UPT, UP0 ;  /* 0x000000ff0f00728c */ /* 0x000fe2000bf05300 */
[----:B---3--:R-:W-:Y:S02]  /*9430*/  SHF.R.U32.HI R10, RZ, 0x8, R7 ;  /* 0x00000008ff0a7819 */ /* 0x008fe40000011607 */
[C---:B------:R-:W-:Y:S02]  /*9440*/  LOP3.LUT R8, R7.reuse, 0xc000c, RZ, 0xc0, !PT ;  /* 0x000c000c07087812 */ /* 0x040fe400078ec0ff */
[----:B------:R-:W-:Y:S02]  /*9450*/  LOP3.LUT R9, R7, 0x300030, RZ, 0xc0, !PT ;  /* 0x0030003007097812 */ /* 0x000fe400078ec0ff */
[----:B------:R-:W-:Y:S02]  /*9460*/  LOP3.LUT R11, R10, 0xc000c, RZ, 0xc0, !PT ;  /* 0x000c000c0a0b7812 */ /* 0x000fe400078ec0ff */
[----:B------:R-:W-:Y:S02]  /*9470*/  LOP3.LUT R8, R8, 0x64006400, RZ, 0xfc, !PT ;  /* 0x6400640008087812 */ /* 0x000fe400078efcff */
[----:B------:R-:W-:-:S02]  /*9480*/  LOP3.LUT R9, R9, 0x64006400, RZ, 0xfc, !PT ;  /* 0x6400640009097812 */ /* 0x000fc400078efcff */
[----:B------:R-:W-:Y:S01]  /*9490*/  LOP3.LUT R11, R11, 0x64006400, RZ, 0xfc, !PT ;  /* 0x640064000b0b7812 */ /* 0x000fe200078efcff */
[-C--:B------:R-:W-:Y:S01]  /*94a0*/  HFMA2 R8, R8, R29.reuse.H0_H0, -258, -258 ;  /* 0xdc08dc0808087431 */ /* 0x080fe2000004001d */
[C---:B------:R-:W-:Y:S01]  /*94b0*/  LOP3.LUT R14, R10.reuse, 0x300030, RZ, 0xc0, !PT ;  /* 0x003000300a0e7812 */ /* 0x040fe200078ec0ff */
[----:B------:R-:W-:Y:S01]  /*94c0*/  HFMA2 R31, R9, R26.H0_H0, -66, -66 ;  /* 0xd420d420091f7431 */ /* 0x000fe2000004001a */
[C---:B------:R-:W-:Y:S01]  /*94d0*/  LOP3.LUT R9, R7.reuse, 0xc000c0, RZ, 0xc0, !PT ;  /* 0x00c000c007097812 */ /* 0x040fe200078ec0ff */
[----:B------:R-:W-:Y:S01]  /*94e0*/  HFMA2 R29, R11, R29.H0_H0, -258, -258 ;  /* 0xdc08dc080b1d7431 */ /* 0x000fe2000004001d */
[----:B------:R-:W-:Y:S02]  /*94f0*/  LOP3.LUT R11, R10, 0xc000c0, RZ, 0xc0, !PT ;  /* 0x00c000c00a0b7812 */ /* 0x000fe400078ec0ff */
[----:B------:R-:W-:Y:S02]  /*9500*/  LOP3.LUT R7, R7, 0x30003, RZ, 0xc0, !PT ;  /* 0x0003000307077812 */ /* 0x000fe400078ec0ff */
[----:B------:R-:W-:-:S02]  /*9510*/  LOP3.LUT R9, R9, 0x64006400, RZ, 0xfc, !PT ;  /* 0x6400640009097812 */ /* 0x000fc400078efcff */
[----:B------:R-:W-:Y:S02]  /*9520*/  LOP3.LUT R14, R14, 0x64006400, RZ, 0xfc, !PT ;  /* 0x640064000e0e7812 */ /* 0x000fe400078efcff */
[----:B------:R-:W-:Y:S01]  /*9530*/  LOP3.LUT R11, R11, 0x64006400, RZ, 0xfc, !PT ;  /* 0x640064000b0b7812 */ /* 0x000fe200078efcff */
[-C--:B------:R-:W-:Y:S01]  /*9540*/  HFMA2 R30, R9, R15.reuse.H0_H0, -18, -18 ;  /* 0xcc80cc80091e7431 */ /* 0x080fe2000004000f */
[----:B------:R-:W-:Y:S01]  /*9550*/  LOP3.LUT R18, R7, 0x64006400, RZ, 0xfc, !PT ;  /* 0x6400640007127812 */ /* 0x000fe200078efcff */
[----:B------:R-:W-:Y:S01]  /*9560*/  HFMA2 R26, R14, R26.H0_H0, -66, -66 ;  /* 0xd420d4200e1a7431 */ /* 0x000fe2000004001a */
[----:B------:R-:W-:Y:S01]  /*9570*/  LOP3.LUT R7, R10, 0x30003, RZ, 0xc0, !PT ;  /* 0x000300030a077812 */ /* 0x000fe200078ec0ff */
[----:B------:R-:W-:Y:S02]  /*9580*/  HFMA2 R9, R11, R15.H0_H0, -18, -18 ;  /* 0xcc80cc800b097431 */ /* 0x000fe4000004000f */
[----:B------:R-:W-:Y:S01]  /*9590*/  HADD2 R18, R18, -1026, -1026 ;  /* 0xe402e40212127430 */ /* 0x000fe20000000000 */
[----:B------:R-:W-:Y:S01]  /*95a0*/  LOP3.LUT R7, R7, 0x64006400, RZ, 0xfc, !PT ;  /* 0x6400640007077812 */ /* 0x000fe200078efcff */
[----:B------:R-:W-:Y:S06]  /*95b0*/  @P0 BRA `(.L_x_37) ;  /* 0x00000000006c0947 */ /* 0x000fec0003800000 */
[----:B------:R-:W0:Y:S01]  /*95c0*/  LDC R11, c[0x0][0x3ac] ;  /* 0x0000eb00ff0b7b82 */ /* 0x000e220000000800 */
[----:B------:R-:W-:-:S04]  /*95d0*/  SHF.R.S32.HI R15, RZ, 0x1f, R0 ;  /* 0x0000001fff0f7819 */ /* 0x000fc80000011400 */
[----:B------:R-:W-:-:S03]  /*95e0*/  LEA.HI R15, R15, R0, RZ, 0x3 ;  /* 0x000000000f0f7211 */ /* 0x000fc600078f18ff */
[----:B------:R-:W1:Y:S01]  /*95f0*/  LDC.64 R4, c[0x0][0x390] ;  /* 0x0000e400ff047b82 */ /* 0x000e620000000a00 */
[----:B------:R-:W-:Y:S01]  /*9600*/  SHF.R.S32.HI R15, RZ, 0x3, R15 ;  /* 0x00000003ff0f7819 */ /* 0x000fe2000001140f */
[----:B0-----:R-:W-:-:S05]  /*9610*/  IMAD R11, R2, R11, R11 ;  /* 0x0000000b020b7224 */ /* 0x001fca00078e020b */
[----:B------:R-:W-:-:S04]  /*9620*/  SHF.R.S32.HI R10, RZ, 0x1f, R11 ;  /* 0x0000001fff0a7819 */ /* 0x000fc8000001140b */
[----:B------:R-:W-:-:S04]  /*9630*/  LEA.HI R10, R10, R11, RZ, 0x3 ;  /* 0x0000000b0a0a7211 */ /* 0x000fc800078f18ff */
[----:B------:R-:W-:Y:S02]  /*9640*/  LEA.HI.SX32 R11, R10, R15, 0x1d ;  /* 0x0000000f0a0b7211 */ /* 0x000fe400078feaff */
[----:B------:R-:W0:Y:S03]  /*9650*/  LDC.64 R14, c[0x0][0x398] ;  /* 0x0000e600ff0e7b82 */ /* 0x000e260000000a00 */
[----:B-1----:R-:W-:-:S06]  /*9660*/  IMAD.WIDE R10, R11, 0x4, R4 ;  /* 0x000000040b0a7825 */ /* 0x002fcc00078e0204 */
[----:B------:R-:W2:Y:S01]  /*9670*/  LDG.E.CONSTANT R10, desc[UR10][R10.64] ;  /* 0x0000000a0a0a7981 */ /* 0x000ea2000c1e9900 */
[----:B------:R-:W-:Y:S02]  /*9680*/  MOV R5, UR7 ;  /* 0x0000000700057c02 */ /* 0x000fe40008000f00 */
        /* <DEDUP_REMOVED lines=10> */
[----:B------:R-:W-:-:S06]  /*9730*/  IADD3 R11, PT, PT, R16, 0x1, R11 ;  /* 0x00000001100b7810 */ /* 0x000fcc0007ffe00b */
[----:B------:R-:W4:Y:S01]  /*9740*/  I2F.F16 R11, R11 ;  /* 0x0000000b000b7306 */ /* 0x000f220000200c00 */
[----:B---3--:R-:W-:Y:S01]  /*9750*/  IADD3 R5, PT, PT, R5, UR5, RZ ;  /* 0x0000000505057c10 */ /* 0x008fe2000fffe0ff */
[----:B----4-:R-:W-:-:S07]  /*9760*/  HMUL2 R4, R11.H0_H0, R14.H0_H0 ;  /* 0x2000000e0b047232 */ /* 0x010fce0000000800 */
.L_x_37:
[----:B------:R-:W-:Y:S02]  /*9770*/  HADD2 R32, R7, -1026, -1026 ;  /* 0xe402e40207207430 */ /* 0x000fe40000000000 */
[-C--:B------:R-:W-:Y:S02]  /*9780*/  HFMA2 R18, R18, R4.reuse, -RZ ;  /* 0x0000000412127231 */ /* 0x080fe400001000ff */
[-C--:B------:R-:W-:Y:S02]  /*9790*/  HMUL2 R8, R8, R4.reuse ;  /* 0x0000000408087232 */ /* 0x080fe40000000000 */
[-C--:B------:R-:W-:Y:S02]  /*97a0*/  HFMA2 R31, R31, R4.reuse, -RZ ;  /* 0x000000041f1f7231 */ /* 0x080fe400001000ff */
[-C--:B------:R-:W-:Y:S02]  /*97b0*/  HMUL2 R30, R30, R4.reuse ;  /* 0x000000041e1e7232 */ /* 0x080fe40000000000 */
[----:B------:R-:W-:-:S02]  /*97c0*/  HFMA2 R29, R29, R4, -RZ ;  /* 0x000000041d1d7231 */ /* 0x000fc400001000ff */
[-C--:B------:R-:W-:Y:S02]  /*97d0*/  HMUL2 R26, R26, R4.reuse ;  /* 0x000000041a1a7232 */ /* 0x080fe40000000000 */
[-C--:B------:R-:W-:Y:S02]  /*97e0*/  HFMA2 R32, R32, R4.reuse, -RZ ;  /* 0x0000000420207231 */ /* 0x080fe400001000ff */
[----:B------:R-:W-:Y:S01]  /*97f0*/  HMUL2 R9, R9, R4 ;  /* 0x0000000409097232 */ /* 0x000fe20000000000 */
[----:B------:R-:W-:Y:S06]  /*9800*/  BRA.U UP0, `(.L_x_38) ;  /* 0x0000000100b47547 */ /* 0x000fec000b800000 */
[----:B------:R-:W0:Y:S01]  /*9810*/  LDC.64 R16, c[0x0][0x3b8] ;  /* 0x0000ee00ff107b82 */ /* 0x000e220000000a00 */
[----:B------:R-:W-:Y:S02]  /*9820*/  MOV R7, UR13 ;  /* 0x0000000d00077c02 */ /* 0x000fe40008000f00 */
[C---:B------:R-:W-:Y:S02]  /*9830*/  PRMT R19, R18.reuse, 0x7610, R19 ;  /* 0x0000761012137816 */ /* 0x040fe40000000013 */
[----:B------:R-:W-:Y:S02]  /*9840*/  PRMT R27, R18, 0x7632, R27 ;  /* 0x00007632121b7816 */ /* 0x000fe4000000001b */
[----:B------:R-:W-:Y:S02]  /*9850*/  PRMT R28, R8, 0x7632, R28 ;  /* 0x00007632081c7816 */ /* 0x000fe4000000001c */
[----:B------:R-:W-:Y:S01]  /*9860*/  PRMT R33, R31, 0x7632, R33 ;  /* 0x000076321f217816 */ /* 0x000fe20000000021 */
[----:B0-----:R-:W-:-:S05]  /*9870*/  IMAD.WIDE R16, R3, 0x2, R16 ;  /* 0x0000000203107825 */ /* 0x001fca00078e0210 */
[----:B------:R-:W-:Y:S01]  /*9880*/  STG.E.U16 desc[UR10][R16.64], R19 ;  /* 0x0000001310007986 */ /* 0x000fe2000c10150a */
[----:B------:R-:W-:-:S05]  /*9890*/  IMAD.WIDE R36, R7, 0x2, R16 ;  /* 0x0000000207247825 */ /* 0x000fca00078e0210 */
[----:B------:R-:W-:Y:S01]  /*98a0*/  STG.E.U16 desc[UR10][R36.64], R27 ;  /* 0x0000001b24007986 */ /* 0x000fe2000c10150a */
[----:B------:R-:W-:-:S05]  /*98b0*/  IMAD.WIDE R34, R7, 0x2, R36 ;  /* 0x0000000207227825 */ /* 0x000fca00078e0224 */
[----:B------:R0:W-:Y:S01]  /*98c0*/  STG.E.U16 desc[UR10][R34.64], R8 ;  /* 0x0000000822007986 */ /* 0x0001e2000c10150a */
[----:B------:R-:W-:-:S05]  /*98d0*/  IMAD.WIDE R24, R7, 0x2, R34 ;  /* 0x0000000207187825 */ /* 0x000fca00078e0222 */
[----:B------:R-:W-:Y:S01]  /*98e0*/  STG.E.U16 desc[UR10][R24.64], R28 ;  /* 0x0000001c18007986 */ /* 0x000fe2000c10150a */
[----:B------:R-:W-:-:S05]  /*98f0*/  IMAD.WIDE R22, R7, 0x2, R24 ;  /* 0x0000000207167825 */ /* 0x000fca00078e0218 */
[----:B------:R-:W-:Y:S01]  /*9900*/  STG.E.U16 desc[UR10][R22.64], R31 ;  /* 0x0000001f16007986 */ /* 0x000fe2000c10150a */
[----:B------:R-:W-:Y:S01]  /*9910*/  IMAD.WIDE R20, R7, 0x2, R22 ;  /* 0x0000000207147825 */ /* 0x000fe200078e0216 */
[----:B0-----:R-:W-:-:S04]  /*9920*/  PRMT R8, R30, 0x7632, R8 ;  /* 0x000076321e087816 */ /* 0x001fc80000000008 */
[----:B------:R-:W-:Y:S01]  /*9930*/  STG.E.U16 desc[UR10][R20.64], R33 ;  /* 0x0000002114007986 */ /* 0x000fe2000c10150a */
[----:B------:R-:W-:-:S05]  /*9940*/  IMAD.WIDE R10, R7, 0x2, R20 ;  /* 0x00000002070a7825 */ /* 0x000fca00078e0214 */
[----:B------:R0:W-:Y:S01]  /*9950*/  STG.E.U16 desc[UR10][R10.64], R30 ;  /* 0x0000001e0a007986 */ /* 0x0001e2000c10150a */
[----:B------:R-:W-:-:S05]  /*9960*/  IMAD.WIDE R14, R7, 0x2, R10 ;  /* 0x00000002070e7825 */ /* 0x000fca00078e020a */
[----:B------:R1:W-:Y:S01]  /*9970*/  STG.E.U16 desc[UR10][R14.64], R8 ;  /* 0x000000080e007986 */ /* 0x0003e2000c10150a */
[----:B------:R-:W-:Y:S01]  /*9980*/  IMAD.WIDE R16, R7, 0x2, R14 ;  /* 0x0000000207107825 */ /* 0x000fe200078e020e */
[----:B0-----:R-:W-:-:S03]  /*9990*/  PRMT R11, R32, 0x7632, R11 ;  /* 0x00007632200b7816 */ /* 0x001fc6000000000b */
[----:B------:R-:W-:Y:S01]  /*99a0*/  IMAD.WIDE R18, R7, 0x2, R16 ;  /* 0x0000000207127825 */ /* 0x000fe200078e0210 */
[----:B------:R0:W-:Y:S01]  /*99b0*/  STG.E.U16 desc[UR10][R16.64], R32 ;  /* 0x0000002010007986 */ /* 0x0001e2000c10150a */
[----:B------:R-:W-:Y:S02]  /*99c0*/  PRMT R10, R26, 0x7632, R10 ;  /* 0x000076321a0a7816 */ /* 0x000fe4000000000a */
[----:B-1----:R-:W-:Y:S01]  /*99d0*/  PRMT R15, R29, 0x7632, R15 ;  /* 0x000076321d0f7816 */ /* 0x002fe2000000000f */
[C---:B------:R-:W-:Y:S01]  /*99e0*/  IMAD.WIDE R34, R7.reuse, 0x2, R18 ;  /* 0x0000000207227825 */ /* 0x040fe200078e0212 */
[----:B------:R1:W-:Y:S04]  /*99f0*/  STG.E.U16 desc[UR10][R18.64], R11 ;  /* 0x0000000b12007986 */ /* 0x0003e8000c10150a */
[----:B------:R2:W-:Y:S01]  /*9a00*/  STG.E.U16 desc[UR10][R34.64], R29 ;  /* 0x0000001d22007986 */ /* 0x0005e2000c10150a */
[----:B------:R-:W-:Y:S01]  /*9a10*/  IMAD.WIDE R24, R7, 0x2, R34 ;  /* 0x0000000207187825 */ /* 0x000fe200078e0222 */
[----:B0-----:R-:W-:-:S04]  /*9a20*/  PRMT R17, R9, 0x7610, R17 ;  /* 0x0000761009117816 */ /* 0x001fc80000000011 */
[----:B------:R2:W-:Y:S01]  /*9a30*/  STG.E.U16 desc[UR10][R24.64], R15 ;  /* 0x0000000f18007986 */ /* 0x0005e2000c10150a */
[----:B------:R-:W-:Y:S01]  /*9a40*/  IMAD.WIDE R36, R7, 0x2, R24 ;  /* 0x0000000207247825 */ /* 0x000fe200078e0218 */
[----:B-1----:R-:W-:-:S04]  /*9a50*/  PRMT R19, R9, 0x7632, R19 ;  /* 0x0000763209137816 */ /* 0x002fc80000000013 */
[----:B------:R2:W-:Y:S01]  /*9a60*/  STG.E.U16 desc[UR10][R36.64], R26 ;  /* 0x0000001a24007986 */ /* 0x0005e2000c10150a */
[----:B------:R-:W-:-:S05]  /*9a70*/  IMAD.WIDE R30, R7, 0x2, R36 ;  /* 0x00000002071e7825 */ /* 0x000fca00078e0224 */
[----:B------:R2:W-:Y:S01]  /*9a80*/  STG.E.U16 desc[UR10][R30.64], R10 ;  /* 0x0000000a1e007986 */ /* 0x0005e2000c10150a */
[----:B------:R-:W-:-:S05]  /*9a90*/  IMAD.WIDE R20, R7, 0x2, R30 ;  /* 0x0000000207147825 */ /* 0x000fca00078e021e */
[----:B------:R2:W-:Y:S01]  /*9aa0*/  STG.E.U16 desc[UR10][R20.64], R17 ;  /* 0x0000001114007986 */ /* 0x0005e2000c10150a */
[----:B------:R-:W-:-:S05]  /*9ab0*/  IMAD.WIDE R8, R7, 0x2, R20 ;  /* 0x0000000207087825 */ /* 0x000fca00078e0214 */
[----:B------:R2:W-:Y:S01]  /*9ac0*/  STG.E.U16 desc[UR10][R8.64], R19 ;  /* 0x0000001308007986 */ /* 0x0005e2000c10150a */
[----:B------:R-:W-:Y:S05]  /*9ad0*/  BRA `(.L_x_39) ;  /* 0x0000000400307947 */ /* 0x000fea0003800000 */
.L_x_38:
[----:B------:R-:W0:Y:S01]  /*9ae0*/  LDS.U16 R10, [UR6+-0x10] ;  /* 0xfffff006ff0a7984 */ /* 0x000e220008000400 */
[----:B------:R-:W0:Y:S01]  /*9af0*/  LDC R7, c[0x0][0x3ac] ;  /* 0x0000eb00ff077b82 */ /* 0x000e220000000800 */
[C---:B------:R-:W-:Y:S02]  /*9b00*/  PRMT R21, R18.reuse, 0x7610, R21 ;  /* 0x0000761012157816 */ /* 0x040fe40000000015 */
[----:B------:R-:W1:Y:S01]  /*9b10*/  LDS.U16 R16, [UR6+-0xe] ;  /* 0xfffff206ff107984 */ /* 0x000e620008000400 */
[----:B------:R-:W-:-:S03]  /*9b20*/  PRMT R36, R18, 0x7632, R36 ;  /* 0x0000763212247816 */ /* 0x000fc60000000024 */
[----:B------:R-:W2:Y:S01]  /*9b30*/  LDS.U16 R17, [UR6+-0xc] ;  /* 0xfffff406ff117984 */ /* 0x000ea20008000400 */
[----:B------:R-:W3:Y:S03]  /*9b40*/  LDC.64 R14, c[0x0][0x3b8] ;  /* 0x0000ee00ff0e7b82 */ /* 0x000ee60000000a00 */
[----:B------:R-:W-:Y:S04]  /*9b50*/  LDS.U16 R20, [UR6+-0xa] ;  /* 0xfffff606ff147984 */ /* 0x000fe80008000400 */
[----:B------:R-:W4:Y:S04]  /*9b60*/  LDS.U16 R33, [UR6+-0x8] ;  /* 0xfffff806ff217984 */ /* 0x000f280008000400 */
[----:B------:R-:W5:Y:S04]  /*9b70*/  LDS.U16 R35, [UR6+-0x6] ;  /* 0xfffffa06ff237984 */ /* 0x000f680008000400 */
[----:B------:R-:W-:Y:S04]  /*9b80*/  LDS.U16 R22, [UR6+-0x4] ;  /* 0xfffffc06ff167984 */ /* 0x000fe80008000400 */
[----:B------:R-:W5:Y:S04]  /*9b90*/  LDS.U16 R24, [UR6+-0x2] ;  /* 0xfffffe06ff187984 */ /* 0x000f680008000400 */
[----:B------:R-:W5:Y:S04]  /*9ba0*/  LDS.U16 R23, [UR6] ;  /* 0x00000006ff177984 */ /* 0x000f680008000400 */
[----:B------:R-:W5:Y:S01]  /*9bb0*/  LDS.U16 R34, [UR6+0x2] ;  /* 0x00000206ff227984 */ /* 0x000f620008000400 */
[----:B0-----:R-:W-:-:S03]  /*9bc0*/  IMAD R11, R10, R7, R0 ;  /* 0x000000070a0b7224 */ /* 0x001fc600078e0200 */
[----:B------:R-:W0:Y:S01]  /*9bd0*/  LDS.U16 R25, [UR6+0x4] ;  /* 0x00000406ff197984 */ /* 0x000e220008000400 */
[----:B-1----:R-:W-:-:S03]  /*9be0*/  IMAD R19, R16, R7, R0 ;  /* 0x0000000710137224 */ /* 0x002fc600078e0200 */
[----:B------:R-:W-:Y:S01]  /*9bf0*/  LDS.U16 R28, [UR6+0x6] ;  /* 0x00000606ff1c7984 */ /* 0x000fe20008000400 */
[----:B---3--:R-:W-:-:S03]  /*9c00*/  IMAD.WIDE R10, R11, 0x2, R14 ;  /* 0x000000020b0a7825 */ /* 0x008fc600078e020e */
[----:B------:R-:W1:Y:S01]  /*9c10*/  LDS.U16 R27, [UR6+0x8] ;  /* 0x00000806ff1b7984 */ /* 0x000e620008000400 */
[-C--:B--2---:R-:W-:Y:S02]  /*9c20*/  IMAD R17, R17, R7.reuse, R0 ;  /* 0x0000000711117224 */ /* 0x084fe400078e0200 */
[--C-:B------:R-:W-:Y:S01]  /*9c30*/  IMAD.WIDE R18, R19, 0x2, R14.reuse ;  /* 0x0000000213127825 */ /* 0x100fe200078e020e */
[----:B------:R2:W-:Y:S03]  /*9c40*/  STG.E.U16 desc[UR10][R10.64], R21 ;  /* 0x000000150a007986 */ /* 0x0005e6000c10150a */
[----:B------:R-:W-:Y:S01]  /*9c50*/  IMAD.WIDE R16, R17, 0x2, R14 ;  /* 0x0000000211107825 */ /* 0x000fe200078e020e */
[----:B------:R3:W-:Y:S03]  /*9c60*/  STG.E.U16 desc[UR10][R18.64], R36 ;  /* 0x0000002412007986 */ /* 0x0007e6000c10150a */
[-CC-:B----4-:R-:W-:Y:S01]  /*9c70*/  IMAD R33, R33, R7.reuse, R0.reuse ;  /* 0x0000000721217224 */ /* 0x190fe200078e0200 */
[----:B------:R4:W-:Y:S04]  /*9c80*/  STG.E.U16 desc[UR10][R16.64], R8 ;  /* 0x0000000810007986 */ /* 0x0009e8000c10150a */
[----:B------:R-:W-:Y:S01]  /*9c90*/  LDS.U16 R11, [UR6+0xc] ;  /* 0x00000c06ff0b7984 */ /* 0x000fe20008000400 */
[----:B--2---:R-:W-:-:S03]  /*9ca0*/  IMAD R21, R20, R7, R0 ;  /* 0x0000000714157224 */ /* 0x004fc600078e0200 */
[----:B------:R-:W-:Y:S01]  /*9cb0*/  LDS.U16 R10, [UR6+0xe] ;  /* 0x00000e06ff0a7984 */ /* 0x000fe20008000400 */
[----:B------:R-:W-:Y:S01]  /*9cc0*/  IMAD.WIDE R20, R21, 0x2, R14 ;  /* 0x0000000215147825 */ /* 0x000fe200078e020e */
[----:B---3--:R-:W-:Y:S02]  /*9cd0*/  PRMT R36, R31, 0x7610, R36 ;  /* 0x000076101f247816 */ /* 0x008fe40000000024 */
[----:B----4-:R-:W-:Y:S01]  /*9ce0*/  PRMT R17, R8, 0x7632, R17 ;  /* 0x0000763208117816 */ /* 0x010fe20000000011 */
[-CC-:B-----5:R-:W-:Y:S01]  /*9cf0*/  IMAD R19, R35, R7.reuse, R0.reuse ;  /* 0x0000000723137224 */ /* 0x1a0fe200078e0200 */
[----:B------:R-:W2:Y:S01]  /*9d00*/  LDS.U16 R8, [UR6+0xa] ;  /* 0x00000a06ff087984 */ /* 0x000ea20008000400 */
[-C--:B------:R-:W-:Y:S02]  /*9d10*/  IMAD R35, R24, R7.reuse, R0 ;  /* 0x0000000718237224 */ /* 0x080fe400078e0200 */
[----:B------:R-:W-:Y:S01]  /*9d20*/  IMAD.WIDE R18, R19, 0x2, R14 ;  /* 0x0000000213127825 */ /* 0x000fe200078e020e */
[----:B------:R3:W-:Y:S03]  /*9d30*/  STG.E.U16 desc[UR10][R20.64], R17 ;  /* 0x0000001114007986 */ /* 0x0007e6000c10150a */
[----:B------:R-:W-:-:S02]  /*9d40*/  IMAD R23, R23, R7, R0 ;  /* 0x0000000717177224 */ /* 0x000fc400078e0200 */
[-CC-:B------:R-:W-:Y:S02]  /*9d50*/  IMAD R37, R34, R7.reuse, R0.reuse ;  /* 0x0000000722257224 */ /* 0x180fe400078e0200 */
[-CC-:B0-----:R-:W-:Y:S02]  /*9d60*/  IMAD R25, R25, R7.reuse, R0.reuse ;  /* 0x0000000719197224 */ /* 0x181fe400078e0200 */
[-C--:B-1----:R-:W-:Y:S02]  /*9d70*/  IMAD R27, R27, R7.reuse, R0 ;  /* 0x000000071b1b7224 */ /* 0x082fe400078e0200 */
[----:B---3--:R-:W-:Y:S01]  /*9d80*/  IMAD.WIDE R16, R33, 0x2, R14 ;  /* 0x0000000221107825 */ /* 0x008fe200078e020e */
[----:B------:R-:W-:Y:S02]  /*9d90*/  PRMT R20, R31, 0x7632, R20 ;  /* 0x000076321f147816 */ /* 0x000fe40000000014 */
[----:B------:R-:W-:Y:S01]  /*9da0*/  PRMT R31, R30, 0x7632, R31 ;  /* 0x000076321e1f7816 */ /* 0x000fe2000000001f */
[----:B------:R-:W-:Y:S01]  /*9db0*/  IMAD R21, R22, R7, R0 ;  /* 0x0000000716157224 */ /* 0x000fe200078e0200 */
[----:B------:R0:W-:Y:S01]  /*9dc0*/  STG.E.U16 desc[UR10][R16.64], R36 ;  /* 0x0000002410007986 */ /* 0x0001e2000c10150a */
[----:B------:R-:W-:Y:S01]  /*9dd0*/  PRMT R33, R32, 0x7632, R33 ;  /* 0x0000763220217816 */ /* 0x000fe20000000021 */
[----:B------:R-:W-:-:S02]  /*9de0*/  IMAD.WIDE R24, R25, 0x2, R14 ;  /* 0x0000000219187825 */ /* 0x000fc400078e020e */
[----:B------:R1:W-:Y:S02]  /*9df0*/  STG.E.U16 desc[UR10][R18.64], R20 ;  /* 0x0000001412007986 */ /* 0x0003e4000c10150a */
[----:B0-----:R-:W-:-:S04]  /*9e00*/  IMAD.WIDE R16, R21, 0x2, R14 ;  /* 0x0000000215107825 */ /* 0x001fc800078e020e */
[--C-:B-1----:R-:W-:Y:S01]  /*9e10*/  IMAD.WIDE R18, R35, 0x2, R14.reuse ;  /* 0x0000000223127825 */ /* 0x102fe200078e020e */
[----:B------:R-:W-:Y:S03]  /*9e20*/  STG.E.U16 desc[UR10][R16.64], R30 ;  /* 0x0000001e10007986 */ /* 0x000fe6000c10150a */
[--C-:B------:R-:W-:Y:S01]  /*9e30*/  IMAD.WIDE R20, R23, 0x2, R14.reuse ;  /* 0x0000000217147825 */ /* 0x100fe200078e020e */
[----:B------:R-:W-:Y:S03]  /*9e40*/  STG.E.U16 desc[UR10][R18.64], R31 ;  /* 0x0000001f12007986 */ /* 0x000fe6000c10150a */
[----:B------:R-:W-:Y:S01]  /*9e50*/  IMAD.WIDE R22, R37, 0x2, R14 ;  /* 0x0000000225167825 */ /* 0x000fe200078e020e */
[----:B------:R0:W-:Y:S03]  /*9e60*/  STG.E.U16 desc[UR10][R20.64], R32 ;  /* 0x0000002014007986 */ /* 0x0001e6000c10150a */
[-CC-:B--2---:R-:W-:Y:S01]  /*9e70*/  IMAD R37, R8, R7.reuse, R0.reuse ;  /* 0x0000000708257224 */ /* 0x184fe200078e0200 */
[----:B------:R1:W-:Y:S01]  /*9e80*/  STG.E.U16 desc[UR10][R22.64], R33 ;  /* 0x0000002116007986 */ /* 0x0003e2000c10150a */
[----:B------:R-:W-:-:S02]  /*9e90*/  IMAD R8, R11, R7, R0 ;  /* 0x000000070b087224 */ /* 0x000fc400078e0200 */
[-CC-:B------:R-:W-:Y:S01]  /*9ea0*/  IMAD R35, R28, R7.reuse, R0.reuse ;  /* 0x000000071c237224 */ /* 0x180fe200078e0200 */
[----:B------:R3:W-:Y:S01]  /*9eb0*/  STG.E.U16 desc[UR10][R24.64], R29 ;  /* 0x0000001d18007986 */ /* 0x0007e2000c10150a */
[----:B------:R-:W-:Y:S02]  /*9ec0*/  IMAD R28, R10, R7, R0 ;  /* 0x000000070a1c7224 */ /* 0x000fe400078e0200 */
[----:B------:R-:W-:-:S04]  /*9ed0*/  IMAD.WIDE R10, R35, 0x2, R14 ;  /* 0x00000002230a7825 */ /* 0x000fc800078e020e */
[----:B0-----:R-:W-:Y:S01]  /*9ee0*/  IMAD.WIDE R20, R8, 0x2, R14 ;  /* 0x0000000208147825 */ /* 0x001fe200078e020e */
[----:B------:R-:W-:Y:S02]  /*9ef0*/  PRMT R8, R29, 0x7632, R8 ;  /* 0x000076321d087816 */ /* 0x000fe40000000008 */
[----:B-1----:R-:W-:Y:S01]  /*9f00*/  PRMT R22, R26, 0x7632, R22 ;  /* 0x000076321a167816 */ /* 0x002fe20000000016 */
[----:B------:R-:W-:Y:S01]  /*9f10*/  IMAD.WIDE R16, R27, 0x2, R14 ;  /* 0x000000021b107825 */ /* 0x000fe200078e020e */
[----:B------:R-:W-:Y:S01]  /*9f20*/  PRMT R23, R9, 0x7632, R23 ;  /* 0x0000763209177816 */ /* 0x000fe20000000017 */
[----:B------:R3:W-:Y:S02]  /*9f30*/  STG.E.U16 desc[UR10][R10.64], R8 ;  /* 0x000000080a007986 */ /* 0x0007e4000c10150a */
[--C-:B------:R-:W-:Y:S02]  /*9f40*/  IMAD.WIDE R18, R37, 0x2, R14.reuse ;  /* 0x0000000225127825 */ /* 0x100fe400078e020e */
[----:B------:R3:W-:Y:S02]  /*9f50*/  STG.E.U16 desc[UR10][R16.64], R26 ;  /* 0x0000001a10007986 */ /* 0x0007e4000c10150a */
[----:B------:R-:W-:-:S02]  /*9f60*/  IMAD.WIDE R14, R28, 0x2, R14 ;  /* 0x000000021c0e7825 */ /* 0x000fc400078e020e */
[----:B------:R3:W-:Y:S04]  /*9f70*/  STG.E.U16 desc[UR10][R18.64], R22 ;  /* 0x0000001612007986 */ /* 0x0007e8000c10150a */
[----:B------:R3:W-:Y:S04]  /*9f80*/  STG.E.U16 desc[UR10][R20.64], R9 ;  /* 0x0000000914007986 */ /* 0x0007e8000c10150a */
[----:B------:R3:W-:Y:S02]  /*9f90*/  STG.E.U16 desc[UR10][R14.64], R23 ;  /* 0x000000170e007986 */ /* 0x0007e4000c10150a */
.L_x_39:
[----:B------:R-:W-:Y:S01]  /*9fa0*/  UIADD3 UR12, UP0, UPT, UR12, 0x40, URZ ;  /* 0x000000400c0c7890 */ /* 0x000fe2000ff1e0ff */
[C---:B------:R-:W-:Y:S01]  /*9fb0*/  LEA R3, R7.reuse, R3, 0x4 ;  /* 0x0000000307037211 */ /* 0x040fe200078e20ff */
[----:B------:R-:W-:Y:S01]  /*9fc0*/  UIADD3 UR5, UPT, UPT, UR5, 0x10, URZ ;  /* 0x0000001005057890 */ /* 0x000fe2000fffe0ff */
[----:B------:R-:W-:Y:S01]  /*9fd0*/  IMAD.WIDE R12, R7, 0x4, R12 ;  /* 0x00000004070c7825 */ /* 0x000fe200078e020c */
[----:B------:R-:W-:Y:S02]  /*9fe0*/  UIADD3.X UR7, UPT, UPT, URZ, UR7, URZ, UP0, !UPT ;  /* 0x00000007ff077290 */ /* 0x000fe400087fe4ff */
[----:B------:R-:W-:Y:S02]  /*9ff0*/  UISETP.GE.AND UP0, UPT, UR5, UR8, UPT ;  /* 0x000000080500728c */ /* 0x000fe4000bf06270 */
[----:B------:R-:W-:-:S07]  /*a000*/  UIADD3 UR6, UPT, UPT, UR6, 0x20, URZ ;  /* 0x0000002006067890 */ /* 0x000fce000fffe0ff */
[----:B------:R-:W-:Y:S05]  /*a010*/  BRA.U !UP0, `(.L_x_40) ;  /* 0xfffffff108e87547 */ /* 0x000fea000b83ffff */
[----:B------:R-:W-:Y:S05]  /*a020*/  EXIT ;  /* 0x000000000000794d */ /* 0x000fea0003800000 */
.L_x_41:
        /* <DEDUP_REMOVED lines=13> */
.L_x_68:


//--------------------- .text._Z23reconstruct_gptq_kernelPKjPKtS0_PK6__halfiiiiPS3_iii --------------------------
	.section	.text._Z23reconstruct_gptq_kernelPKjPKtS0_PK6__halfiiiiPS3_iii,"ax",@progbits
	.align	128
        .global         _Z23reconstruct_gptq_kernelPKjPKtS0_PK6__halfiiiiPS3_iii
        .type           _Z23reconstruct_gptq_kernelPKjPKtS0_PK6__halfiiiiPS3_iii,@function
        .size           _Z23reconstruct_gptq_kernelPKjPKtS0_PK6__halfiiiiPS3_iii,(.L_x_69 - _Z23reconstruct_gptq_kernelPKjPKtS0_PK6__halfiiiiPS3_iii)
        .other          _Z23reconstruct_gptq_kernelPKjPKtS0_PK6__halfiiiiPS3_iii,@"STO_CUDA_ENTRY STV_DEFAULT"
_Z23reconstruct_gptq_kernelPKjPKtS0_PK6__halfiiiiPS3_iii:
.text._Z23reconstruct_gptq_kernelPKjPKtS0_PK6__halfiiiiPS3_iii:
        /* <DEDUP_REMOVED lines=10> */
[----:B0-----:R-:W-:-:S05]  /*00a0*/  VIADD R7, R3, UR6 ;  /* 0x0000000603077c36 */ /* 0x001fca0008000000 */
[----:B----4-:R-:W-:-:S04]  /*00b0*/  ISETP.GE.AND P0, PT, R7, R2, PT ;  /* 0x000000020700720c */ /* 0x010fc80003f06270 */
[----:B------:R-:W-:-:S13]  /*00c0*/  ISETP.EQ.OR.EX P0, PT, RZ, UR17, P0, P1 ;  /* 0x00000011ff007c0c */ /* 0x000fda0008702710 */
[----:B------:R-:W0:Y:S02]  /*00d0*/  @!P0 LDC.64 R4, c[0x0][0x388] ;  /* 0x0000e200ff048b82 */ /* 0x000e240000000a00 */
[----:B0-----:R-:W-:-:S06]  /*00e0*/  @!P0 IMAD.WIDE.U32 R4, R7, 0x2, R4 ;  /* 0x0000000207048825 */ /* 0x001fcc00078e0004 */
[----:B---3--:R-:W2:Y:S01]  /*00f0*/  @!P0 LDG.E.U16.CONSTANT R4, desc[UR12][R4.64] ;  /* 0x0000000c04048981 */ /* 0x008ea2000c1e9500 */
[----:B-----5:R-:W-:Y:S01]  /*0100*/  IMAD R20, R0, 0x80, R3 ;  /* 0x0000008000147824 */ /* 0x020fe200078e0203 */
[----:B------:R-:W-:Y:S01]  /*0110*/  @!P0 MOV R0, 0x400 ;  /* 0x0000040000008802 */ /* 0x000fe20000000f00 */
[----:B------:R-:W0:Y:S02]  /*0120*/  @!P0 S2R R7, SR_CgaCtaId ;  /* 0x0000000000078919 */ /* 0x000e240000008800 */
[----:B------:R-:W-:-:S05]  /*0130*/  IMAD.SHL.U32 R20, R20, 0x4, RZ ;  /* 0x0000000414147824 */ /* 0x000fca00078e00ff */
[----:B------:R-:W-:Y:S02]  /*0140*/  ISETP.GE.AND P1, PT, R20, UR10, PT ;  /* 0x0000000a14007c0c */ /* 0x000fe4000bf26270 */
[----:B0-----:R-:W-:-:S05]  /*0150*/  @!P0 LEA R0, R7, R0, 0x18 ;  /* 0x0000000007008211 */ /* 0x001fca00078ec0ff */
[----:B------:R-:W-:-:S05]  /*0160*/  @!P0 IMAD R7, R3, 0x2, R0 ;  /* 0x0000000203078824 */ /* 0x000fca00078e0200 */
[----:B--2---:R0:W-:Y:S01]  /*0170*/  @!P0 STS.U16 [R7], R4 ;  /* 0x0000000407008388 */ /* 0x0041e20000000400 */
[----:B------:R-:W-:Y:S06]  /*0180*/  BAR.SYNC.DEFER_BLOCKING 0x0 ;  /* 0x0000000000007b1d */ /* 0x000fec0000010000 */
[----:B------:R-:W-:Y:S05]  /*0190*/  @P1 EXIT ;  /* 0x000000000000194d */ /* 0x000fea0003800000 */
[----:B------:R-:W1:Y:S01]  /*01a0*/  LDCU UR8, c[0x0][0x3a8] ;  /* 0x00007500ff0877ac */ /* 0x000e620008000800 */
[----:B------:R-:W-:Y:S01]  /*01b0*/  IABS R8, UR6 ;  /* 0x0000000600087c13 */ /* 0x000fe20008000000 */
[----:B------:R-:W2:Y:S01]  /*01c0*/  LDC.64 R10, c[0x0][0x398] ;  /* 0x0000e600ff0a7b82 */ /* 0x000ea20000000a00 */
[----:B------:R-:W-:Y:S01]  /*01d0*/  IMAD.SHL.U32 R3, R3, 0x10, RZ ;  /* 0x0000001003037824 */ /* 0x000fe200078e00ff */
[----:B------:R-:W-:Y:S01]  /*01e0*/  I2F.F16 R13, -0x40 ;  /* 0xffffffc0000d7906 */ /* 0x000fe20000200c00 */
[----:B------:R-:W3:Y:S01]  /*01f0*/  LDCU.64 UR18, c[0x0][0x380] ;  /* 0x00007000ff1277ac */ /* 0x000ee20008000a00 */
[----:B-1----:R-:W-:-:S05]  /*0200*/  IMAD.U32 R0, RZ, RZ, UR8 ;  /* 0x00000008ff007e24 */ /* 0x002fca000f8e00ff */
[----:B0-----:R-:W-:-:S04]  /*0210*/  IABS R7, R0 ;  /* 0x0000000000077213 */ /* 0x001fc80000000000 */
[----:B------:R-:W0:Y:S08]  /*0220*/  I2F.RP R0, R7 ;  /* 0x0000000700007306 */ /* 0x000e300000209400 */
[----:B0-----:R-:W0:Y:S02]  /*0230*/  MUFU.RCP R0, R0 ;  /* 0x0000000000007308 */ /* 0x001e240000001000 */
[----:B0-----:R-:W-:-:S06]  /*0240*/  VIADD R4, R0, 0xffffffe ;  /* 0x0ffffffe00047836 */ /* 0x001fcc0000000000 */
[----:B------:R0:W1:Y:S02]  /*0250*/  F2I.FTZ.U32.TRUNC.NTZ R5, R4 ;  /* 0x0000000400057305 */ /* 0x000064000021f000 */
[----:B0-----:R-:W-:-:S05]  /*0260*/  IMAD.MOV.U32 R4, RZ, RZ, RZ ;  /* 0x000000ffff047224 */ /* 0x001fca00078e00ff */
[----:B------:R-:W-:Y:S01]  /*0270*/  R2UR UR4, R4 ;  /* 0x00000000040472ca */ /* 0x000fe200000e0000 */
[----:B-1----:R-:W-:Y:S01]  /*0280*/  IMAD.MOV R6, RZ, RZ, -R5 ;  /* 0x000000ffff067224 */ /* 0x002fe200078e0a05 */
[----:B------:R-:W-:-:S03]  /*0290*/  R2UR UR5, R5 ;  /* 0x00000000050572ca */ /* 0x000fc600000e0000 */
[----:B------:R-:W-:Y:S02]  /*02a0*/  IMAD R9, R6, R7, RZ ;  /* 0x0000000706097224 */ /* 0x000fe400078e02ff */
[----:B------:R-:W-:-:S05]  /*02b0*/  IMAD.MOV.U32 R6, RZ, RZ, R8 ;  /* 0x000000ffff067224 */ /* 0x000fca00078e0008 */
[----:B------:R-:W-:-:S03]  /*02c0*/  R2UR UR7, R6 ;  /* 0x00000000060772ca */ /* 0x000fc600000e0000 */
[----:B------:R-:W-:Y:S01]  /*02d0*/  IMAD.HI.U32 R9, R5, R9, UR4 ;  /* 0x0000000405097e27 */ /* 0x000fe2000f8e0009 */
[----:B------:R-:W-:-:S04]  /*02e0*/  SHF.R.S32.HI R5, RZ, 0x1f, R20 ;  /* 0x0000001fff057819 */ /* 0x000fc80000011414 */
[----:B------:R-:W-:Y:S02]  /*02f0*/  R2UR UR4, R9 ;  /* 0x00000000090472ca */ /* 0x000fe400000e0000 */
[----:B------:R-:W0:Y:S11]  /*0300*/  LDC.64 R8, c[0x0][0x390] ;  /* 0x0000e400ff087b82 */ /* 0x000e360000000a00 */
[----:B------:R-:W-:-:S02]  /*0310*/  UIMAD.WIDE.U32 UR4, UR4, UR7, URZ ;  /* 0x00000007040472a5 */ /* 0x000fc4000f8e00ff */
[----:B------:R-:W-:-:S04]  /*0320*/  ULOP3.LUT UR4, UR6, UR8, URZ, 0x3c, !UPT ;  /* 0x0000000806047292 */ /* 0x000fc8000f8e3cff */
[----:B------:R-:W-:-:S04]  /*0330*/  IMAD R0, RZ, RZ, -UR5 ;  /* 0x80000005ff007e24 */ /* 0x000fc8000f8e02ff */
[----:B------:R-:W-:-:S05]  /*0340*/  IMAD R0, R7, R0, UR7 ;  /* 0x0000000707007e24 */ /* 0x000fca000f8e0200 */
[----:B------:R-:W-:-:S13]  /*0350*/  ISETP.GT.U32.AND P0, PT, R7, R0, PT ;  /* 0x000000000700720c */ /* 0x000fda0003f04070 */
[----:B------:R-:W-:Y:S01]  /*0360*/  VOTEU.ANY UP0, P0 ;  /* 0x0000000000ff7886 */ /* 0x000fe20000000100 */
[----:B------:R-:W-:-:S04]  /*0370*/  PLOP3.LUT P0, PT, PT, PT, UP0, 0x80, 0x8 ;  /* 0x000000000008781c */ /* 0x000fc80003f0f008 */
[----:B------:R-:W-:Y:S02]  /*0380*/  @!UP0 UIADD3 UR5, UPT, UPT, UR5, 0x1, URZ ;  /* 0x0000000105058890 */ /* 0x000fe4000fffe0ff */
[----:B------:R-:W-:-:S07]  /*0390*/  UISETP.GE.AND UP0, UPT, UR4, URZ, UPT ;  /* 0x000000ff0400728c */ /* 0x000fce000bf06270 */
[----:B------:R-:W-:-:S05]  /*03a0*/  @!P0 IMAD.IADD R0, R0, 0x1, -R7 ;  /* 0x0000000100008824 */ /* 0x000fca00078e0a07 */
[----:B------:R-:W-:Y:S02]  /*03b0*/  ISETP.GE.U32.AND P0, PT, R0, R7, PT ;  /* 0x000000070000720c */ /* 0x000fe40003f06070 */
[----:B------:R-:W-:-:S04]  /*03c0*/  LEA.HI R0, R5, R20, RZ, 0x3 ;  /* 0x0000001405007211 */ /* 0x000fc800078f18ff */
[----:B------:R-:W-:-:S07]  /*03d0*/  SHF.R.S32.HI R0, RZ, 0x3, R0 ;  /* 0x00000003ff007819 */ /* 0x000fce0000011400 */
[----:B------:R-:W-:-:S05]  /*03e0*/  VOTEU.ANY UP1, P0 ;  /* 0x0000000000ff7886 */ /* 0x000fca0000020100 */
[----:B------:R-:W-:Y:S02]  /*03f0*/  @UP1 UIADD3 UR5, UPT, UPT, UR5, 0x1, URZ ;  /* 0x0000000105051890 */ /* 0x000fe4000fffe0ff */
[----:B------:R-:W-:Y:S02]  /*0400*/  UISETP.NE.AND UP1, UPT, UR8, URZ, UPT ;  /* 0x000000ff0800728c */ /* 0x000fe4000bf25270 */
[----:B------:R-:W-:-:S09]  /*0410*/  @!UP0 UIADD3 UR5, UPT, UPT, -UR5, URZ, URZ ;  /* 0x000000ff05058290 */ /* 0x000fd2000fffe1ff */
[----:B------:R-:W-:-:S04]  /*0420*/  @!UP1 ULOP3.LUT UR5, URZ, UR8, URZ, 0x33, !UPT ;  /* 0x00000008ff059292 */ /* 0x000fc8000f8e33ff */
[----:B------:R-:W-:-:S04]  /*0430*/  UIMAD UR7, UR5, UR10, URZ ;  /* 0x0000000a050772a4 */ /* 0x000fc8000f8e02ff */
[----:B------:R-:W-:-:S04]  /*0440*/  USHF.R.S32.HI UR4, URZ, 0x1f, UR7 ;  /* 0x0000001fff047899 */ /* 0x000fc80008011407 */
[----:B------:R-:W-:-:S06]  /*0450*/  ULEA.HI UR4, UR4, UR7, URZ, 0x3 ;  /* 0x0000000704047291 */ /* 0x000fcc000f8f18ff */
[----:B------:R-:W-:-:S05]  /*0460*/  IMAD.U32 R5, RZ, RZ, UR4 ;  /* 0x00000004ff057e24 */ /* 0x000fca000f8e00ff */
[----:B------:R-:W-:-:S05]  /*0470*/  LEA.HI.SX32 R5, R5, R0, 0x1d ;  /* 0x0000000005057211 */ /* 0x000fca00078feaff */
[----:B0-----:R-:W-:-:S06]  /*0480*/  IMAD.WIDE R8, R5, 0x4, R8 ;  /* 0x0000000405087825 */ /* 0x001fcc00078e0208 */
[----:B------:R-:W4:Y:S01]  /*0490*/  LDG.E.CONSTANT R8, desc[UR12][R8.64] ;  /* 0x0000000c08087981 */ /* 0x000f22000c1e9900 */
[----:B------:R-:W-:Y:S01]  /*04a0*/  VIADD R5, R20, UR7 ;  /* 0x0000000714057c36 */ /* 0x000fe20008000000 */
[----:B------:R-:W-:-:S03]  /*04b0*/  LOP3.LUT R3, R3, 0x10, RZ, 0xc0, !PT ;  /* 0x0000001003037812 */ /* 0x000fc600078ec0ff */
[----:B--2---:R-:W-:Y:S01]  /*04c0*/  IMAD.WIDE R10, R5, 0x2, R10 ;  /* 0x00000002050a7825 */ /* 0x004fe200078e020a */
[----:B------:R-:W-:-:S04]  /*04d0*/  UIMAD UR4, UR9, UR10, URZ ;  /* 0x0000000a090472a4 */ /* 0x000fc8000f8e02ff */
[----:B------:R-:W5:Y:S04]  /*04e0*/  LDG.E.CONSTANT R17, desc[UR12][R10.64] ;  /* 0x0000000c0a117981 */ /* 0x000f68000c1e9900 */
[----:B------:R0:W5:Y:S01]  /*04f0*/  LDG.E.CONSTANT R4, desc[UR12][R10.64+0x4] ;  /* 0x0000040c0a047981 */ /* 0x000162000c1e9900 */
[----:B------:R-:W-:Y:S01]  /*0500*/  USHF.L.U32 UR4, UR4, 0x4, URZ ;  /* 0x0000000404047899 */ /* 0x000fe200080006ff */
[----:B------:R-:W-:Y:S02]  /*0510*/  R2UR UR14, R13 ;  /* 0x000000000d0e72ca */ /* 0x000fe400000e0000 */
[----:B------:R-:W-:-:S03]  /*0520*/  SHF.R.S32.HI R13, RZ, 0x1f, R20 ;  /* 0x0000001fff0d7819 */ /* 0x000fc60000011414 */
[----:B------:R-:W-:Y:S01]  /*0530*/  IMAD.U32 R16, RZ, RZ, UR4 ;  /* 0x00000004ff107e24 */ /* 0x000fe2000f8e00ff */
[----:B------:R-:W-:-:S04]  /*0540*/  IADD3 R15, P0, PT, R20, UR4, RZ ;  /* 0x00000004140f7c10 */ /* 0x000fc8000ff1e0ff */
[----:B------:R-:W-:Y:S02]  /*0550*/  LEA.HI.X.SX32 R16, R16, R13, 0x1, P0 ;  /* 0x0000000d10107211 */ /* 0x000fe400000f0eff */
[----:B------:R-:W-:Y:S02]  /*0560*/  ISETP.LE.AND P0, PT, R2, UR6, PT ;  /* 0x0000000602007c0c */ /* 0x000fe4000bf03270 */
[----:B---3--:R-:W-:-:S04]  /*0570*/  LEA R14, P1, R15, UR18, 0x2 ;  /* 0x000000120f0e7c11 */ /* 0x008fc8000f8210ff */
[----:B------:R-:W-:Y:S02]  /*0580*/  LEA.HI.X R15, R15, UR19, R16, 0x2, P1 ;  /* 0x000000130f0f7c11 */ /* 0x000fe400088f1410 */
[----:B----4-:R-:W-:-:S04]  /*0590*/  SHF.R.U32.HI R3, RZ, R3, R8 ;  /* 0x00000003ff037219 */ /* 0x010fc80000011608 */
[--C-:B------:R-:W-:Y:S02]  /*05a0*/  SHF.R.U32.HI R8, RZ, 0x4, R3.reuse ;  /* 0x00000004ff087819 */ /* 0x100fe40000011603 */
[--C-:B0-----:R-:W-:Y:S02]  /*05b0*/  SHF.R.U32.HI R10, RZ, 0xc, R3.reuse ;  /* 0x0000000cff0a7819 */ /* 0x101fe40000011603 */
[----:B------:R-:W-:Y:S02]  /*05c0*/  LOP3.LUT R6, R3, 0xf, RZ, 0xc0, !PT ;  /* 0x0000000f03067812 */ /* 0x000fe400078ec0ff */
[----:B------:R-:W-:Y:S02]  /*05d0*/  SHF.R.U32.HI R9, RZ, 0x8, R3 ;  /* 0x00000008ff097819 */ /* 0x000fe40000011603 */
[----:B------:R-:W-:Y:S01]  /*05e0*/  LOP3.LUT R8, R8, 0xf, RZ, 0xc0, !PT ;  /* 0x0000000f08087812 */ /* 0x000fe200078ec0ff */
[----:B------:R-:W-:Y:S01]  /*05f0*/  VIADD R5, R6, 0x1 ;  /* 0x0000000106057836 */ /* 0x000fe20000000000 */
[----:B------:R-:W-:-:S02]  /*0600*/  LOP3.LUT R10, R10, 0xf, RZ, 0xc0, !PT ;  /* 0x0000000f0a0a7812 */ /* 0x000fc400078ec0ff */
[----:B------:R-:W-:Y:S01]  /*0610*/  LOP3.LUT R9, R9, 0xf, RZ, 0xc0, !PT ;  /* 0x0000000f09097812 */ /* 0x000fe200078ec0ff */
[----:B------:R-:W-:Y:S02]  /*0620*/  VIADD R7, R8, 0x1 ;  /* 0x0000000108077836 */ /* 0x000fe40000000000 */
[----:B------:R-:W-:Y:S01]  /*0630*/  VIADD R12, R10, 0x1 ;  /* 0x000000010a0c7836 */ /* 0x000fe20000000000 */
[----:B------:R-:W0:Y:S01]  /*0640*/  I2F.F16 R5, R5 ;  /* 0x0000000500057306 */ /* 0x000e220000200c00 */
[----:B------:R-:W-:-:S07]  /*0650*/  VIADD R3, R9, 0x1 ;  /* 0x0000000109037836 */ /* 0x000fce0000000000 */
[----:B------:R-:W1:Y:S08]  /*0660*/  I2F.F16 R7, R7 ;  /* 0x0000000700077306 */ /* 0x000e700000200c00 */
[----:B------:R0:W2:Y:S08]  /*0670*/  I2F.F16 R11, R3 ;  /* 0x00000003000b7306 */ /* 0x0000b00000200c00 */
[----:B------:R-:W3:Y:S01]  /*0680*/  I2F.F16 R12, R12 ;  /* 0x0000000c000c7306 */ /* 0x000ee20000200c00 */
[----:B0-----:R-:W-:-:S02]  /*0690*/  HADD2 R3, -R5.H0_H0, UR14.H0_H0 ;  /* 0x2000000e05037e30 */ /* 0x001fc40008000900 */
[----:B-1----:R-:W-:Y:S02]  /*06a0*/  HADD2 R5, -R7.H0_H0, UR14.H0_H0 ;  /* 0x2000000e07057e30 */ /* 0x002fe40008000900 */
[----:B--2---:R-:W-:Y:S02]  /*06b0*/  HADD2 R7, -R11.H0_H0, UR14.H0_H0 ;  /* 0x2000000e0b077e30 */ /* 0x004fe40008000900 */
[----:B---3--:R-:W-:Y:S01]  /*06c0*/  HADD2 R13, -R12.H0_H0, UR14.H0_H0 ;  /* 0x2000000e0c0d7e30 */ /* 0x008fe20008000900 */
[----:B------:R-:W-:Y:S06]  /*06d0*/  @P0 EXIT ;  /* 0x000000000000094d */ /* 0x000fec0003800000 */
[----:B------:R-:W-:Y:S01]  /*06e0*/  IMAD.U32 R11, RZ, RZ, UR6 ;  /* 0x00000006ff0b7e24 */ /* 0x000fe2000f8e00ff */
[----:B------:R-:W-:Y:S01]  /*06f0*/  UISETP.NE.U32.AND UP0, UPT, UR16, URZ, UPT ;  /* 0x000000ff1000728c */ /* 0x000fe2000bf05070 */
[----:B------:R-:W-:Y:S01]  /*0700*/  VIADD R6, R6, 0xe401 ;  /* 0x0000e40106067836 */ /* 0x000fe20000000000 */
[----:B-----5:R-:W-:Y:S01]  /*0710*/  PRMT R16, R17, 0x5410, R17 ;  /* 0x0000541011107816 */ /* 0x020fe20000000011 */
[----:B------:R-:W-:Y:S01]  /*0720*/  VIADD R8, R8, 0xe401 ;  /* 0x0000e40108087836 */ /* 0x000fe20000000000 */
[----:B------:R-:W-:Y:S01]  /*0730*/  VIADDMNMX R11, R11, 0x80, R2, PT ;  /* 0x000000800b0b7846 */ /* 0x000fe20003800102 */
[----:B------:R-:W-:Y:S01]  /*0740*/  UISETP.NE.AND.EX UP0, UPT, UR17, URZ, UPT, UP0 ;  /* 0x000000ff1100728c */ /* 0x000fe2000bf05300 */
[----:B------:R-:W-:Y:S01]  /*0750*/  VIADD R9, R9, 0xe401 ;  /* 0x0000e40109097836 */ /* 0x000fe20000000000 */
[--C-:B------:R-:W-:Y:S01]  /*0760*/  PRMT R18, R4, 0x5410, R4.reuse ;  /* 0x0000541004127816 */ /* 0x100fe20000000004 */
[----:B------:R-:W-:Y:S01]  /*0770*/  VIADD R10, R10, 0xe401 ;  /* 0x0000e4010a0a7836 */ /* 0x000fe20000000000 */
[----:B------:R-:W-:Y:S01]  /*0780*/  R2UR UR11, R11 ;  /* 0x000000000b0b72ca */ /* 0x000fe200000e0000 */
[----:B------:R-:W-:Y:S01]  /*0790*/  UIADD3 UR8, UPT, UPT, UR6, UR8, URZ ;  /* 0x0000000806087290 */ /* 0x000fe2000fffe0ff */
[----:B------:R-:W-:Y:S01]  /*07a0*/  PRMT R19, R4, 0x7632, R4 ;  /* 0x0000763204137816 */ /* 0x000fe20000000004 */
[----:B------:R-:W-:Y:S01]  /*07b0*/  UMOV UR7, UR5 ;  /* 0x0000000500077c82 */ /* 0x000fe20008000000 */
[----:B------:R-:W-:-:S02]  /*07c0*/  PRMT R2, R6, 0x5410, R6 ;  /* 0x0000541006027816 */ /* 0x000fc40000000006 */
[----:B------:R-:W-:Y:S02]  /*07d0*/  PRMT R17, R17, 0x7632, R17 ;  /* 0x0000763211117816 */ /* 0x000fe40000000011 */
[----:B------:R-:W-:Y:S02]  /*07e0*/  PRMT R4, R8, 0x5410, R8 ;  /* 0x0000541008047816 */ /* 0x000fe40000000008 */
[----:B------:R-:W-:Y:S02]  /*07f0*/  PRMT R6, R9, 0x5410, R9 ;  /* 0x0000541009067816 */ /* 0x000fe40000000009 */
[----:B------:R-:W-:Y:S01]  /*0800*/  PRMT R12, R10, 0x5410, R10 ;  /* 0x000054100a0c7816 */ /* 0x000fe2000000000a */
[----:B------:R-:W-:Y:S06]  /*0810*/  BRA.U !UP0, `(.L_x_42) ;  /* 0x0000000d08287547 */ /* 0x000fec000b800000 */
[----:B------:R-:W-:-:S05]  /*0820*/  UMOV UR4, URZ ;  /* 0x000000ff00047c82 */ /* 0x000fca0008000000 */
.L_x_45:
[----:B------:R-:W-:Y:S01]  /*0830*/  UISETP.NE.AND UP0, UPT, UR6, UR8, UPT ;  /* 0x000000080600728c */ /* 0x000fe2000bf05270 */
[----:B------:R-:W0:Y:S08]  /*0840*/  LDCU UR15, c[0x0][0x3a4] ;  /* 0x00007480ff0f77ac */ /* 0x000e300008000800 */
[----:B-1----:R-:W-:Y:S05]  /*0850*/  BRA.U UP0, `(.L_x_43) ;  /* 0x0000000100d47547 */ /* 0x002fea000b800000 */
[----:B------:R-:W1:Y:S01]  /*0860*/  LDC R6, c[0x0][0x3a4] ;  /* 0x0000e900ff067b82 */ /* 0x000e620000000800 */
[----:B------:R-:W2:Y:S01]  /*0870*/  S2R R8, SR_TID.X ;  /* 0x0000000000087919 */ /* 0x000ea20000002100 */
[----:B------:R-:W3:Y:S01]  /*0880*/  LDCU UR8, c[0x0][0x3a8] ;  /* 0x00007500ff0877ac */ /* 0x000ee20008000800 */
[----:B------:R-:W2:Y:S05]  /*0890*/  S2R R7, SR_CTAID.X ;  /* 0x0000000000077919 */ /* 0x000eaa0000002500 */
[----:B------:R-:W4:Y:S01]  /*08a0*/  LDC.64 R2, c[0x0][0x390] ;  /* 0x0000e400ff027b82 */ /* 0x000f220000000a00 */
[----:B-1----:R-:W-:-:S05]  /*08b0*/  IMAD R6, R6, UR7, R6 ;  /* 0x0000000706067c24 */ /* 0x002fca000f8e0206 */
[----:B------:R-:W-:-:S04]  /*08c0*/  SHF.R.S32.HI R5, RZ, 0x1f, R6 ;  /* 0x0000001fff057819 */ /* 0x000fc80000011406 */
[----:B------:R-:W-:-:S04]  /*08d0*/  LEA.HI R5, R5, R6, RZ, 0x3 ;  /* 0x0000000605057211 */ /* 0x000fc800078f18ff */
[----:B------:R-:W-:-:S05]  /*08e0*/  LEA.HI.SX32 R5, R5, R0, 0x1d ;  /* 0x0000000005057211 */ /* 0x000fca00078feaff */
[----:B----4-:R-:W-:Y:S02]  /*08f0*/  IMAD.WIDE R2, R5, 0x4, R2 ;  /* 0x0000000405027825 */ /* 0x010fe400078e0202 */
[----:B------:R-:W1:Y:S04]  /*0900*/  LDC.64 R4, c[0x0][0x398] ;  /* 0x0000e600ff047b82 */ /* 0x000e680000000a00 */
[----:B------:R-:W4:Y:S01]  /*0910*/  LDG.E.CONSTANT R2, desc[UR12][R2.64] ;  /* 0x0000000c02027981 */ /* 0x000f22000c1e9900 */
[----:B--2---:R-:W-:-:S04]  /*0920*/  IMAD R7, R7, 0x80, R8 ;  /* 0x0000008007077824 */ /* 0x004fc800078e0208 */
[----:B------:R-:W-:-:S04]  /*0930*/  IMAD.U32 R7, R7, 0x4, R6 ;  /* 0x0000000407077824 */ /* 0x000fc800078e0006 */
[----:B-1----:R-:W-:-:S05]  /*0940*/  IMAD.WIDE R4, R7, 0x2, R4 ;  /* 0x0000000207047825 */ /* 0x002fca00078e0204 */
[----:B------:R-:W2:Y:S04]  /*0950*/  LDG.E.CONSTANT R17, desc[UR12][R4.64] ;  /* 0x0000000c04117981 */ /* 0x000ea8000c1e9900 */
[----:B------:R1:W5:Y:S01]  /*0960*/  LDG.E.CONSTANT R19, desc[UR12][R4.64+0x4] ;  /* 0x0000040c04137981 */ /* 0x000362000c1e9900 */
[----:B------:R-:W-:Y:S01]  /*0970*/  IMAD.SHL.U32 R8, R8, 0x10, RZ ;  /* 0x0000001008087824 */ /* 0x000fe200078e00ff */
[----:B------:R-:W-:Y:S02]  /*0980*/  UIADD3 UR7, UPT, UPT, UR7, 0x1, URZ ;  /* 0x0000000107077890 */ /* 0x000fe4000fffe0ff */
[----:B---3--:R-:W-:Y:S02]  /*0990*/  UIADD3 UR8, UPT, UPT, UR6, UR8, URZ ;  /* 0x0000000806087290 */ /* 0x008fe4000fffe0ff */
[----:B------:R-:W-:-:S04]  /*09a0*/  LOP3.LUT R7, R8, 0x10, RZ, 0xc0, !PT ;  /* 0x0000001008077812 */ /* 0x000fc800078ec0ff */
[----:B----4-:R-:W-:-:S04]  /*09b0*/  SHF.R.U32.HI R6, RZ, R7, R2 ;  /* 0x00000007ff067219 */ /* 0x010fc80000011602 */
[----:B------:R-:W-:Y:S02]  /*09c0*/  LOP3.LUT R7, R6, 0xf, RZ, 0xc0, !PT ;  /* 0x0000000f06077812 */ /* 0x000fe400078ec0ff */
[--C-:B------:R-:W-:Y:S02]  /*09d0*/  SHF.R.U32.HI R2, RZ, 0x4, R6.reuse ;  /* 0x00000004ff027819 */ /* 0x100fe40000011606 */
[--C-:B------:R-:W-:Y:S01]  /*09e0*/  SHF.R.U32.HI R3, RZ, 0x8, R6.reuse ;  /* 0x00000008ff037819 */ /* 0x100fe20000011606 */
[C---:B------:R-:W-:Y:S01]  /*09f0*/  VIADD R8, R7.reuse, 0x1 ;  /* 0x0000000107087836 */ /* 0x040fe20000000000 */
[----:B------:R-:W-:Y:S01]  /*0a00*/  SHF.R.U32.HI R6, RZ, 0xc, R6 ;  /* 0x0000000cff067819 */ /* 0x000fe20000011606 */
[----:B-1----:R-:W-:Y:S01]  /*0a10*/  VIADD R4, R7, 0xe401 ;  /* 0x0000e40107047836 */ /* 0x002fe20000000000 */
[----:B------:R-:W-:Y:S02]  /*0a20*/  LOP3.LUT R3, R3, 0xf, RZ, 0xc0, !PT ;  /* 0x0000000f03037812 */ /* 0x000fe400078ec0ff */
[----:B------:R-:W-:Y:S01]  /*0a30*/  LOP3.LUT R6, R6, 0xf, RZ, 0xc0, !PT ;  /* 0x0000000f06067812 */ /* 0x000fe200078ec0ff */
[----:B------:R-:W1:Y:S01]  /*0a40*/  I2F.F16 R8, R8 ;  /* 0x0000000800087306 */ /* 0x000e620000200c00 */
[----:B------:R-:W-:Y:S01]  /*0a50*/  LOP3.LUT R2, R2, 0xf, RZ, 0xc0, !PT ;  /* 0x0000000f02027812 */ /* 0x000fe200078ec0ff */
[----:B------:R-:W-:-:S02]  /*0a60*/  VIADD R10, R3, 0x1 ;  /* 0x00000001030a7836 */ /* 0x000fc40000000000 */
[----:B------:R-:W-:Y:S02]  /*0a70*/  VIADD R12, R6, 0x1 ;  /* 0x00000001060c7836 */ /* 0x000fe40000000000 */
[----:B------:R-:W-:Y:S02]  /*0a80*/  VIADD R9, R2, 0x1 ;  /* 0x0000000102097836 */ /* 0x000fe40000000000 */
[----:B------:R-:W3:Y:S01]  /*0a90*/  I2F.F16 R10, R10 ;  /* 0x0000000a000a7306 */ /* 0x000ee20000200c00 */
[----:B------:R-:W-:Y:S01]  /*0aa0*/  VIADD R11, R3, 0xe401 ;  /* 0x0000e401030b7836 */ /* 0x000fe20000000000 */
[C-C-:B--2---:R-:W-:Y:S01]  /*0ab0*/  PRMT R16, R17.reuse, 0x5410, R17.reuse ;  /* 0x0000541011107816 */ /* 0x144fe20000000011 */
[----:B------:R-:W-:Y:S01]  /*0ac0*/  VIADD R20, R6, 0xe401 ;  /* 0x0000e40106147836 */ /* 0x000fe20000000000 */
[----:B------:R-:W-:Y:S02]  /*0ad0*/  PRMT R17, R17, 0x7632, R17 ;  /* 0x0000763211117816 */ /* 0x000fe40000000011 */
[C-C-:B-----5:R-:W-:Y:S01]  /*0ae0*/  PRMT R18, R19.reuse, 0x5410, R19.reuse ;  /* 0x0000541013127816 */ /* 0x160fe20000000013 */
[----:B-1----:R-:W-:Y:S01]  /*0af0*/  HADD2 R3, -R8.H0_H0, UR14.H0_H0 ;  /* 0x2000000e08037e30 */ /* 0x002fe20008000900 */
[----:B------:R-:W1:Y:S01]  /*0b00*/  I2F.F16 R12, R12 ;  /* 0x0000000c000c7306 */ /* 0x000e620000200c00 */
[----:B------:R-:W-:-:S02]  /*0b10*/  PRMT R19, R19, 0x7632, R19 ;  /* 0x0000763213137816 */ /* 0x000fc40000000013 */
[----:B------:R-:W-:Y:S01]  /*0b20*/  PRMT R6, R11, 0x5410, R11 ;  /* 0x000054100b067816 */ /* 0x000fe2000000000b */
[----:B---3--:R-:W-:-:S04]  /*0b30*/  HADD2 R7, -R10.H0_H0, UR14.H0_H0 ;  /* 0x2000000e0a077e30 */ /* 0x008fc80008000900 */
[----:B------:R2:W3:Y:S01]  /*0b40*/  I2F.F16 R5, R9 ;  /* 0x0000000900057306 */ /* 0x0004e20000200c00 */
[----:B-1----:R-:W-:Y:S01]  /*0b50*/  HADD2 R13, -R12.H0_H0, UR14.H0_H0 ;  /* 0x2000000e0c0d7e30 */ /* 0x002fe20008000900 */
[----:B------:R-:W-:Y:S01]  /*0b60*/  PRMT R12, R20, 0x5410, R20 ;  /* 0x00005410140c7816 */ /* 0x000fe20000000014 */
[----:B--2---:R-:W-:Y:S01]  /*0b70*/  VIADD R9, R2, 0xe401 ;  /* 0x0000e40102097836 */ /* 0x004fe20000000000 */
[----:B------:R-:W-:-:S04]  /*0b80*/  PRMT R2, R4, 0x5410, R4 ;  /* 0x0000541004027816 */ /* 0x000fc80000000004 */
[----:B------:R-:W-:Y:S01]  /*0b90*/  PRMT R4, R9, 0x5410, R9 ;  /* 0x0000541009047816 */ /* 0x000fe20000000009 */
[----:B---3--:R-:W-:-:S07]  /*0ba0*/  HADD2 R5, -R5.H0_H0, UR14.H0_H0 ;  /* 0x2000000e05057e30 */ /* 0x008fce0008000900 */
.L_x_43:
[----:B------:R-:W-:-:S05]  /*0bb0*/  UMOV UR5, URZ ;  /* 0x000000ff00057c82 */ /* 0x000fca0008000000 */
.L_x_44:
[----:B-1----:R-:W2:Y:S01]  /*0bc0*/  LDG.E.128.CONSTANT R8, desc[UR12][R14.64] ;  /* 0x0000000c0e087981 */ /* 0x002ea2000c1e9d00 */
[----:B------:R-:W1:Y:S01]  /*0bd0*/  S2UR UR10, SR_CgaCtaId ;  /* 0x00000000000a79c3 */ /* 0x000e620000008800 */
[----:B------:R-:W-:Y:S01]  /*0be0*/  UMOV UR9, 0x400 ;  /* 0x0000040000097882 */ /* 0x000fe20000000000 */
[----:B------:R-:W-:Y:S01]  /*0bf0*/  UIADD3 UR5, UPT, UPT, UR5, 0x1, URZ ;  /* 0x0000000105057890 */ /* 0x000fe2000fffe0ff */
[----:B------:R-:W3:Y:S03]  /*0c00*/  S2R R22, SR_CTAID.X ;  /* 0x0000000000167919 */ /* 0x000ee60000002500 */
[----:B------:R-:W-:Y:S01]  /*0c10*/  UISETP.NE.AND UP0, UPT, UR5, 0x4, UPT ;  /* 0x000000040500788c */ /* 0x000fe2000bf05270 */
[----:B------:R-:W3:Y:S01]  /*0c20*/  S2R R23, SR_TID.X ;  /* 0x0000000000177919 */ /* 0x000ee20000002100 */
[----:B------:R-:W4:Y:S01]  /*0c30*/  LDC.64 R20, c[0x0][0x3b0] ;  /* 0x0000ec00ff147b82 */ /* 0x000f220000000a00 */
[----:B-1----:R-:W-:-:S04]  /*0c40*/  ULEA UR9, UR10, UR9, 0x18 ;  /* 0x000000090a097291 */ /* 0x002fc8000f8ec0ff */
[----:B------:R-:W-:Y:S02]  /*0c50*/  ULEA UR9, UR4, UR9, 0x1 ;  /* 0x0000000904097291 */ /* 0x000fe4000f8e08ff */
[----:B------:R-:W-:-:S07]  /*0c60*/  UIADD3 UR4, UPT, UPT, UR4, 0x8, URZ ;  /* 0x0000000804047890 */ /* 0x000fce000fffe0ff */
[----:B------:R-:W0:Y:S01]  /*0c70*/  LDS.U16 R27, [UR9] ;  /* 0x00000009ff1b7984 */ /* 0x000e220008000400 */
[----:B---3--:R-:W-:-:S04]  /*0c80*/  IMAD R22, R22, 0x80, R23 ;  /* 0x0000008016167824 */ /* 0x008fc800078e0217 */
[----:B------:R-:W-:-:S04]  /*0c90*/  IMAD.SHL.U32 R22, R22, 0x4, RZ ;  /* 0x0000000416167824 */ /* 0x000fc800078e00ff */
[----:B0-----:R-:W-:Y:S01]  /*0ca0*/  IMAD R27, R27, UR15, R22 ;  /* 0x0000000f1b1b7c24 */ /* 0x001fe2000f8e0216 */
[----:B--2---:R-:W-:Y:S02]  /*0cb0*/  LOP3.LUT R29, R8, 0xf000f, RZ, 0xc0, !PT ;  /* 0x000f000f081d7812 */ /* 0x004fe400078ec0ff */
[----:B------:R-:W-:Y:S02]  /*0cc0*/  LOP3.LUT R28, R9, 0xf000f, RZ, 0xc0, !PT ;  /* 0x000f000f091c7812 */ /* 0x000fe400078ec0ff */
[----:B------:R-:W-:Y:S02]  /*0cd0*/  LOP3.LUT R29, R29, 0x64006400, RZ, 0xfc, !PT ;  /* 0x640064001d1d7812 */ /* 0x000fe400078efcff */
[----:B------:R-:W-:Y:S02]  /*0ce0*/  LOP3.LUT R28, R28, 0x64006400, RZ, 0xfc, !PT ;  /* 0x640064001c1c7812 */ /* 0x000fe400078efcff */
[----:B------:R-:W-:Y:S02]  /*0cf0*/  LOP3.LUT R23, R10, 0xf000f, RZ, 0xc0, !PT ;  /* 0x000f000f0a177812 */ /* 0x000fe400078ec0ff */
[----:B------:R-:W-:Y:S01]  /*0d00*/  LOP3.LUT R25, R11, 0xf000f, RZ, 0xc0, !PT ;  /* 0x000f000f0b197812 */ /* 0x000fe200078ec0ff */
[----:B------:R-:W-:Y:S01]  /*0d10*/  HADD2 R28, R28, R4 ;  /* 0x000000041c1c7230 */ /* 0x000fe20000000000 */
[----:B------:R-:W-:Y:S01]  /*0d20*/  LOP3.LUT R23, R23, 0x64006400, RZ, 0xfc, !PT ;  /* 0x6400640017177812 */ /* 0x000fe200078efcff */
[----:B------:R-:W-:Y:S01]  /*0d30*/  HFMA2 R26, R29, 1, 1, R2 ;  /* 0x3c003c001d1a7831 */ /* 0x000fe20000000002 */
[----:B------:R-:W-:Y:S01]  /*0d40*/  LOP3.LUT R25, R25, 0x64006400, RZ, 0xfc, !PT ;  /* 0x6400640019197812 */ /* 0x000fe200078efcff */
[----:B------:R-:W-:-:S04]  /*0d50*/  HFMA2 R28, R17, R28, -RZ ;  /* 0x0000001c111c7231 */ /* 0x000fc800001000ff */
[----:B------:R-:W-:Y:S02]  /*0d60*/  HADD2 R24, R25, R12 ;  /* 0x0000000c19187230 */ /* 0x000fe40000000000 */
[----:B------:R-:W-:Y:S02]  /*0d70*/  HFMA2 R23, R23, 1, 1, R6 ;  /* 0x3c003c0017177831 */ /* 0x000fe40000000006 */
[----:B------:R-:W-:Y:S02]  /*0d80*/  HMUL2 R25, R16, R26 ;  /* 0x0000001a10197232 */ /* 0x000fe40000000000 */
[----:B----4-:R-:W-:-:S04]  /*0d90*/  IMAD.WIDE R26, R27, 0x2, R20 ;  /* 0x000000021b1a7825 */ /* 0x010fc800078e0214 */
[----:B------:R-:W-:Y:S01]  /*0da0*/  HFMA2 R24, R19, R24, -RZ ;  /* 0x0000001813187231 */ /* 0x000fe200001000ff */
[----:B------:R-:W-:Y:S01]  /*0db0*/  PRMT R29, R25, 0x5410, R28 ;  /* 0x00005410191d7816 */ /* 0x000fe2000000001c */
[----:B------:R-:W-:-:S04]  /*0dc0*/  HMUL2 R23, R18, R23 ;  /* 0x0000001712177232 */ /* 0x000fc80000000000 */
[----:B------:R0:W-:Y:S02]  /*0dd0*/  STG.E desc[UR12][R26.64], R29 ;  /* 0x0000001d1a007986 */ /* 0x0001e4000c10190c */
[----:B0-----:R-:W-:-:S05]  /*0de0*/  PRMT R29, R23, 0x5410, R24 ;  /* 0x00005410171d7816 */ /* 0x001fca0000000018 */
[----:B------:R0:W-:Y:S04]  /*0df0*/  STG.E desc[UR12][R26.64+0x4], R29 ;  /* 0x0000041d1a007986 */ /* 0x0001e8000c10190c */
[----:B------:R-:W1:Y:S01]  /*0e00*/  LDS.U16 R27, [UR9+0x2] ;  /* 0x00000209ff1b7984 */ /* 0x000e620008000400 */
[----:B0-----:R-:W-:-:S03]  /*0e10*/  PRMT R29, R25, 0x7632, R28 ;  /* 0x00007632191d7816 */ /* 0x001fc6000000001c */
[----:B------:R-:W0:Y:S01]  /*0e20*/  LDS.U16 R25, [UR9+0x4] ;  /* 0x00000409ff197984 */ /* 0x000e220008000400 */
[----:B------:R-:W-:-:S04]  /*0e30*/  LOP3.LUT R28, R9, 0xf000f0, RZ, 0xc0, !PT ;  /* 0x00f000f0091c7812 */ /* 0x000fc800078ec0ff */
[----:B------:R-:W-:Y:S01]  /*0e40*/  LOP3.LUT R28, R28, 0x64006400, RZ, 0xfc, !PT ;  /* 0x640064001c1c7812 */ /* 0x000fe200078efcff */
[----:B-1----:R-:W-:-:S04]  /*0e50*/  IMAD R27, R27, UR15, R22 ;  /* 0x0000000f1b1b7c24 */ /* 0x002fc8000f8e0216 */
[----:B------:R-:W-:-:S05]  /*0e60*/  IMAD.WIDE R26, R27, 0x2, R20 ;  /* 0x000000021b1a7825 */ /* 0x000fca00078e0214 */
[----:B------:R1:W-:Y:S01]  /*0e70*/  STG.E desc[UR12][R26.64], R29 ;  /* 0x0000001d1a007986 */ /* 0x0003e2000c10190c */
[----:B0-----:R-:W-:Y:S01]  /*0e80*/  IMAD R25, R25, UR15, R22 ;  /* 0x0000000f19197c24 */ /* 0x001fe2000f8e0216 */
[----:B-1----:R-:W-:Y:S02]  /*0e90*/  PRMT R29, R23, 0x7632, R24 ;  /* 0x00007632171d7816 */ /* 0x002fe40000000018 */
[----:B------:R-:W-:-:S03]  /*0ea0*/  LOP3.LUT R23, R8, 0xf000f0, RZ, 0xc0, !PT ;  /* 0x00f000f008177812 */ /* 0x000fc600078ec0ff */
[----:B------:R0:W-:Y:S01]  /*0eb0*/  STG.E desc[UR12][R26.64+0x4], R29 ;  /* 0x0000041d1a007986 */ /* 0x0001e2000c10190c */
[----:B------:R-:W-:-:S05]  /*0ec0*/  LOP3.LUT R24, R23, 0x64006400, RZ, 0xfc, !PT ;  /* 0x6400640017187812 */ /* 0x000fca00078efcff */
[----:B------:R-:W-:Y:S02]  /*0ed0*/  HFMA2 R23, R24, 0.0625, 0.0625, R3 ;  /* 0x2c002c0018177831 */ /* 0x000fe40000000003 */
[----:B------:R-:W-:Y:S02]  /*0ee0*/  HFMA2 R24, R28, 0.0625, 0.0625, R5 ;  /* 0x2c002c001c187831 */ /* 0x000fe40000000005 */
[----:B0-----:R-:W-:Y:S01]  /*0ef0*/  IMAD.WIDE R28, R25, 0x2, R20 ;  /* 0x00000002191c7825 */ /* 0x001fe200078e0214 */
[----:B------:R-:W-:-:S03]  /*0f00*/  LOP3.LUT R25, R10, 0xf000f0, RZ, 0xc0, !PT ;  /* 0x00f000f00a197812 */ /* 0x000fc600078ec0ff */
[----:B------:R-:W-:Y:S01]  /*0f10*/  HFMA2 R24, R17, R24, -RZ ;  /* 0x0000001811187231 */ /* 0x000fe200001000ff */
[----:B------:R-:W-:Y:S01]  /*0f20*/  SHF.R.U32.HI R10, RZ, 0x8, R10 ;  /* 0x00000008ff0a7819 */ /* 0x000fe2000001160a */
[----:B------:R-:W-:Y:S01]  /*0f30*/  HMUL2 R23, R16, R23 ;  /* 0x0000001710177232 */ /* 0x000fe20000000000 */
[----:B------:R-:W-:-:S04]  /*0f40*/  LOP3.LUT R26, R25, 0x64006400, RZ, 0xfc, !PT ;  /* 0x64006400191a7812 */ /* 0x000fc800078efcff */
[C-C-:B------:R-:W-:Y:S01]  /*0f50*/  PRMT R27, R23.reuse, 0x5410, R24.reuse ;  /* 0x00005410171b7816 */ /* 0x140fe20000000018 */
[----:B------:R-:W-:Y:S01]  /*0f60*/  HFMA2 R25, R26, 0.0625, 0.0625, R7 ;  /* 0x2c002c001a197831 */ /* 0x000fe20000000007 */
[----:B------:R-:W-:Y:S02]  /*0f70*/  PRMT R24, R23, 0x7632, R24 ;  /* 0x0000763217187816 */ /* 0x000fe40000000018 */
[----:B------:R-:W-:Y:S01]  /*0f80*/  SHF.R.U32.HI R23, RZ, 0x8, R8 ;  /* 0x00000008ff177819 */ /* 0x000fe20000011608 */
[----:B------:R0:W-:Y:S03]  /*0f90*/  STG.E desc[UR12][R28.64], R27 ;  /* 0x0000001b1c007986 */ /* 0x0001e6000c10190c */
[C---:B------:R-:W-:Y:S02]  /*0fa0*/  LOP3.LUT R8, R23.reuse, 0xf000f, RZ, 0xc0, !PT ;  /* 0x000f000f17087812 */ /* 0x040fe400078ec0ff */
[----:B------:R-:W-:Y:S01]  /*0fb0*/  LOP3.LUT R23, R23, 0xf000f0, RZ, 0xc0, !PT ;  /* 0x00f000f017177812 */ /* 0x000fe200078ec0ff */
[----:B------:R-:W-:Y:S01]  /*0fc0*/  HMUL2 R25, R18, R25 ;  /* 0x0000001912197232 */ /* 0x000fe20000000000 */
[----:B0-----:R-:W-:-:S02]  /*0fd0*/  LOP3.LUT R27, R11, 0xf000f0, RZ, 0xc0, !PT ;  /* 0x00f000f00b1b7812 */ /* 0x001fc400078ec0ff */
[----:B------:R-:W-:Y:S02]  /*0fe0*/  SHF.R.U32.HI R11, RZ, 0x8, R11 ;  /* 0x00000008ff0b7819 */ /* 0x000fe4000001160b */
[----:B------:R-:W-:-:S05]  /*0ff0*/  LOP3.LUT R27, R27, 0x64006400, RZ, 0xfc, !PT ;  /* 0x640064001b1b7812 */ /* 0x000fca00078efcff */
[----:B------:R-:W-:-:S04]  /*1000*/  HFMA2 R26, R27, 0.0625, 0.0625, R13 ;  /* 0x2c002c001b1a7831 */ /* 0x000fc8000000000d */
[----:B------:R-:W-:-:S05]  /*1010*/  HFMA2 R26, R19, R26, -RZ ;  /* 0x0000001a131a7231 */ /* 0x000fca00001000ff */
[C-C-:B------:R-:W-:Y:S02]  /*1020*/  PRMT R27, R25.reuse, 0x5410, R26.reuse ;  /* 0x00005410191b7816 */ /* 0x140fe4000000001a */
[----:B------:R-:W-:-:S03]  /*1030*/  PRMT R26, R25, 0x7632, R26 ;  /* 0x00007632191a7816 */ /* 0x000fc6000000001a */
[----:B------:R-:W-:Y:S04]  /*1040*/  STG.E desc[UR12][R28.64+0x4], R27 ;  /* 0x0000041b1c007986 */ /* 0x000fe8000c10190c */
[----:B------:R-:W0:Y:S02]  /*1050*/  LDS.U16 R27, [UR9+0x6] ;  /* 0x00000609ff1b7984 */ /* 0x000e240008000400 */
[----:B0-----:R-:W-:-:S04]  /*1060*/  IMAD R27, R27, UR15, R22 ;  /* 0x0000000f1b1b7c24 */ /* 0x001fc8000f8e0216 */
[----:B------:R-:W-:Y:S02]  /*1070*/  IMAD.WIDE R28, R27, 0x2, R20 ;  /* 0x000000021b1c7825 */ /* 0x000fe400078e0214 */
[----:B------:R-:W0:Y:S04]  /*1080*/  LDS.U16 R27, [UR9+0x8] ;  /* 0x00000809ff1b7984 */ /* 0x000e280008000400 */
[----:B------:R1:W-:Y:S04]  /*1090*/  STG.E desc[UR12][R28.64+0x4], R26 ;  /* 0x0000041a1c007986 */ /* 0x0003e8000c10190c */
[----:B------:R2:W-:Y:S01]  /*10a0*/  STG.E desc[UR12][R28.64], R24 ;  /* 0x000000181c007986 */ /* 0x0005e2000c10190c */
[----:B-1----:R-:W-:-:S02]  /*10b0*/  SHF.R.U32.HI R26, RZ, 0x8, R9 ;  /* 0x00000008ff1a7819 */ /* 0x002fc40000011609 */
[----:B------:R-:W-:Y:S02]  /*10c0*/  LOP3.LUT R9, R8, 0x64006400, RZ, 0xfc, !PT ;  /* 0x6400640008097812 */ /* 0x000fe400078efcff */
[----:B--2---:R-:W-:Y:S02]  /*10d0*/  LOP3.LUT R24, R26, 0xf000f, RZ, 0xc0, !PT ;  /* 0x000f000f1a187812 */ /* 0x004fe400078ec0ff */
[C---:B------:R-:W-:Y:S01]  /*10e0*/  LOP3.LUT R28, R11.reuse, 0xf000f, RZ, 0xc0, !PT ;  /* 0x000f000f0b1c7812 */ /* 0x040fe200078ec0ff */
[----:B------:R-:W-:Y:S01]  /*10f0*/  HADD2 R8, R9, R2 ;  /* 0x0000000209087230 */ /* 0x000fe20000000000 */
[----:B------:R-:W-:Y:S02]  /*1100*/  LOP3.LUT R25, R24, 0x64006400, RZ, 0xfc, !PT ;  /* 0x6400640018197812 */ /* 0x000fe400078efcff */
[----:B------:R-:W-:Y:S02]  /*1110*/  LOP3.LUT R26, R26, 0xf000f0, RZ, 0xc0, !PT ;  /* 0x00f000f01a1a7812 */ /* 0x000fe400078ec0ff */
[----:B------:R-:W-:Y:S01]  /*1120*/  LOP3.LUT R11, R11, 0xf000f0, RZ, 0xc0, !PT ;  /* 0x00f000f00b0b7812 */ /* 0x000fe200078ec0ff */
[----:B------:R-:W-:-:S02]  /*1130*/  HFMA2 R24, R25, 1, 1, R4 ;  /* 0x3c003c0019187831 */ /* 0x000fc40000000004 */
[----:B------:R-:W-:Y:S01]  /*1140*/  HMUL2 R25, R16, R8 ;  /* 0x0000000810197232 */ /* 0x000fe20000000000 */
[----:B------:R-:W-:Y:S01]  /*1150*/  LOP3.LUT R26, R26, 0x64006400, RZ, 0xfc, !PT ;  /* 0x640064001a1a7812 */ /* 0x000fe200078efcff */
[----:B------:R-:W-:Y:S02]  /*1160*/  HFMA2 R24, R17, R24, -RZ ;  /* 0x0000001811187231 */ /* 0x000fe400001000ff */
[----:B0-----:R-:W-:Y:S01]  /*1170*/  IMAD R9, R27, UR15, R22 ;  /* 0x0000000f1b097c24 */ /* 0x001fe2000f8e0216 */
[----:B------:R-:W-:-:S03]  /*1180*/  LOP3.LUT R27, R10, 0xf000f, RZ, 0xc0, !PT ;  /* 0x000f000f0a1b7812 */ /* 0x000fc600078ec0ff */
[----:B------:R-:W-:Y:S01]  /*1190*/  IMAD.WIDE R8, R9, 0x2, R20 ;  /* 0x0000000209087825 */ /* 0x000fe200078e0214 */
[----:B------:R-:W-:Y:S02]  /*11a0*/  LOP3.LUT R27, R27, 0x64006400, RZ, 0xfc, !PT ;  /* 0x640064001b1b7812 */ /* 0x000fe400078efcff */
[----:B------:R-:W-:-:S03]  /*11b0*/  PRMT R29, R25, 0x5410, R24 ;  /* 0x00005410191d7816 */ /* 0x000fc60000000018 */
[----:B------:R-:W-:Y:S02]  /*11c0*/  HADD2 R27, R27, R6 ;  /* 0x000000061b1b7230 */ /* 0x000fe40000000000 */
[----:B------:R0:W-:Y:S02]  /*11d0*/  STG.E desc[UR12][R8.64], R29 ;  /* 0x0000001d08007986 */ /* 0x0001e4000c10190c */
[----:B------:R-:W-:Y:S01]  /*11e0*/  HMUL2 R27, R18, R27 ;  /* 0x0000001b121b7232 */ /* 0x000fe20000000000 */
[----:B0-----:R-:W-:-:S05]  /*11f0*/  LOP3.LUT R29, R28, 0x64006400, RZ, 0xfc, !PT ;  /* 0x640064001c1d7812 */ /* 0x001fca00078efcff */
[----:B------:R-:W-:-:S04]  /*1200*/  HFMA2 R28, R29, 1, 1, R12 ;  /* 0x3c003c001d1c7831 */ /* 0x000fc8000000000c */
[----:B------:R-:W-:-:S05]  /*1210*/  HFMA2 R28, R19, R28, -RZ ;  /* 0x0000001c131c7231 */ /* 0x000fca00001000ff */
[----:B------:R-:W-:-:S05]  /*1220*/  PRMT R29, R27, 0x5410, R28 ;  /* 0x000054101b1d7816 */ /* 0x000fca000000001c */
[----:B------:R0:W-:Y:S04]  /*1230*/  STG.E desc[UR12][R8.64+0x4], R29 ;  /* 0x0000041d08007986 */ /* 0x0001e8000c10190c */
[----:B------:R-:W1:Y:S01]  /*1240*/  LDS.U16 R9, [UR9+0xa] ;  /* 0x00000a09ff097984 */ /* 0x000e620008000400 */
[----:B0-----:R-:W-:-:S03]  /*1250*/  PRMT R29, R25, 0x7632, R24 ;  /* 0x00007632191d7816 */ /* 0x001fc60000000018 */
[----:B------:R-:W0:Y:S01]  /*1260*/  LDS.U16 R25, [UR9+0xe] ;  /* 0x00000e09ff197984 */ /* 0x000e220008000400 */
[----:B------:R-:W-:Y:S02]  /*1270*/  LOP3.LUT R24, R10, 0xf000f0, RZ, 0xc0, !PT ;  /* 0x00f000f00a187812 */ /* 0x000fe400078ec0ff */
[----:B------:R-:W-:Y:S02]  /*1280*/  LOP3.LUT R10, R23, 0x64006400, RZ, 0xfc, !PT ;  /* 0x64006400170a7812 */ /* 0x000fe400078efcff */
[----:B------:R-:W-:Y:S01]  /*1290*/  LOP3.LUT R24, R24, 0x64006400, RZ, 0xfc, !PT ;  /* 0x6400640018187812 */ /* 0x000fe200078efcff */
[----:B-1----:R-:W-:-:S04]  /*12a0*/  IMAD R9, R9, UR15, R22 ;  /* 0x0000000f09097c24 */ /* 0x002fc8000f8e0216 */
[----:B------:R-:W-:-:S05]  /*12b0*/  IMAD.WIDE R8, R9, 0x2, R20 ;  /* 0x0000000209087825 */ /* 0x000fca00078e0214 */
[----:B------:R1:W-:Y:S01]  /*12c0*/  STG.E desc[UR12][R8.64], R29 ;  /* 0x0000001d08007986 */ /* 0x0003e2000c10190c */
[----:B0-----:R-:W-:Y:S01]  /*12d0*/  IMAD R25, R25, UR15, R22 ;  /* 0x0000000f19197c24 */ /* 0x001fe2000f8e0216 */
[----:B-1----:R-:W-:Y:S02]  /*12e0*/  PRMT R29, R27, 0x7632, R28 ;  /* 0x000076321b1d7816 */ /* 0x002fe4000000001c */
[----:B------:R-:W0:Y:S01]  /*12f0*/  LDS.U16 R27, [UR9+0xc] ;  /* 0x00000c09ff1b7984 */ /* 0x000e220008000400 */
[----:B------:R-:W-:Y:S01]  /*1300*/  LOP3.LUT R28, R11, 0x64006400, RZ, 0xfc, !PT ;  /* 0x640064000b1c7812 */ /* 0x000fe200078efcff */
[----:B------:R-:W-:Y:S02]  /*1310*/  HFMA2 R11, R26, 0.0625, 0.0625, R5 ;  /* 0x2c002c001a0b7831 */ /* 0x000fe40000000005 */
[----:B------:R1:W-:Y:S02]  /*1320*/  STG.E desc[UR12][R8.64+0x4], R29 ;  /* 0x0000041d08007986 */ /* 0x0003e4000c10190c */
[----:B------:R-:W-:-:S02]  /*1330*/  HFMA2 R23, R28, 0.0625, 0.0625, R13 ;  /* 0x2c002c001c177831 */ /* 0x000fc4000000000d */
[----:B------:R-:W-:Y:S02]  /*1340*/  HFMA2 R11, R17, R11, -RZ ;  /* 0x0000000b110b7231 */ /* 0x000fe400001000ff */
[----:B------:R-:W-:Y:S02]  /*1350*/  HFMA2 R23, R19, R23, -RZ ;  /* 0x0000001713177231 */ /* 0x000fe400001000ff */
[----:B-1----:R-:W-:Y:S02]  /*1360*/  HFMA2 R8, R10, 0.0625, 0.0625, R3 ;  /* 0x2c002c000a087831 */ /* 0x002fe40000000003 */
[----:B------:R-:W-:-:S04]  /*1370*/  IMAD.U32 R29, RZ, RZ, UR15 ;  /* 0x0000000fff1d7e24 */ /* 0x000fc8000f8e00ff */
[----:B------:R-:W-:-:S04]  /*1380*/  IMAD.WIDE R14, R29, 0x4, R14 ;  /* 0x000000041d0e7825 */ /* 0x000fc800078e020e */
[----:B------:R-:W-:Y:S02]  /*1390*/  HMUL2 R10, R16, R8 ;  /* 0x00000008100a7232 */ /* 0x000fe40000000000 */
[----:B0-----:R-:W-:Y:S02]  /*13a0*/  IMAD R9, R27, UR15, R22 ;  /* 0x0000000f1b097c24 */ /* 0x001fe4000f8e0216 */
[----:B------:R-:W-:Y:S02]  /*13b0*/  HFMA2 R22, R24, 0.0625, 0.0625, R7 ;  /* 0x2c002c0018167831 */ /* 0x000fe40000000007 */
[----:B------:R-:W-:-:S04]  /*13c0*/  IMAD.WIDE R8, R9, 0x2, R20 ;  /* 0x0000000209087825 */ /* 0x000fc800078e0214 */
[----:B------:R-:W-:Y:S01]  /*13d0*/  IMAD.WIDE R20, R25, 0x2, R20 ;  /* 0x0000000219147825 */ /* 0x000fe200078e0214 */
[----:B------:R-:W-:-:S03]  /*13e0*/  PRMT R25, R10, 0x5410, R11 ;  /* 0x000054100a197816 */ /* 0x000fc6000000000b */
[----:B------:R-:W-:Y:S01]  /*13f0*/  HMUL2 R22, R18, R22 ;  /* 0x0000001612167232 */ /* 0x000fe20000000000 */
[----:B------:R-:W-:Y:S01]  /*1400*/  PRMT R11, R10, 0x7632, R11 ;  /* 0x000076320a0b7816 */ /* 0x000fe2000000000b */
[----:B------:R1:W-:Y:S03]  /*1410*/  STG.E desc[UR12][R8.64], R25 ;  /* 0x0000001908007986 */ /* 0x0003e6000c10190c */
[C-C-:B------:R-:W-:Y:S02]  /*1420*/  PRMT R27, R22.reuse, 0x5410, R23.reuse ;  /* 0x00005410161b7816 */ /* 0x140fe40000000017 */
[----:B------:R-:W-:-:S03]  /*1430*/  PRMT R23, R22, 0x7632, R23 ;  /* 0x0000763216177816 */ /* 0x000fc60000000017 */
[----:B------:R1:W-:Y:S04]  /*1440*/  STG.E desc[UR12][R8.64+0x4], R27 ;  /* 0x0000041b08007986 */ /* 0x0003e8000c10190c */
[----:B------:R1:W-:Y:S04]  /*1450*/  STG.E desc[UR12][R20.64], R11 ;  /* 0x0000000b14007986 */ /* 0x0003e8000c10190c */
[----:B------:R1:W-:Y:S01]  /*1460*/  STG.E desc[UR12][R20.64+0x4], R23 ;  /* 0x0000041714007986 */ /* 0x0003e2000c10190c */
[----:B------:R-:W-:Y:S05]  /*1470*/  BRA.U UP0, `(.L_x_44) ;  /* 0xfffffff500d07547 */ /* 0x000fea000b83ffff */
[----:B------:R-:W-:-:S04]  /*1480*/  UIADD3 UR6, UPT, UPT, UR6, 0x20, URZ ;  /* 0x0000002006067890 */ /* 0x000fc8000fffe0ff */
[----:B------:R-:W-:-:S09]  /*1490*/  UISETP.GE.AND UP0, UPT, UR6, UR11, UPT ;  /* 0x0000000b0600728c */ /* 0x000fd2000bf06270 */
[----:B------:R-:W-:Y:S05]  /*14a0*/  BRA.U !UP0, `(.L_x_45) ;  /* 0xfffffff108e07547 */ /* 0x000fea000b83ffff */
[----:B------:R-:W-:Y:S05]  /*14b0*/  EXIT ;  /* 0x000000000000794d */ /* 0x000fea0003800000 */
.L_x_42:
[----:B------:R-:W-:-:S05]  /*14c0*/  UMOV UR4, URZ ;  /* 0x000000ff00047c82 */ /* 0x000fca0008000000 */
.L_x_48:
[----:B0-----:R-:W0:Y:S01]  /*14d0*/  S2UR UR5, SR_CTAID.Y ;  /* 0x00000000000579c3 */ /* 0x001e220000002600 */
[----:B------:R-:W-:-:S07]  /*14e0*/  UISETP.NE.AND UP0, UPT, UR6, UR8, UPT ;  /* 0x000000080600728c */ /* 0x000fce000bf05270 */
[----:B------:R-:W1:Y:S01]  /*14f0*/  LDC R23, c[0x0][0x3a4] ;  /* 0x0000e900ff177b82 */ /* 0x000e620000000800 */
[----:B0-----:R-:W-:Y:S01]  /*1500*/  ULEA UR5, UR5, UR4, 0x7 ;  /* 0x0000000405057291 */ /* 0x001fe2000f8e38ff */
[----:B------:R-:W-:Y:S11]  /*1510*/  BRA.U UP0, `(.L_x_46) ;  /* 0x0000000100cc7547 */ /* 0x000ff6000b800000 */
[----:B------:R-:W0:Y:S08]  /*1520*/  LDC R4, c[0x0][0x3a4] ;  /* 0x0000e900ff047b82 */ /* 0x000e300000000800 */
[----:B------:R-:W2:Y:S01]  /*1530*/  LDC.64 R2, c[0x0][0x390] ;  /* 0x0000e400ff027b82 */ /* 0x000ea20000000a00 */
[----:B------:R-:W3:Y:S01]  /*1540*/  S2R R6, SR_TID.X ;  /* 0x0000000000067919 */ /* 0x000ee20000002100 */
[----:B------:R-:W4:Y:S01]  /*1550*/  LDCU UR8, c[0x0][0x3a8] ;  /* 0x00007500ff0877ac */ /* 0x000f220008000800 */
[----:B0-----:R-:W-:-:S05]  /*1560*/  IMAD R7, R4, UR7, R4 ;  /* 0x0000000704077c24 */ /* 0x001fca000f8e0204 */
[----:B------:R-:W-:-:S04]  /*1570*/  SHF.R.S32.HI R4, RZ, 0x1f, R7 ;  /* 0x0000001fff047819 */ /* 0x000fc80000011407 */
[----:B------:R-:W-:-:S04]  /*1580*/  LEA.HI R5, R4, R7, RZ, 0x3 ;  /* 0x0000000704057211 */ /* 0x000fc800078f18ff */
[----:B------:R-:W-:-:S05]  /*1590*/  LEA.HI.SX32 R5, R5, R0, 0x1d ;  /* 0x0000000005057211 */ /* 0x000fca00078feaff */
[----:B--2---:R-:W-:Y:S02]  /*15a0*/  IMAD.WIDE R4, R5, 0x4, R2 ;  /* 0x0000000405047825 */ /* 0x004fe400078e0202 */
[----:B------:R-:W0:Y:S04]  /*15b0*/  LDC.64 R2, c[0x0][0x398] ;  /* 0x0000e600ff027b82 */ /* 0x000e280000000a00 */
[----:B------:R-:W2:Y:S01]  /*15c0*/  LDG.E.CONSTANT R4, desc[UR12][R4.64] ;  /* 0x0000000c04047981 */ /* 0x000ea2000c1e9900 */
[----:B------:R-:W-:-:S04]  /*15d0*/  IMAD.IADD R7, R20, 0x1, R7 ;  /* 0x0000000114077824 */ /* 0x000fc800078e0207 */
[----:B0-----:R-:W-:-:S05]  /*15e0*/  IMAD.WIDE R2, R7, 0x2, R2 ;  /* 0x0000000207027825 */ /* 0x001fca00078e0202 */
[----:B------:R-:W5:Y:S04]  /*15f0*/  LDG.E.CONSTANT R17, desc[UR12][R2.64] ;  /* 0x0000000c02117981 */ /* 0x000f68000c1e9900 */
[----:B------:R0:W5:Y:S01]  /*1600*/  LDG.E.CONSTANT R19, desc[UR12][R2.64+0x4] ;  /* 0x0000040c02137981 */ /* 0x000162000c1e9900 */
[----:B---3--:R-:W-:Y:S01]  /*1610*/  IMAD.SHL.U32 R6, R6, 0x10, RZ ;  /* 0x0000001006067824 */ /* 0x008fe200078e00ff */
[----:B------:R-:W-:Y:S02]  /*1620*/  UIADD3 UR7, UPT, UPT, UR7, 0x1, URZ ;  /* 0x0000000107077890 */ /* 0x000fe4000fffe0ff */
[----:B----4-:R-:W-:Y:S02]  /*1630*/  UIADD3 UR8, UPT, UPT, UR6, UR8, URZ ;  /* 0x0000000806087290 */ /* 0x010fe4000fffe0ff */
[----:B------:R-:W-:-:S04]  /*1640*/  LOP3.LUT R7, R6, 0x10, RZ, 0xc0, !PT ;  /* 0x0000001006077812 */ /* 0x000fc800078ec0ff */
[----:B--2---:R-:W-:-:S04]  /*1650*/  SHF.R.U32.HI R7, RZ, R7, R4 ;  /* 0x00000007ff077219 */ /* 0x004fc80000011604 */
[----:B------:R-:W-:Y:S02]  /*1660*/  LOP3.LUT R6, R7, 0xf, RZ, 0xc0, !PT ;  /* 0x0000000f07067812 */ /* 0x000fe400078ec0ff */
[--C-:B------:R-:W-:Y:S02]  /*1670*/  SHF.R.U32.HI R4, RZ, 0x4, R7.reuse ;  /* 0x00000004ff047819 */ /* 0x100fe40000011607 */
[--C-:B------:R-:W-:Y:S01]  /*1680*/  SHF.R.U32.HI R5, RZ, 0x8, R7.reuse ;  /* 0x00000008ff057819 */ /* 0x100fe20000011607 */
[----:B------:R-:W-:Y:S01]  /*1690*/  VIADD R8, R6, 0x1 ;  /* 0x0000000106087836 */ /* 0x000fe20000000000 */
[----:B------:R-:W-:Y:S02]  /*16a0*/  SHF.R.U32.HI R7, RZ, 0xc, R7 ;  /* 0x0000000cff077819 */ /* 0x000fe40000011607 */
[----:B------:R-:W-:Y:S02]  /*16b0*/  LOP3.LUT R4, R4, 0xf, RZ, 0xc0, !PT ;  /* 0x0000000f04047812 */ /* 0x000fe400078ec0ff */
[----:B------:R-:W-:Y:S01]  /*16c0*/  LOP3.LUT R7, R7, 0xf, RZ, 0xc0, !PT ;  /* 0x0000000f07077812 */ /* 0x000fe200078ec0ff */
[----:B------:R-:W-:Y:S01]  /*16d0*/  I2F.F16 R8, R8 ;  /* 0x0000000800087306 */ /* 0x000fe20000200c00 */
[----:B------:R-:W-:Y:S01]  /*16e0*/  LOP3.LUT R5, R5, 0xf, RZ, 0xc0, !PT ;  /* 0x0000000f05057812 */ /* 0x000fe200078ec0ff */
[----:B0-----:R-:W-:-:S02]  /*16f0*/  VIADD R2, R4, 0x1 ;  /* 0x0000000104027836 */ /* 0x001fc40000000000 */
[----:B------:R-:W-:Y:S02]  /*1700*/  VIADD R11, R7, 0x1 ;  /* 0x00000001070b7836 */ /* 0x000fe40000000000 */
[----:B------:R-:W-:Y:S02]  /*1710*/  VIADD R3, R5, 0x1 ;  /* 0x0000000105037836 */ /* 0x000fe40000000000 */
[----:B------:R0:W2:Y:S01]  /*1720*/  I2F.F16 R9, R2 ;  /* 0x0000000200097306 */ /* 0x0000a20000200c00 */
[----:B------:R-:W-:Y:S01]  /*1730*/  VIADD R4, R4, 0xe401 ;  /* 0x0000e40104047836 */ /* 0x000fe20000000000 */
[--C-:B-----5:R-:W-:Y:S01]  /*1740*/  PRMT R16, R17, 0x5410, R17.reuse ;  /* 0x0000541011107816 */ /* 0x120fe20000000011 */
[----:B------:R-:W-:Y:S01]  /*1750*/  VIADD R12, R7, 0xe401 ;  /* 0x0000e401070c7836 */ /* 0x000fe20000000000 */
[----:B------:R-:W-:Y:S02]  /*1760*/  PRMT R17, R17, 0x7632, R17 ;  /* 0x0000763211117816 */ /* 0x000fe40000000011 */
[----:B------:R-:W-:-:S02]  /*1770*/  PRMT R18, R19, 0x5410, R19 ;  /* 0x0000541013127816 */ /* 0x000fc40000000013 */
[----:B------:R3:W4:Y:S01]  /*1780*/  I2F.F16 R10, R3 ;  /* 0x00000003000a7306 */ /* 0x0007220000200c00 */
[----:B0-----:R-:W-:Y:S01]  /*1790*/  VIADD R2, R6, 0xe401 ;  /* 0x0000e40106027836 */ /* 0x001fe20000000000 */
[----:B------:R-:W-:Y:S01]  /*17a0*/  PRMT R19, R19, 0x7632, R19 ;  /* 0x0000763213137816 */ /* 0x000fe20000000013 */
[----:B------:R-:W-:Y:S01]  /*17b0*/  VIADD R6, R5, 0xe401 ;  /* 0x0000e40105067836 */ /* 0x000fe20000000000 */
[----:B------:R-:W-:Y:S02]  /*17c0*/  PRMT R4, R4, 0x5410, R4 ;  /* 0x0000541004047816 */ /* 0x000fe40000000004 */
[----:B------:R-:W-:Y:S01]  /*17d0*/  PRMT R2, R2, 0x5410, R2 ;  /* 0x0000541002027816 */ /* 0x000fe20000000002 */
[----:B--2---:R-:W-:Y:S01]  /*17e0*/  HADD2 R5, -R9.H0_H0, UR14.H0_H0 ;  /* 0x2000000e09057e30 */ /* 0x004fe20008000900 */
[----:B------:R-:W0:Y:S01]  /*17f0*/  I2F.F16 R11, R11 ;  /* 0x0000000b000b7306 */ /* 0x000e220000200c00 */
[----:B---3--:R-:W-:Y:S01]  /*1800*/  HADD2 R3, -R8.H0_H0, UR14.H0_H0 ;  /* 0x2000000e08037e30 */ /* 0x008fe20008000900 */
[----:B------:R-:W-:-:S02]  /*1810*/  PRMT R6, R6, 0x5410, R6 ;  /* 0x0000541006067816 */ /* 0x000fc40000000006 */
[----:B------:R-:W-:Y:S01]  /*1820*/  PRMT R12, R12, 0x5410, R12 ;  /* 0x000054100c0c7816 */ /* 0x000fe2000000000c */
[----:B----4-:R-:W-:Y:S02]  /*1830*/  HADD2 R7, -R10.H0_H0, UR14.H0_H0 ;  /* 0x2000000e0a077e30 */ /* 0x010fe40008000900 */
[----:B0-----:R-:W-:-:S07]  /*1840*/  HADD2 R13, -R11.H0_H0, UR14.H0_H0 ;  /* 0x2000000e0b0d7e30 */ /* 0x001fce0008000900 */
.L_x_46:
[----:B-1----:R-:W-:Y:S01]  /*1850*/  IMAD R21, R23, UR5, R20 ;  /* 0x0000000517157c24 */ /* 0x002fe2000f8e0214 */
[----:B------:R-:W-:-:S06]  /*1860*/  UMOV UR5, URZ ;  /* 0x000000ff00057c82 */ /* 0x000fcc0008000000 */
.L_x_47:
[----:B0-----:R0:W2:Y:S01]  /*1870*/  LDG.E.128.CONSTANT R8, desc[UR12][R14.64] ;  /* 0x0000000c0e087981 */ /* 0x0010a2000c1e9d00 */
[----:B------:R-:W1:Y:S01]  /*1880*/  LDC.64 R24, c[0x0][0x3b0] ;  /* 0x0000ec00ff187b82 */ /* 0x000e620000000a00 */
[----:B------:R-:W-:-:S04]  /*1890*/  UIADD3 UR5, UPT, UPT, UR5, 0x1, URZ ;  /* 0x0000000105057890 */ /* 0x000fc8000fffe0ff */
[----:B------:R-:W-:Y:S01]  /*18a0*/  UISETP.NE.AND UP0, UPT, UR5, 0x4, UPT ;  /* 0x000000040500788c */ /* 0x000fe2000bf05270 */
[----:B0-----:R-:W-:-:S04]  /*18b0*/  IMAD.WIDE R14, R23, 0x4, R14 ;  /* 0x00000004170e7825 */ /* 0x001fc800078e020e */
[----:B-1----:R-:W-:-:S04]  /*18c0*/  IMAD.WIDE R24, R21, 0x2, R24 ;  /* 0x0000000215187825 */ /* 0x002fc800078e0218 */
[----:B------:R-:W-:Y:S01]  /*18d0*/  IMAD R21, R23, 0x8, R21 ;  /* 0x0000000817157824 */ /* 0x000fe200078e0215 */
[----:B--2---:R-:W-:Y:S02]  /*18e0*/  LOP3.LUT R22, R8, 0xf000f, RZ, 0xc0, !PT ;  /* 0x000f000f08167812 */ /* 0x004fe400078ec0ff */
[----:B------:R-:W-:Y:S02]  /*18f0*/  LOP3.LUT R26, R9, 0xf000f, RZ, 0xc0, !PT ;  /* 0x000f000f091a7812 */ /* 0x000fe400078ec0ff */
[----:B------:R-:W-:Y:S02]  /*1900*/  LOP3.LUT R27, R22, 0x64006400, RZ, 0xfc, !PT ;  /* 0x64006400161b7812 */ /* 0x000fe400078efcff */
[----:B------:R-:W-:Y:S02]  /*1910*/  LOP3.LUT R29, R26, 0x64006400, RZ, 0xfc, !PT ;  /* 0x640064001a1d7812 */ /* 0x000fe400078efcff */
[----:B------:R-:W-:Y:S01]  /*1920*/  LOP3.LUT R28, R11, 0xf000f, RZ, 0xc0, !PT ;  /* 0x000f000f0b1c7812 */ /* 0x000fe200078ec0ff */
[----:B------:R-:W-:-:S02]  /*1930*/  HFMA2 R22, R27, 1, 1, R2 ;  /* 0x3c003c001b167831 */ /* 0x000fc40000000002 */
[----:B------:R-:W-:Y:S01]  /*1940*/  HADD2 R26, R29, R4 ;  /* 0x000000041d1a7230 */ /* 0x000fe20000000000 */
[----:B------:R-:W-:-:S04]  /*1950*/  LOP3.LUT R27, R10, 0xf000f, RZ, 0xc0, !PT ;  /* 0x000f000f0a1b7812 */ /* 0x000fc800078ec0ff */
[----:B------:R-:W-:Y:S01]  /*1960*/  LOP3.LUT R27, R27, 0x64006400, RZ, 0xfc, !PT ;  /* 0x640064001b1b7812 */ /* 0x000fe200078efcff */
[----:B------:R-:W-:Y:S02]  /*1970*/  HFMA2 R26, R17, R26, -RZ ;  /* 0x0000001a111a7231 */ /* 0x000fe400001000ff */
[----:B------:R-:W-:Y:S02]  /*1980*/  HMUL2 R22, R16, R22 ;  /* 0x0000001610167232 */ /* 0x000fe40000000000 */
[----:B------:R-:W-:-:S04]  /*1990*/  HADD2 R27, R27, R6 ;  /* 0x000000061b1b7230 */ /* 0x000fc80000000000 */
[----:B------:R-:W-:Y:S01]  /*19a0*/  HMUL2 R27, R18, R27 ;  /* 0x0000001b121b7232 */ /* 0x000fe20000000000 */
[----:B------:R-:W-:-:S05]  /*19b0*/  PRMT R29, R22, 0x5410, R26 ;  /* 0x00005410161d7816 */ /* 0x000fca000000001a */
[----:B------:R0:W-:Y:S02]  /*19c0*/  STG.E desc[UR12][R24.64], R29 ;  /* 0x0000001d18007986 */ /* 0x0001e4000c10190c */
[----:B0-----:R-:W-:-:S05]  /*19d0*/  LOP3.LUT R29, R28, 0x64006400, RZ, 0xfc, !PT ;  /* 0x640064001c1d7812 */ /* 0x001fca00078efcff */
[----:B------:R-:W-:-:S04]  /*19e0*/  HFMA2 R28, R29, 1, 1, R12 ;  /* 0x3c003c001d1c7831 */ /* 0x000fc8000000000c */
[----:B------:R-:W-:-:S05]  /*19f0*/  HFMA2 R28, R19, R28, -RZ ;  /* 0x0000001c131c7231 */ /* 0x000fca00001000ff */
[C-C-:B------:R-:W-:Y:S02]  /*1a00*/  PRMT R29, R27.reuse, 0x5410, R28.reuse ;  /* 0x000054101b1d7816 */ /* 0x140fe4000000001c */
[----:B------:R-:W-:-:S03]  /*1a10*/  PRMT R27, R27, 0x7632, R28 ;  /* 0x000076321b1b7816 */ /* 0x000fc6000000001c */
[----:B------:R0:W-:Y:S02]  /*1a20*/  STG.E desc[UR12][R24.64+0x4], R29 ;  /* 0x0000041d18007986 */ /* 0x0001e4000c10190c */
[----:B0-----:R-:W-:Y:S01]  /*1a30*/  IMAD.WIDE R24, R23, 0x2, R24 ;  /* 0x0000000217187825 */ /* 0x001fe200078e0218 */
[----:B------:R-:W-:Y:S02]  /*1a40*/  PRMT R29, R22, 0x7632, R26 ;  /* 0x00007632161d7816 */ /* 0x000fe4000000001a */
[----:B------:R-:W-:Y:S02]  /*1a50*/  LOP3.LUT R22, R8, 0xf000f0, RZ, 0xc0, !PT ;  /* 0x00f000f008167812 */ /* 0x000fe400078ec0ff */
[----:B------:R-:W-:Y:S01]  /*1a60*/  LOP3.LUT R26, R9, 0xf000f0, RZ, 0xc0, !PT ;  /* 0x00f000f0091a7812 */ /* 0x000fe200078ec0ff */
[----:B------:R0:W-:Y:S01]  /*1a70*/  STG.E desc[UR12][R24.64], R29 ;  /* 0x0000001d18007986 */ /* 0x0001e2000c10190c */
[----:B------:R-:W-:Y:S02]  /*1a80*/  LOP3.LUT R22, R22, 0x64006400, RZ, 0xfc, !PT ;  /* 0x6400640016167812 */ /* 0x000fe400078efcff */
[----:B------:R-:W-:Y:S01]  /*1a90*/  LOP3.LUT R26, R26, 0x64006400, RZ, 0xfc, !PT ;  /* 0x640064001a1a7812 */ /* 0x000fe200078efcff */
[----:B------:R1:W-:Y:S02]  /*1aa0*/  STG.E desc[UR12][R24.64+0x4], R27 ;  /* 0x0000041b18007986 */ /* 0x0003e4000c10190c */
[----:B------:R-:W-:-:S02]  /*1ab0*/  HFMA2 R22, R22, 0.0625, 0.0625, R3 ;  /* 0x2c002c0016167831 */ /* 0x000fc40000000003 */
[----:B------:R-:W-:Y:S02]  /*1ac0*/  HFMA2 R26, R26, 0.0625, 0.0625, R5 ;  /* 0x2c002c001a1a7831 */ /* 0x000fe40000000005 */
[----:B0-----:R-:W-:-:S04]  /*1ad0*/  IMAD.WIDE R28, R23, 0x2, R24 ;  /* 0x00000002171c7825 */ /* 0x001fc800078e0218 */
[----:B------:R-:W-:Y:S01]  /*1ae0*/  HFMA2 R26, R17, R26, -RZ ;  /* 0x0000001a111a7231 */ /* 0x000fe200001000ff */
[----:B-1----:R-:W-:Y:S01]  /*1af0*/  LOP3.LUT R24, R10, 0xf000f0, RZ, 0xc0, !PT ;  /* 0x00f000f00a187812 */ /* 0x002fe200078ec0ff */
[----:B------:R-:W-:Y:S01]  /*1b00*/  HMUL2 R22, R16, R22 ;  /* 0x0000001610167232 */ /* 0x000fe20000000000 */
[----:B------:R-:W-:Y:S02]  /*1b10*/  LOP3.LUT R25, R11, 0xf000f0, RZ, 0xc0, !PT ;  /* 0x00f000f00b197812 */ /* 0x000fe400078ec0ff */
[----:B------:R-:W-:Y:S02]  /*1b20*/  LOP3.LUT R24, R24, 0x64006400, RZ, 0xfc, !PT ;  /* 0x6400640018187812 */ /* 0x000fe400078efcff */
[----:B------:R-:W-:Y:S02]  /*1b30*/  LOP3.LUT R25, R25, 0x64006400, RZ, 0xfc, !PT ;  /* 0x6400640019197812 */ /* 0x000fe400078efcff */
[----:B------:R-:W-:Y:S01]  /*1b40*/  PRMT R27, R22, 0x5410, R26 ;  /* 0x00005410161b7816 */ /* 0x000fe2000000001a */
[----:B------:R-:W-:-:S02]  /*1b50*/  HFMA2 R24, R24, 0.0625, 0.0625, R7 ;  /* 0x2c002c0018187831 */ /* 0x000fc40000000007 */
[----:B------:R-:W-:Y:S01]  /*1b60*/  HFMA2 R25, R25, 0.0625, 0.0625, R13 ;  /* 0x2c002c0019197831 */ /* 0x000fe2000000000d */
[----:B------:R-:W-:Y:S01]  /*1b70*/  SHF.R.U32.HI R11, RZ, 0x8, R11 ;  /* 0x00000008ff0b7819 */ /* 0x000fe2000001160b */
[----:B------:R0:W-:Y:S01]  /*1b80*/  STG.E desc[UR12][R28.64], R27 ;  /* 0x0000001b1c007986 */ /* 0x0001e2000c10190c */
[----:B------:R-:W-:Y:S01]  /*1b90*/  SHF.R.U32.HI R10, RZ, 0x8, R10 ;  /* 0x00000008ff0a7819 */ /* 0x000fe2000001160a */
[----:B------:R-:W-:Y:S02]  /*1ba0*/  HFMA2 R25, R19, R25, -RZ ;  /* 0x0000001913197231 */ /* 0x000fe400001000ff */
[----:B------:R-:W-:-:S05]  /*1bb0*/  HMUL2 R24, R18, R24 ;  /* 0x0000001812187232 */ /* 0x000fca0000000000 */
[----:B0-----:R-:W-:-:S05]  /*1bc0*/  PRMT R27, R24, 0x5410, R25 ;  /* 0x00005410181b7816 */ /* 0x001fca0000000019 */
[----:B------:R0:W-:Y:S02]  /*1bd0*/  STG.E desc[UR12][R28.64+0x4], R27 ;  /* 0x0000041b1c007986 */ /* 0x0001e4000c10190c */
[----:B0-----:R-:W-:Y:S01]  /*1be0*/  IMAD.WIDE R28, R23, 0x2, R28 ;  /* 0x00000002171c7825 */ /* 0x001fe200078e021c */
[----:B------:R-:W-:Y:S02]  /*1bf0*/  PRMT R27, R22, 0x7632, R26 ;  /* 0x00007632161b7816 */ /* 0x000fe4000000001a */
[----:B------:R-:W-:Y:S02]  /*1c00*/  SHF.R.U32.HI R26, RZ, 0x8, R9 ;  /* 0x00000008ff1a7819 */ /* 0x000fe40000011609 */
[----:B------:R-:W-:Y:S01]  /*1c10*/  SHF.R.U32.HI R22, RZ, 0x8, R8 ;  /* 0x00000008ff167819 */ /* 0x000fe20000011608 */
[----:B------:R0:W-:Y:S03]  /*1c20*/  STG.E desc[UR12][R28.64], R27 ;  /* 0x0000001b1c007986 */ /* 0x0001e6000c10190c */
[----:B------:R-:W-:-:S02]  /*1c30*/  LOP3.LUT R8, R22, 0xf000f, RZ, 0xc0, !PT ;  /* 0x000f000f16087812 */ /* 0x000fc400078ec0ff */
[----:B------:R-:W-:Y:S02]  /*1c40*/  LOP3.LUT R22, R22, 0xf000f0, RZ, 0xc0, !PT ;  /* 0x00f000f016167812 */ /* 0x000fe400078ec0ff */
[----:B------:R-:W-:Y:S02]  /*1c50*/  LOP3.LUT R9, R8, 0x64006400, RZ, 0xfc, !PT ;  /* 0x6400640008097812 */ /* 0x000fe400078efcff */
[----:B------:R-:W-:Y:S02]  /*1c60*/  LOP3.LUT R22, R22, 0x64006400, RZ, 0xfc, !PT ;  /* 0x6400640016167812 */ /* 0x000fe400078efcff */
[----:B0-----:R-:W-:Y:S01]  /*1c70*/  PRMT R27, R24, 0x7632, R25 ;  /* 0x00007632181b7816 */ /* 0x001fe20000000019 */
[----:B------:R-:W-:Y:S01]  /*1c80*/  HADD2 R8, R9, R2 ;  /* 0x0000000209087230 */ /* 0x000fe20000000000 */
[C---:B------:R-:W-:Y:S01]  /*1c90*/  LOP3.LUT R24, R26.reuse, 0xf000f, RZ, 0xc0, !PT ;  /* 0x000f000f1a187812 */ /* 0x040fe200078ec0ff */
[----:B------:R-:W-:Y:S01]  /*1ca0*/  HFMA2 R22, R22, 0.0625, 0.0625, R3 ;  /* 0x2c002c0016167831 */ /* 0x000fe20000000003 */
[----:B------:R-:W-:Y:S01]  /*1cb0*/  LOP3.LUT R26, R26, 0xf000f0, RZ, 0xc0, !PT ;  /* 0x00f000f01a1a7812 */ /* 0x000fe200078ec0ff */
[----:B------:R0:W-:Y:S01]  /*1cc0*/  STG.E desc[UR12][R28.64+0x4], R27 ;  /* 0x0000041b1c007986 */ /* 0x0001e2000c10190c */
[----:B------:R-:W-:-:S02]  /*1cd0*/  LOP3.LUT R25, R24, 0x64006400, RZ, 0xfc, !PT ;  /* 0x6400640018197812 */ /* 0x000fc400078efcff */
[----:B------:R-:W-:-:S03]  /*1ce0*/  LOP3.LUT R26, R26, 0x64006400, RZ, 0xfc, !PT ;  /* 0x640064001a1a7812 */ /* 0x000fc600078efcff */
[----:B------:R-:W-:Y:S02]  /*1cf0*/  HFMA2 R24, R25, 1, 1, R4 ;  /* 0x3c003c0019187831 */ /* 0x000fe40000000004 */
[----:B------:R-:W-:Y:S02]  /*1d00*/  HMUL2 R25, R16, R8 ;  /* 0x0000000810197232 */ /* 0x000fe40000000000 */
[----:B------:R-:W-:-:S04]  /*1d10*/  IMAD.WIDE R8, R23, 0x2, R28 ;  /* 0x0000000217087825 */ /* 0x000fc800078e021c */
[----:B------:R-:W-:Y:S01]  /*1d20*/  HMUL2 R22, R16, R22 ;  /* 0x0000001610167232 */ /* 0x000fe20000000000 */
[----:B0-----:R-:W-:Y:S02]  /*1d30*/  LOP3.LUT R28, R11, 0xf000f, RZ, 0xc0, !PT ;  /* 0x000f000f0b1c7812 */ /* 0x001fe400078ec0ff */
[C---:B------:R-:W-:Y:S01]  /*1d40*/  LOP3.LUT R27, R10.reuse, 0xf000f, RZ, 0xc0, !PT ;  /* 0x000f000f0a1b7812 */ /* 0x040fe200078ec0ff */
[----:B------:R-:W-:Y:S01]  /*1d50*/  HFMA2 R24, R17, R24, -RZ ;  /* 0x0000001811187231 */ /* 0x000fe200001000ff */
[----:B------:R-:W-:Y:S02]  /*1d60*/  LOP3.LUT R10, R10, 0xf000f0, RZ, 0xc0, !PT ;  /* 0x00f000f00a0a7812 */ /* 0x000fe400078ec0ff */
[----:B------:R-:W-:Y:S02]  /*1d70*/  LOP3.LUT R27, R27, 0x64006400, RZ, 0xfc, !PT ;  /* 0x640064001b1b7812 */ /* 0x000fe400078efcff */
[----:B------:R-:W-:Y:S02]  /*1d80*/  LOP3.LUT R11, R11, 0xf000f0, RZ, 0xc0, !PT ;  /* 0x00f000f00b0b7812 */ /* 0x000fe400078ec0ff */
[----:B------:R-:W-:Y:S01]  /*1d90*/  LOP3.LUT R10, R10, 0x64006400, RZ, 0xfc, !PT ;  /* 0x640064000a0a7812 */ /* 0x000fe200078efcff */
[----:B------:R-:W-:Y:S01]  /*1da0*/  HADD2 R27, R27, R6 ;  /* 0x000000061b1b7230 */ /* 0x000fe20000000000 */
[----:B------:R-:W-:-:S03]  /*1db0*/  PRMT R29, R25, 0x5410, R24 ;  /* 0x00005410191d7816 */ /* 0x000fc60000000018 */
[----:B------:R-:W-:Y:S01]  /*1dc0*/  HMUL2 R27, R18, R27 ;  /* 0x0000001b121b7232 */ /* 0x000fe20000000000 */
[----:B------:R-:W-:Y:S01]  /*1dd0*/  PRMT R24, R25, 0x7632, R24 ;  /* 0x0000763219187816 */ /* 0x000fe20000000018 */
[----:B------:R-:W-:Y:S01]  /*1de0*/  HFMA2 R25, R10, 0.0625, 0.0625, R7 ;  /* 0x2c002c000a197831 */ /* 0x000fe20000000007 */
[----:B------:R0:W-:Y:S03]  /*1df0*/  STG.E desc[UR12][R8.64], R29 ;  /* 0x0000001d08007986 */ /* 0x0001e6000c10190c */
[----:B------:R-:W-:Y:S01]  /*1e00*/  HMUL2 R25, R18, R25 ;  /* 0x0000001912197232 */ /* 0x000fe20000000000 */
[----:B0-----:R-:W-:-:S05]  /*1e10*/  LOP3.LUT R29, R28, 0x64006400, RZ, 0xfc, !PT ;  /* 0x640064001c1d7812 */ /* 0x001fca00078efcff */
[----:B------:R-:W-:-:S04]  /*1e20*/  HFMA2 R28, R29, 1, 1, R12 ;  /* 0x3c003c001d1c7831 */ /* 0x000fc8000000000c */
[----:B------:R-:W-:-:S05]  /*1e30*/  HFMA2 R28, R19, R28, -RZ ;  /* 0x0000001c131c7231 */ /* 0x000fca00001000ff */
[C-C-:B------:R-:W-:Y:S02]  /*1e40*/  PRMT R29, R27.reuse, 0x5410, R28.reuse ;  /* 0x000054101b1d7816 */ /* 0x140fe4000000001c */
[----:B------:R-:W-:Y:S02]  /*1e50*/  PRMT R27, R27, 0x7632, R28 ;  /* 0x000076321b1b7816 */ /* 0x000fe4000000001c */
[----:B------:R-:W-:Y:S01]  /*1e60*/  LOP3.LUT R28, R11, 0x64006400, RZ, 0xfc, !PT ;  /* 0x640064000b1c7812 */ /* 0x000fe200078efcff */
[----:B------:R0:W-:Y:S04]  /*1e70*/  STG.E desc[UR12][R8.64+0x4], R29 ;  /* 0x0000041d08007986 */ /* 0x0001e8000c10190c */
[----:B------:R-:W-:-:S04]  /*1e80*/  HFMA2 R28, R28, 0.0625, 0.0625, R13 ;  /* 0x2c002c001c1c7831 */ /* 0x000fc8000000000d */
[----:B------:R-:W-:Y:S02]  /*1e90*/  HFMA2 R28, R19, R28, -RZ ;  /* 0x0000001c131c7231 */ /* 0x000fe400001000ff */
[----:B0-----:R-:W-:-:S05]  /*1ea0*/  IMAD.WIDE R8, R23, 0x2, R8 ;  /* 0x0000000217087825 */ /* 0x001fca00078e0208 */
[----:B------:R0:W-:Y:S01]  /*1eb0*/  STG.E desc[UR12][R8.64], R24 ;  /* 0x0000001808007986 */ /* 0x0001e2000c10190c */
[----:B------:R-:W-:-:S03]  /*1ec0*/  IMAD.WIDE R10, R23, 0x2, R8 ;  /* 0x00000002170a7825 */ /* 0x000fc600078e0208 */
[----:B------:R1:W-:Y:S01]  /*1ed0*/  STG.E desc[UR12][R8.64+0x4], R27 ;  /* 0x0000041b08007986 */ /* 0x0003e2000c10190c */
[----:B0-----:R-:W-:Y:S02]  /*1ee0*/  HFMA2 R24, R26, 0.0625, 0.0625, R5 ;  /* 0x2c002c001a187831 */ /* 0x001fe40000000005 */
[----:B-1----:R-:W-:-:S04]  /*1ef0*/  IMAD.WIDE R8, R23, 0x2, R10 ;  /* 0x0000000217087825 */ /* 0x002fc800078e020a */
[----:B------:R-:W-:-:S05]  /*1f00*/  HFMA2 R24, R17, R24, -RZ ;  /* 0x0000001811187231 */ /* 0x000fca00001000ff */
[C-C-:B------:R-:W-:Y:S02]  /*1f10*/  PRMT R27, R22.reuse, 0x5410, R24.reuse ;  /* 0x00005410161b7816 */ /* 0x140fe40000000018 */
[----:B------:R-:W-:-:S03]  /*1f20*/  PRMT R24, R22, 0x7632, R24 ;  /* 0x0000763216187816 */ /* 0x000fc60000000018 */
[----:B------:R0:W-:Y:S02]  /*1f30*/  STG.E desc[UR12][R10.64], R27 ;  /* 0x0000001b0a007986 */ /* 0x0001e4000c10190c */
[C-C-:B0-----:R-:W-:Y:S02]  /*1f40*/  PRMT R27, R25.reuse, 0x5410, R28.reuse ;  /* 0x00005410191b7816 */ /* 0x141fe4000000001c */
[----:B------:R-:W-:-:S03]  /*1f50*/  PRMT R28, R25, 0x7632, R28 ;  /* 0x00007632191c7816 */ /* 0x000fc6000000001c */
[----:B------:R0:W-:Y:S04]  /*1f60*/  STG.E desc[UR12][R10.64+0x4], R27 ;  /* 0x0000041b0a007986 */ /* 0x0001e8000c10190c */
[----:B------:R0:W-:Y:S04]  /*1f70*/  STG.E desc[UR12][R8.64], R24 ;  /* 0x0000001808007986 */ /* 0x0001e8000c10190c */
[----:B------:R0:W-:Y:S01]  /*1f80*/  STG.E desc[UR12][R8.64+0x4], R28 ;  /* 0x0000041c08007986 */ /* 0x0001e2000c10190c */
[----:B------:R-:W-:Y:S05]  /*1f90*/  BRA.U UP0, `(.L_x_47) ;  /* 0xfffffff900347547 */ /* 0x000fea000b83ffff */
[----:B------:R-:W-:Y:S02]  /*1fa0*/  UIADD3 UR6, UPT, UPT, UR6, 0x20, URZ ;  /* 0x0000002006067890 */ /* 0x000fe4000fffe0ff */
[----:B------:R-:W-:Y:S02]  /*1fb0*/  UIADD3 UR4, UPT, UPT, UR4, 0x20, URZ ;  /* 0x0000002004047890 */ /* 0x000fe4000fffe0ff */
[----:B------:R-:W-:-:S09]  /*1fc0*/  UISETP.GE.AND UP0, UPT, UR6, UR11, UPT ;  /* 0x0000000b0600728c */ /* 0x000fd2000bf06270 */
[----:B------:R-:W-:Y:S05]  /*1fd0*/  BRA.U !UP0, `(.L_x_48) ;  /* 0xfffffff5083c7547 */ /* 0x000fea000b83ffff */
[----:B------:R-:W-:Y:S05]  /*1fe0*/  EXIT ;  /* 0x000000000000794d */ /* 0x000fea0003800000 */
.L_x_49:
        /* <DEDUP_REMOVED lines=9> */
.L_x_69:


//--------------------- .text._Z14shuffle_kernelPjiiiiiiii --------------------------
	.section	.text._Z14shuffle_kernelPjiiiiiiii,"ax",@progbits
	.align	128
        .global         _Z14shuffle_kernelPjiiiiiiii
        .type           _Z14shuffle_kernelPjiiiiiiii,@function
        .size           _Z14shuffle_kernelPjiiiiiiii,(.L_x_70 - _Z14shuffle_kernelPjiiiiiiii)
        .other          _Z14shuffle_kernelPjiiiiiiii,@"STO_CUDA_ENTRY STV_DEFAULT"
_Z14shuffle_kernelPjiiiiiiii:
.text._Z14shuffle_kernelPjiiiiiiii:
[----:B------:R-:W-:Y:S01]  /*0000*/  LDC R1, c[0x0][0x37c] ;  /* 0x0000df00ff017b82 */ /* 0x000fe20000000800 */
[----:B------:R-:W0:Y:S07]  /*0010*/  S2R R4, SR_CTAID.X ;  /* 0x0000000000047919 */ /* 0x000e2e0000002500 */
[----:B------:R-:W1:Y:S01]  /*0020*/  LDC R5, c[0x0][0x38c] ;  /* 0x0000e300ff057b82 */ /* 0x000e620000000800 */
[----:B------:R-:W0:Y:S02]  /*0030*/  S2R R3, SR_TID.X ;  /* 0x0000000000037919 */ /* 0x000e240000002100 */
[----:B0-----:R-:W-:-:S05]  /*0040*/  IMAD R4, R4, 0x20, R3 ;  /* 0x0000002004047824 */ /* 0x001fca00078e0203 */
[----:B-1----:R-:W-:-:S13]  /*0050*/  ISETP.GE.AND P0, PT, R4, R5, PT ;  /* 0x000000050400720c */ /* 0x002fda0003f06270 */
[----:B------:R-:W-:Y:S05]  /*0060*/  @P0 EXIT ;  /* 0x000000000000094d */ /* 0x000fea0003800000 */
[----:B------:R-:W0:Y:S01]  /*0070*/  LDCU UR4, c[0x0][0x390] ;  /* 0x00007200ff0477ac */ /* 0x000e220008000800 */
[----:B------:R-:W1:Y:S01]  /*0080*/  LDC.64 R2, c[0x0][0x380] ;  /* 0x0000e000ff027b82 */ /* 0x000e620000000a00 */
[----:B------:R-:W-:Y:S01]  /*0090*/  IMAD.MOV.U32 R0, RZ, RZ, RZ ;  /* 0x000000ffff007224 */ /* 0x000fe200078e00ff */
[----:B0-----:R-:W-:Y:S01]  /*00a0*/  UISETP.GE.AND UP0, UPT, UR4, 0x1, UPT ;  /* 0x000000010400788c */ /* 0x001fe2000bf06270 */
[----:B-1----:R-:W-:-:S08]  /*00b0*/  IMAD.WIDE R2, R4, 0x4, R2 ;  /* 0x0000000404027825 */ /* 0x002fd000078e0202 */
[----:B------:R-:W-:Y:S05]  /*00c0*/  BRA.U !UP0, `(.L_x_50) ;  /* 0x00000001082c7547 */ /* 0x000fea000b800000 */
[----:B------:R-:W-:Y:S01]  /*00d0*/  UIADD3 UR4, UPT, UPT, UR4, -0x1, URZ ;  /* 0xffffffff04047890 */ /* 0x000fe2000fffe0ff */
[----:B------:R-:W-:-:S03]  /*00e0*/  SHF.R.S32.HI R0, RZ, 0x1f, R5 ;  /* 0x0000001fff007819 */ /* 0x000fc60000011405 */
[----:B------:R-:W-:-:S04]  /*00f0*/  ULOP3.LUT UR4, UR4, 0xfffffffc, URZ, 0xc0, !UPT ;  /* 0xfffffffc04047892 */ /* 0x000fc8000f8ec0ff */
[----:B------:R-:W-:Y:S02]  /*0100*/  UIADD3 UR5, UP0, UPT, UR4, 0x4, URZ ;  /* 0x0000000404057890 */ /* 0x000fe4000ff1e0ff */
[----:B------:R-:W-:Y:S02]  /*0110*/  UIADD3 UR4, UPT, UPT, UR4, 0x4, URZ ;  /* 0x0000000404047890 */ /* 0x000fe4000fffe0ff */
[----:B------:R-:W-:Y:S02]  /*0120*/  UIADD3.X UR6, UPT, UPT, URZ, URZ, URZ, UP0, !UPT ;  /* 0x000000ffff067290 */ /* 0x000fe400087fe4ff */
[----:B------:R-:W-:-:S04]  /*0130*/  IMAD.WIDE.U32 R2, R5, UR5, R2 ;  /* 0x0000000505027c25 */ /* 0x000fc8000f8e0002 */
[----:B------:R-:W-:-:S04]  /*0140*/  IMAD R7, R5, UR6, RZ ;  /* 0x0000000605077c24 */ /* 0x000fc8000f8e02ff */
[----:B------:R-:W-:Y:S02]  /*0150*/  IMAD R7, R0, UR5, R7 ;  /* 0x0000000500077c24 */ /* 0x000fe4000f8e0207 */
[----:B------:R-:W-:Y:S02]  /*0160*/  IMAD.U32 R0, RZ, RZ, UR4 ;  /* 0x00000004ff007e24 */ /* 0x000fe4000f8e00ff */
[----:B------:R-:W-:-:S07]  /*0170*/  IMAD.IADD R3, R3, 0x1, R7 ;  /* 0x0000000103037824 */ /* 0x000fce00078e0207 */
.L_x_50:
[----:B------:R-:W0:Y:S01]  /*0180*/  LDCU UR6, c[0x0][0x394] ;  /* 0x00007280ff0677ac */ /* 0x000e220008000800 */
[----:B------:R-:W1:Y:S01]  /*0190*/  LDCU.64 UR4, c[0x0][0x358] ;  /* 0x00006b00ff0477ac */ /* 0x000e620008000a00 */
[----:B0-----:R-:W-:-:S13]  /*01a0*/  ISETP.GE.AND P0, PT, R0, UR6, PT ;  /* 0x0000000600007c0c */ /* 0x001fda000bf06270 */
[----:B-1----:R-:W-:Y:S05]  /*01b0*/  @P0 BRA `(.L_x_51) ;  /* 0x00000008007c0947 */ /* 0x002fea0003800000 */
[----:B------:R-:W-:Y:S01]  /*01c0*/  VIADD R4, R0, 0x10 ;  /* 0x0000001000047836 */ /* 0x000fe20000000000 */
[----:B------:R-:W-:Y:S01]  /*01d0*/  LOP3.LUT R7, RZ, R0, RZ, 0x33, !PT ;  /* 0x00000000ff077212 */ /* 0x000fe200078e33ff */
[----:B------:R-:W-:-:S03]  /*01e0*/  IMAD.MOV.U32 R10, RZ, RZ, R0 ;  /* 0x000000ffff0a7224 */ /* 0x000fc600078e0000 */
[----:B------:R-:W-:-:S05]  /*01f0*/  VIMNMX R6, PT, PT, R4, UR6, !PT ;  /* 0x0000000604067c48 */ /* 0x000fca000ffe0100 */
[----:B------:R-:W-:-:S05]  /*0200*/  IMAD.IADD R6, R6, 0x1, R7 ;  /* 0x0000000106067824 */ /* 0x000fca00078e0207 */
[C---:B------:R-:W-:Y:S02]  /*0210*/  LOP3.LUT P0, RZ, R6.reuse, 0x10, RZ, 0xc0, !PT ;  /* 0x0000001006ff7812 */ /* 0x040fe4000780c0ff */
[----:B------:R-:W-:-:S11]  /*0220*/  ISETP.GE.U32.AND P1, PT, R6, 0x10, PT ;  /* 0x000000100600780c */ /* 0x000fd60003f26070 */
[----:B------:R-:W-:Y:S05]  /*0230*/  @P0 BRA `(.L_x_52) ;  /* 0x0000000000c40947 */ /* 0x000fea0003800000 */
[C---:B------:R-:W-:Y:S01]  /*0240*/  IMAD.WIDE R8, R5.reuse, 0x4, R2 ;  /* 0x0000000405087825 */ /* 0x040fe200078e0202 */
[----:B------:R-:W2:Y:S04]  /*0250*/  LDG.E R10, desc[UR4][R2.64] ;  /* 0x00000004020a7981 */ /* 0x000ea8000c1e1900 */
[----:B------:R-:W3:Y:S01]  /*0260*/  LDG.E R11, desc[UR4][R8.64] ;  /* 0x00000004080b7981 */ /* 0x000ee2000c1e1900 */
[----:B------:R-:W-:-:S05]  /*0270*/  IMAD.WIDE R6, R5, 0x4, R8 ;  /* 0x0000000405067825 */ /* 0x000fca00078e0208 */
[----:B------:R-:W4:Y:S01]  /*0280*/  LDG.E R0, desc[UR4][R6.64] ;  /* 0x0000000406007981 */ /* 0x000f22000c1e1900 */
[C---:B--2---:R-:W-:Y:S01]  /*0290*/  IMAD.SHL.U32 R14, R10.reuse, 0x400, RZ ;  /* 0x000004000a0e7824 */ /* 0x044fe200078e00ff */
[--C-:B------:R-:W-:Y:S02]  /*02a0*/  SHF.R.U32.HI R12, RZ, 0x18, R10.reuse ;  /* 0x00000018ff0c7819 */ /* 0x100fe4000001160a */
[--C-:B---3--:R-:W-:Y:S02]  /*02b0*/  SHF.L.W.U32.HI R13, R10, 0x2, R11.reuse ;  /* 0x000000020a0d7819 */ /* 0x108fe40000010e0b */
[----:B------:R-:W-:Y:S02]  /*02c0*/  LOP3.LUT R15, R14, 0x3f0000, RZ, 0xc0, !PT ;  /* 0x003f00000e0f7812 */ /* 0x000fe400078ec0ff */
[----:B------:R-:W-:Y:S01]  /*02d0*/  SHF.R.U32.HI R14, RZ, 0x6, R10 ;  /* 0x00000006ff0e7819 */ /* 0x000fe2000001160a */
[----:B------:R-:W-:Y:S01]  /*02e0*/  IMAD R16, R13, 0x10000, R12 ;  /* 0x000100000d107824 */ /* 0x000fe200078e020c */
[----:B------:R-:W-:Y:S01]  /*02f0*/  LOP3.LUT R15, R15, 0x3f, R10, 0xf8, !PT ;  /* 0x0000003f0f0f7812 */ /* 0x000fe200078ef80a */
[----:B------:R-:W-:Y:S01]  /*0300*/  IMAD.SHL.U32 R12, R11, 0x4, RZ ;  /* 0x000000040b0c7824 */ /* 0x000fe200078e00ff */
[----:B------:R-:W-:Y:S01]  /*0310*/  SHF.R.U32.HI R13, RZ, 0x10, R11 ;  /* 0x00000010ff0d7819 */ /* 0x000fe2000001160b */
[----:B------:R-:W-:Y:S01]  /*0320*/  IMAD.SHL.U32 R10, R10, 0x10, RZ ;  /* 0x000000100a0a7824 */ /* 0x000fe200078e00ff */
[----:B------:R-:W-:-:S02]  /*0330*/  LOP3.LUT R15, R15, 0xfc0, R14, 0xf8, !PT ;  /* 0x00000fc00f0f7812 */ /* 0x000fc400078ef80e */
[----:B------:R-:W-:Y:S02]  /*0340*/  LOP3.LUT R17, R16, 0x3f003f, RZ, 0xc0, !PT ;  /* 0x003f003f10117812 */ /* 0x000fe400078ec0ff */
[C---:B----4-:R-:W-:Y:S02]  /*0350*/  SHF.L.W.U32.HI R14, R11.reuse, 0x4, R0 ;  /* 0x000000040b0e7819 */ /* 0x050fe40000010e00 */
[----:B------:R-:W-:Y:S01]  /*0360*/  SHF.R.U32.HI R18, RZ, 0x6, R11 ;  /* 0x00000006ff127819 */ /* 0x000fe2000001160b */
[----:B------:R-:W-:Y:S01]  /*0370*/  IMAD.SHL.U32 R11, R11, 0x1000, RZ ;  /* 0x000010000b0b7824 */ /* 0x000fe200078e00ff */
[----:B------:R-:W-:Y:S01]  /*0380*/  LOP3.LUT R13, R13, 0x3f, RZ, 0xc0, !PT ;  /* 0x0000003f0d0d7812 */ /* 0x000fe200078ec0ff */
[----:B------:R-:W-:Y:S01]  /*0390*/  IMAD.SHL.U32 R14, R14, 0x40, RZ ;  /* 0x000000400e0e7824 */ /* 0x000fe200078e00ff */
[----:B------:R-:W-:Y:S02]  /*03a0*/  LOP3.LUT R12, R17, 0xfc0, R12, 0xf8, !PT ;  /* 0x00000fc0110c7812 */ /* 0x000fe400078ef80c */
[----:B------:R-:W-:-:S02]  /*03b0*/  LOP3.LUT R13, R13, 0x3f0000, R18, 0xf8, !PT ;  /* 0x003f00000d0d7812 */ /* 0x000fc400078ef812 */
[----:B------:R-:W-:Y:S01]  /*03c0*/  LOP3.LUT R11, R12, 0xfc00000, R11, 0xf8, !PT ;  /* 0x0fc000000c0b7812 */ /* 0x000fe200078ef80b */
[C---:B------:R-:W-:Y:S01]  /*03d0*/  IMAD.SHL.U32 R12, R0.reuse, 0x100000, RZ ;  /* 0x00100000000c7824 */ /* 0x040fe200078e00ff */
[----:B------:R-:W-:Y:S02]  /*03e0*/  LOP3.LUT R13, R13, 0xfc0, R14, 0xf8, !PT ;  /* 0x00000fc00d0d7812 */ /* 0x000fe400078ef80e */
[----:B------:R-:W-:Y:S02]  /*03f0*/  SHF.R.U32.HI R16, RZ, 0xa, R0 ;  /* 0x0000000aff107819 */ /* 0x000fe40000011600 */
[----:B------:R-:W-:Y:S01]  /*0400*/  LOP3.LUT R15, R15, 0xfc00000, R10, 0xf8, !PT ;  /* 0x0fc000000f0f7812 */ /* 0x000fe200078ef80a */
[C---:B------:R-:W-:Y:S01]  /*0410*/  IMAD.SHL.U32 R10, R0.reuse, 0x10, RZ ;  /* 0x00000010000a7824 */ /* 0x040fe200078e00ff */
[----:B------:R-:W-:Y:S01]  /*0420*/  LOP3.LUT R13, R13, 0xfc00000, R12, 0xf8, !PT ;  /* 0x0fc000000d0d7812 */ /* 0x000fe200078ef80c */
[----:B------:R-:W-:Y:S01]  /*0430*/  IMAD.SHL.U32 R12, R0, 0x400, RZ ;  /* 0x00000400000c7824 */ /* 0x000fe200078e00ff */
[----:B------:R-:W-:-:S02]  /*0440*/  LOP3.LUT R17, R16, 0xc000, RZ, 0xc0, !PT ;  /* 0x0000c00010117812 */ /* 0x000fc400078ec0ff */
[----:B------:R-:W-:Y:S02]  /*0450*/  SHF.R.U32.HI R14, RZ, 0x8, R0 ;  /* 0x00000008ff0e7819 */ /* 0x000fe40000011600 */
[----:B------:R-:W-:Y:S01]  /*0460*/  LOP3.LUT R15, R15, 0xf000, R10, 0xf8, !PT ;  /* 0x0000f0000f0f7812 */ /* 0x000fe200078ef80a */
[C---:B------:R-:W-:Y:S01]  /*0470*/  IMAD.SHL.U32 R10, R0.reuse, 0x4000, RZ ;  /* 0x00004000000a7824 */ /* 0x040fe200078e00ff */
[--C-:B------:R-:W-:Y:S02]  /*0480*/  LOP3.LUT R13, R13, 0x3000, R0.reuse, 0xf8, !PT ;  /* 0x000030000d0d7812 */ /* 0x100fe400078ef800 */
[----:B------:R-:W-:Y:S01]  /*0490*/  LOP3.LUT R17, R17, 0xc0000000, R0, 0xf8, !PT ;  /* 0xc000000011117812 */ /* 0x000fe200078ef800 */
[----:B------:R-:W-:Y:S01]  /*04a0*/  IMAD.SHL.U32 R0, R0, 0x4, RZ ;  /* 0x0000000400007824 */ /* 0x000fe200078e00ff */
[----:B------:R-:W-:Y:S02]  /*04b0*/  LOP3.LUT R11, R11, 0xf000, R14, 0xf8, !PT ;  /* 0x0000f0000b0b7812 */ /* 0x000fe400078ef80e */
[----:B------:R-:W-:-:S02]  /*04c0*/  LOP3.LUT R12, R13, 0x30000000, R12, 0xf8, !PT ;  /* 0x300000000d0c7812 */ /* 0x000fc400078ef80c */
[----:B------:R-:W-:Y:S01]  /*04d0*/  LOP3.LUT R15, R15, 0xf0000000, R10, 0xf8, !PT ;  /* 0xf00000000f0f7812 */ /* 0x000fe200078ef80a */
[----:B------:R-:W-:Y:S01]  /*04e0*/  IMAD.MOV.U32 R10, RZ, RZ, R4 ;  /* 0x000000ffff0a7224 */ /* 0x000fe200078e0004 */
[----:B------:R-:W-:Y:S02]  /*04f0*/  LOP3.LUT R11, R11, 0xf0000000, R0, 0xf8, !PT ;  /* 0xf00000000b0b7812 */ /* 0x000fe400078ef800 */
[----:B------:R-:W-:Y:S01]  /*0500*/  LOP3.LUT R17, R17, R12, RZ, 0xfc, !PT ;  /* 0x0000000c11117212 */ /* 0x000fe200078efcff */
[----:B------:R0:W-:Y:S04]  /*0510*/  STG.E desc[UR4][R2.64], R15 ;  /* 0x0000000f02007986 */ /* 0x0001e8000c101904 */
[----:B------:R1:W-:Y:S04]  /*0520*/  STG.E desc[UR4][R8.64], R11 ;  /* 0x0000000b08007986 */ /* 0x0003e8000c101904 */
[----:B------:R1:W-:Y:S01]  /*0530*/  STG.E desc[UR4][R6.64], R17 ;  /* 0x0000001106007986 */ /* 0x0003e2000c101904 */
[----:B0-----:R-:W-:-:S07]  /*0540*/  IMAD.WIDE R2, R5, 0x4, R6 ;  /* 0x0000000405027825 */ /* 0x001fce00078e0206 */
.L_x_52:
[----:B------:R-:W-:Y:S01]  /*0550*/  IMAD.MOV.U32 R0, RZ, RZ, R4 ;  /* 0x000000ffff007224 */ /* 0x000fe200078e0004 */
[----:B------:R-:W-:Y:S06]  /*0560*/  @!P1 BRA `(.L_x_51) ;  /* 0x0000000400909947 */ /* 0x000fec0003800000 */
[----:B------:R-:W-:-:S07]  /*0570*/  IMAD.MOV.U32 R0, RZ, RZ, R10 ;  /* 0x000000ffff007224 */ /* 0x000fce00078e000a */
.L_x_53:
[C-C-:B01----:R-:W-:Y:S01]  /*0580*/  IMAD.WIDE R6, R5.reuse, 0x4, R2.reuse ;  /* 0x0000000405067825 */ /* 0x143fe200078e0202 */
        /* <DEDUP_REMOVED lines=40> */
[----:B------:R-:W-:Y:S02]  /*0810*/  LOP3.LUT R19, R15, 0xf0000000, R10, 0xf8, !PT ;  /* 0xf00000000f137812 */ /* 0x000fe400078ef80a */
[----:B------:R-:W-:Y:S01]  /*0820*/  LOP3.LUT R21, R11, 0xf0000000, R4, 0xf8, !PT ;  /* 0xf00000000b157812 */ /* 0x000fe200078ef804 */
[--C-:B------:R-:W-:Y:S01]  /*0830*/  IMAD.WIDE R10, R5, 0xc, R2.reuse ;  /* 0x0000000c050a7825 */ /* 0x100fe200078e0202 */
[----:B------:R-:W-:Y:S01]  /*0840*/  LOP3.LUT R23, R17, R12, RZ, 0xfc, !PT ;  /* 0x0000000c11177212 */ /* 0x000fe200078efcff */
[----:B------:R0:W-:Y:S02]  /*0850*/  STG.E desc[UR4][R2.64], R19 ;  /* 0x0000001302007986 */ /* 0x0001e4000c101904 */
[C-C-:B------:R-:W-:Y:S02]  /*0860*/  IMAD.WIDE R12, R5.reuse, 0x10, R2.reuse ;  /* 0x00000010050c7825 */ /* 0x140fe400078e0202 */
[----:B------:R1:W-:Y:S04]  /*0870*/  STG.E desc[UR4][R6.64], R21 ;  /* 0x0000001506007986 */ /* 0x0003e8000c101904 */
[----:B------:R2:W-:Y:S01]  /*0880*/  STG.E desc[UR4][R8.64], R23 ;  /* 0x0000001708007986 */ /* 0x0005e2000c101904 */
[----:B------:R-:W-:-:S03]  /*0890*/  IMAD.WIDE R14, R5, 0x14, R2 ;  /* 0x00000014050e7825 */ /* 0x000fc600078e0202 */
[----:B------:R-:W3:Y:S04]  /*08a0*/  LDG.E R16, desc[UR4][R10.64] ;  /* 0x000000040a107981 */ /* 0x000ee8000c1e1900 */
[----:B------:R-:W4:Y:S04]  /*08b0*/  LDG.E R17, desc[UR4][R12.64] ;  /* 0x000000040c117981 */ /* 0x000f28000c1e1900 */
[----:B------:R-:W2:Y:S01]  /*08c0*/  LDG.E R4, desc[UR4][R14.64] ;  /* 0x000000040e047981 */ /* 0x000ea2000c1e1900 */
[----:B------:R-:W-:Y:S02]  /*08d0*/  VIADD R0, R0, 0x20 ;  /* 0x0000002000007836 */ /* 0x000fe40000000000 */
[----:B0-----:R-:W-:-:S03]  /*08e0*/  IMAD.WIDE R2, R5, 0x18, R2 ;  /* 0x0000001805027825 */ /* 0x001fc600078e0202 */
[----:B------:R-:W-:Y:S02]  /*08f0*/  ISETP.GE.AND P0, PT, R0, UR6, PT ;  /* 0x0000000600007c0c */ /* 0x000fe4000bf06270 */
[----:B---3--:R-:W-:Y:S01]  /*0900*/  SHF.R.U32.HI R18, RZ, 0x18, R16 ;  /* 0x00000018ff127819 */ /* 0x008fe20000011610 */
[C---:B------:R-:W-:Y:S01]  /*0910*/  IMAD.SHL.U32 R20, R16.reuse, 0x400, RZ ;  /* 0x0000040010147824 */ /* 0x040fe200078e00ff */
[--C-:B----4-:R-:W-:Y:S01]  /*0920*/  SHF.L.W.U32.HI R25, R16, 0x2, R17.reuse ;  /* 0x0000000210197819 */ /* 0x110fe20000010e11 */
[----:B-1----:R-:W-:Y:S01]  /*0930*/  IMAD.SHL.U32 R6, R17, 0x4, RZ ;  /* 0x0000000411067824 */ /* 0x002fe200078e00ff */
[--C-:B------:R-:W-:Y:S02]  /*0940*/  SHF.R.U32.HI R7, RZ, 0x10, R17.reuse ;  /* 0x00000010ff077819 */ /* 0x100fe40000011611 */
[----:B------:R-:W-:Y:S01]  /*0950*/  LOP3.LUT R19, R20, 0x3f0000, RZ, 0xc0, !PT ;  /* 0x003f000014137812 */ /* 0x000fe200078ec0ff */
[----:B------:R-:W-:Y:S01]  /*0960*/  IMAD R25, R25, 0x10000, R18 ;  /* 0x0001000019197824 */ /* 0x000fe200078e0212 */
[----:B------:R-:W-:-:S02]  /*0970*/  SHF.R.U32.HI R20, RZ, 0x6, R17 ;  /* 0x00000006ff147819 */ /* 0x000fc40000011611 */
[----:B------:R-:W-:Y:S02]  /*0980*/  LOP3.LUT R7, R7, 0x3f, RZ, 0xc0, !PT ;  /* 0x0000003f07077812 */ /* 0x000fe400078ec0ff */
[C---:B--2---:R-:W-:Y:S01]  /*0990*/  SHF.L.W.U32.HI R8, R17.reuse, 0x4, R4 ;  /* 0x0000000411087819 */ /* 0x044fe20000010e04 */
[----:B------:R-:W-:Y:S01]  /*09a0*/  IMAD.SHL.U32 R17, R17, 0x1000, RZ ;  /* 0x0000100011117824 */ /* 0x000fe200078e00ff */
[--C-:B------:R-:W-:Y:S02]  /*09b0*/  SHF.R.U32.HI R18, RZ, 0x6, R16.reuse ;  /* 0x00000006ff127819 */ /* 0x100fe40000011610 */
[----:B------:R-:W-:Y:S01]  /*09c0*/  LOP3.LUT R19, R19, 0x3f, R16, 0xf8, !PT ;  /* 0x0000003f13137812 */ /* 0x000fe200078ef810 */
[----:B------:R-:W-:Y:S01]  /*09d0*/  IMAD.SHL.U32 R9, R8, 0x40, RZ ;  /* 0x0000004008097824 */ /* 0x000fe200078e00ff */
[----:B------:R-:W-:Y:S01]  /*09e0*/  LOP3.LUT R25, R25, 0x3f003f, RZ, 0xc0, !PT ;  /* 0x003f003f19197812 */ /* 0x000fe200078ec0ff */
[----:B------:R-:W-:Y:S01]  /*09f0*/  IMAD.SHL.U32 R8, R4, 0x100000, RZ ;  /* 0x0010000004087824 */ /* 0x000fe200078e00ff */
[----:B------:R-:W-:Y:S01]  /*0a00*/  LOP3.LUT R20, R7, 0x3f0000, R20, 0xf8, !PT ;  /* 0x003f000007147812 */ /* 0x000fe200078ef814 */
[----:B------:R-:W-:Y:S01]  /*0a10*/  IMAD.SHL.U32 R7, R16, 0x10, RZ ;  /* 0x0000001010077824 */ /* 0x000fe200078e00ff */
[----:B------:R-:W-:-:S02]  /*0a20*/  LOP3.LUT R18, R19, 0xfc0, R18, 0xf8, !PT ;  /* 0x00000fc013127812 */ /* 0x000fc400078ef812 */
[----:B------:R-:W-:Y:S02]  /*0a30*/  LOP3.LUT R6, R25, 0xfc0, R6, 0xf8, !PT ;  /* 0x00000fc019067812 */ /* 0x000fe400078ef806 */
[----:B------:R-:W-:Y:S02]  /*0a40*/  LOP3.LUT R7, R18, 0xfc00000, R7, 0xf8, !PT ;  /* 0x0fc0000012077812 */ /* 0x000fe400078ef807 */
[----:B------:R-:W-:Y:S02]  /*0a50*/  LOP3.LUT R9, R20, 0xfc0, R9, 0xf8, !PT ;  /* 0x00000fc014097812 */ /* 0x000fe400078ef809 */
[----:B------:R-:W-:Y:S01]  /*0a60*/  LOP3.LUT R17, R6, 0xfc00000, R17, 0xf8, !PT ;  /* 0x0fc0000006117812 */ /* 0x000fe200078ef811 */
[----:B------:R-:W-:Y:S01]  /*0a70*/  IMAD.SHL.U32 R6, R4, 0x10, RZ ;  /* 0x0000001004067824 */ /* 0x000fe200078e00ff */
[--C-:B------:R-:W-:Y:S02]  /*0a80*/  SHF.R.U32.HI R16, RZ, 0x8, R4.reuse ;  /* 0x00000008ff107819 */ /* 0x100fe40000011604 */
[----:B------:R-:W-:-:S02]  /*0a90*/  SHF.R.U32.HI R18, RZ, 0xa, R4 ;  /* 0x0000000aff127819 */ /* 0x000fc40000011604 */
[----:B------:R-:W-:Y:S01]  /*0aa0*/  LOP3.LUT R9, R9, 0xfc00000, R8, 0xf8, !PT ;  /* 0x0fc0000009097812 */ /* 0x000fe200078ef808 */
[----:B------:R-:W-:Y:S01]  /*0ab0*/  IMAD.SHL.U32 R8, R4, 0x400, RZ ;  /* 0x0000040004087824 */ /* 0x000fe200078e00ff */
[----:B------:R-:W-:Y:S02]  /*0ac0*/  LOP3.LUT R16, R17, 0xf000, R16, 0xf8, !PT ;  /* 0x0000f00011107812 */ /* 0x000fe400078ef810 */
[----:B------:R-:W-:Y:S02]  /*0ad0*/  LOP3.LUT R17, R18, 0xc000, RZ, 0xc0, !PT ;  /* 0x0000c00012117812 */ /* 0x000fe400078ec0ff */
[----:B------:R-:W-:Y:S01]  /*0ae0*/  LOP3.LUT R7, R7, 0xf000, R6, 0xf8, !PT ;  /* 0x0000f00007077812 */ /* 0x000fe200078ef806 */
[C---:B------:R-:W-:Y:S01]  /*0af0*/  IMAD.SHL.U32 R6, R4.reuse, 0x4000, RZ ;  /* 0x0000400004067824 */ /* 0x040fe200078e00ff */
[--C-:B------:R-:W-:Y:S02]  /*0b00*/  LOP3.LUT R9, R9, 0x3000, R4.reuse, 0xf8, !PT ;  /* 0x0000300009097812 */ /* 0x100fe400078ef804 */
[----:B------:R-:W-:Y:S01]  /*0b10*/  LOP3.LUT R19, R17, 0xc0000000, R4, 0xf8, !PT ;  /* 0xc000000011137812 */ /* 0x000fe200078ef804 */
[----:B------:R-:W-:Y:S01]  /*0b20*/  IMAD.SHL.U32 R17, R4, 0x4, RZ ;  /* 0x0000000404117824 */ /* 0x000fe200078e00ff */
[----:B------:R-:W-:-:S02]  /*0b30*/  LOP3.LUT R8, R9, 0x30000000, R8, 0xf8, !PT ;  /* 0x3000000009087812 */ /* 0x000fc400078ef808 */
[----:B------:R-:W-:Y:S02]  /*0b40*/  LOP3.LUT R7, R7, 0xf0000000, R6, 0xf8, !PT ;  /* 0xf000000007077812 */ /* 0x000fe400078ef806 */
[----:B------:R-:W-:Y:S02]  /*0b50*/  LOP3.LUT R17, R16, 0xf0000000, R17, 0xf8, !PT ;  /* 0xf000000010117812 */ /* 0x000fe400078ef811 */
[----:B------:R-:W-:Y:S01]  /*0b60*/  LOP3.LUT R19, R19, R8, RZ, 0xfc, !PT ;  /* 0x0000000813137212 */ /* 0x000fe200078efcff */
[----:B------:R0:W-:Y:S04]  /*0b70*/  STG.E desc[UR4][R10.64], R7 ;  /* 0x000000070a007986 */ /* 0x0001e8000c101904 */
[----:B------:R0:W-:Y:S04]  /*0b80*/  STG.E desc[UR4][R12.64], R17 ;  /* 0x000000110c007986 */ /* 0x0001e8000c101904 */
[----:B------:R0:W-:Y:S01]  /*0b90*/  STG.E desc[UR4][R14.64], R19 ;  /* 0x000000130e007986 */ /* 0x0001e2000c101904 */
[----:B------:R-:W-:Y:S05]  /*0ba0*/  @!P0 BRA `(.L_x_53) ;  /* 0xfffffff800748947 */ /* 0x000fea000383ffff */
.L_x_51:
[----:B------:R-:W2:Y:S01]  /*0bb0*/  LDCU UR6, c[0x0][0x398] ;  /* 0x00007300ff0677ac */ /* 0x000ea20008000800 */
[----:B0-----:R-:W0:Y:S01]  /*0bc0*/  LDC R15, c[0x0][0x39c] ;  /* 0x0000e700ff0f7b82 */ /* 0x001e220000000800 */
[----:B--2---:R-:W-:-:S13]  /*0bd0*/  ISETP.GE.AND P0, PT, R0, UR6, PT ;  /* 0x0000000600007c0c */ /* 0x004fda000bf06270 */
[----:B------:R-:W-:Y:S05]  /*0be0*/  @P0 BRA `(.L_x_54) ;  /* 0x0000000400940947 */ /* 0x000fea0003800000 */
.L_x_55:
[C-C-:B-12---:R-:W-:Y:S01]  /*0bf0*/  IMAD.WIDE R8, R5.reuse, 0xc, R2.reuse ;  /* 0x0000000c05087825 */ /* 0x146fe200078e0202 */
[----:B------:R-:W2:Y:S03]  /*0c00*/  LDG.E R18, desc[UR4][R2.64] ;  /* 0x0000000402127981 */ /* 0x000ea6000c1e1900 */
[C-C-:B------:R-:W-:Y:S01]  /*0c10*/  IMAD.WIDE R6, R5.reuse, 0x10, R2.reuse ;  /* 0x0000001005067825 */ /* 0x140fe200078e0202 */
[----:B------:R-:W3:Y:S04]  /*0c20*/  LDG.E R21, desc[UR4][R8.64] ;  /* 0x0000000408157981 */ /* 0x000ee8000c1e1900 */
[----:B------:R-:W3:Y:S01]  /*0c30*/  LDG.E R19, desc[UR4][R6.64] ;  /* 0x0000000406137981 */ /* 0x000ee2000c1e1900 */
[----:B------:R-:W-:-:S04]  /*0c40*/  IMAD.WIDE R10, R5, 0x8, R2 ;  /* 0x00000008050a7825 */ /* 0x000fc800078e0202 */
[----:B------:R-:W-:Y:S01]  /*0c50*/  IMAD.WIDE R12, R5, 0x4, R2 ;  /* 0x00000004050c7825 */ /* 0x000fe200078e0202 */
[----:B------:R-:W4:Y:S04]  /*0c60*/  LDG.E R20, desc[UR4][R10.64] ;  /* 0x000000040a147981 */ /* 0x000f28000c1e1900 */
[----:B------:R-:W4:Y:S01]  /*0c70*/  LDG.E R17, desc[UR4][R12.64] ;  /* 0x000000040c117981 */ /* 0x000f22000c1e1900 */
[----:B------:R-:W-:-:S05]  /*0c80*/  VIADD R0, R0, 0x20 ;  /* 0x0000002000007836 */ /* 0x000fca0000000000 */
[----:B------:R-:W-:Y:S02]  /*0c90*/  ISETP.GE.AND P0, PT, R0, UR6, PT ;  /* 0x0000000600007c0c */ /* 0x000fe4000bf06270 */
[----:B---3--:R-:W-:-:S04]  /*0ca0*/  SHF.L.W.U32.HI R4, R21, 0x8, R19 ;  /* 0x0000000815047819 */ /* 0x008fc80000010e13 */
[C---:B------:R-:W-:Y:S01]  /*0cb0*/  LOP3.LUT R14, R4.reuse, 0x1f, RZ, 0xc0, !PT ;  /* 0x0000001f040e7812 */ /* 0x040fe200078ec0ff */
[----:B------:R-:W-:-:S05]  /*0cc0*/  IMAD.SHL.U32 R23, R4, 0x800, RZ ;  /* 0x0000080004177824 */ /* 0x000fca00078e00ff */
[----:B------:R-:W-:Y:S02]  /*0cd0*/  LOP3.LUT R14, R14, 0x1f0000, R23, 0xf8, !PT ;  /* 0x001f00000e0e7812 */ /* 0x000fe400078ef817 */
[----:B------:R-:W-:Y:S01]  /*0ce0*/  SHF.R.U32.HI R23, RZ, 0x5, R4 ;  /* 0x00000005ff177819 */ /* 0x000fe20000011604 */
[----:B------:R-:W-:-:S03]  /*0cf0*/  IMAD.SHL.U32 R22, R4, 0x40, RZ ;  /* 0x0000004004167824 */ /* 0x000fc600078e00ff */
[----:B------:R-:W-:Y:S01]  /*0d00*/  LOP3.LUT R25, R14, 0x3e0, R23, 0xf8, !PT ;  /* 0x000003e00e197812 */ /* 0x000fe200078ef817 */
[C---:B--2---:R-:W-:Y:S01]  /*0d10*/  IMAD.SHL.U32 R23, R18.reuse, 0x800, RZ ;  /* 0x0000080012177824 */ /* 0x044fe200078e00ff */
[----:B------:R-:W-:Y:S02]  /*0d20*/  LOP3.LUT R14, R18, 0x1f, RZ, 0xc0, !PT ;  /* 0x0000001f120e7812 */ /* 0x000fe400078ec0ff */
[----:B------:R-:W-:Y:S02]  /*0d30*/  LOP3.LUT R22, R25, 0x3e00000, R22, 0xf8, !PT ;  /* 0x03e0000019167812 */ /* 0x000fe400078ef816 */
[----:B------:R-:W-:Y:S02]  /*0d40*/  LOP3.LUT R14, R14, 0x1f0000, R23, 0xf8, !PT ;  /* 0x001f00000e0e7812 */ /* 0x000fe400078ef817 */
[----:B------:R-:W-:Y:S02]  /*0d50*/  SHF.R.U32.HI R25, RZ, 0xa, R4 ;  /* 0x0000000aff197819 */ /* 0x000fe40000011604 */
[----:B------:R-:W-:-:S02]  /*0d60*/  SHF.R.U32.HI R23, RZ, 0x5, R18 ;  /* 0x00000005ff177819 */ /* 0x000fc40000011612 */
[----:B------:R-:W-:Y:S01]  /*0d70*/  LOP3.LUT R22, R22, 0x7c00, R25, 0xf8, !PT ;  /* 0x00007c0016167812 */ /* 0x000fe200078ef819 */
[----:B------:R-:W-:Y:S01]  /*0d80*/  IMAD.SHL.U32 R25, R4, 0x2, RZ ;  /* 0x0000000204197824 */ /* 0x000fe200078e00ff */
[----:B------:R-:W-:Y:S01]  /*0d90*/  LOP3.LUT R24, R14, 0x3e0, R23, 0xf8, !PT ;  /* 0x000003e00e187812 */ /* 0x000fe200078ef817 */
[----:B------:R-:W-:Y:S01]  /*0da0*/  IMAD.SHL.U32 R23, R18, 0x40, RZ ;  /* 0x0000004012177824 */ /* 0x000fe200078e00ff */
[----:B------:R-:W-:Y:S02]  /*0db0*/  SHF.R.U32.HI R26, RZ, 0x9, R19 ;  /* 0x00000009ff1a7819 */ /* 0x000fe40000011613 */
[----:B------:R-:W-:Y:S02]  /*0dc0*/  LOP3.LUT R4, R22, 0x7c000000, R25, 0xf8, !PT ;  /* 0x7c00000016047812 */ /* 0x000fe400078ef819 */
[----:B------:R-:W-:Y:S02]  /*0dd0*/  LOP3.LUT R23, R24, 0x3e00000, R23, 0xf8, !PT ;  /* 0x03e0000018177812 */ /* 0x000fe400078ef817 */
[----:B----4-:R-:W-:-:S02]  /*0de0*/  SHF.L.W.U32.HI R22, R17, 0x4, R20 ;  /* 0x0000000411167819 */ /* 0x010fc40000010e14 */
[----:B------:R-:W-:Y:S02]  /*0df0*/  SHF.R.U32.HI R24, RZ, 0xa, R18 ;  /* 0x0000000aff187819 */ /* 0x000fe40000011612 */
[----:B------:R-:W-:Y:S01]  /*0e00*/  SHF.L.W.U32.HI R20, R20, 0x6, R21 ;  /* 0x0000000614147819 */ /* 0x000fe20000010e15 */
[----:B------:R-:W-:Y:S01]  /*0e10*/  IMAD.SHL.U32 R21, R18, 0x2, RZ ;  /* 0x0000000212157824 */ /* 0x000fe200078e00ff */
[----:B------:R-:W-:Y:S01]  /*0e20*/  LOP3.LUT R14, R26, 0x8000, RZ, 0xc0, !PT ;  /* 0x000080001a0e7812 */ /* 0x000fe200078ec0ff */
[C---:B------:R-:W-:Y:S01]  /*0e30*/  IMAD.SHL.U32 R26, R22.reuse, 0x800, RZ ;  /* 0x00000800161a7824 */ /* 0x040fe200078e00ff */
[----:B------:R-:W-:Y:S02]  /*0e40*/  LOP3.LUT R24, R23, 0x7c00, R24, 0xf8, !PT ;  /* 0x00007c0017187812 */ /* 0x000fe400078ef818 */
[----:B------:R-:W-:Y:S02]  /*0e50*/  LOP3.LUT R23, R22, 0x1f, RZ, 0xc0, !PT ;  /* 0x0000001f16177812 */ /* 0x000fe400078ec0ff */
[----:B------:R-:W-:-:S02]  /*0e60*/  LOP3.LUT R21, R24, 0x7c000000, R21, 0xf8, !PT ;  /* 0x7c00000018157812 */ /* 0x000fc400078ef815 */
[--C-:B------:R-:W-:Y:S02]  /*0e70*/  SHF.R.U32.HI R16, RZ, 0x7, R19.reuse ;  /* 0x00000007ff107819 */ /* 0x100fe40000011613 */
[----:B------:R-:W-:Y:S02]  /*0e80*/  LOP3.LUT R23, R23, 0x1f0000, R26, 0xf8, !PT ;  /* 0x001f000017177812 */ /* 0x000fe400078ef81a */
[----:B------:R-:W-:Y:S02]  /*0e90*/  SHF.R.U32.HI R24, RZ, 0x5, R22 ;  /* 0x00000005ff187819 */ /* 0x000fe40000011616 */
[----:B------:R-:W-:Y:S01]  /*0ea0*/  SHF.R.U32.HI R26, RZ, 0xa, R19 ;  /* 0x0000000aff1a7819 */ /* 0x000fe20000011613 */
[----:B------:R-:W-:Y:S01]  /*0eb0*/  IMAD.SHL.U32 R27, R19, 0x10, RZ ;  /* 0x00000010131b7824 */ /* 0x000fe200078e00ff */
[----:B------:R-:W-:Y:S02]  /*0ec0*/  LOP3.LUT R16, R16, 0x8000, RZ, 0xc0, !PT ;  /* 0x0000800010107812 */ /* 0x000fe400078ec0ff */
[----:B------:R-:W-:Y:S01]  /*0ed0*/  LOP3.LUT R25, R23, 0x3e0, R24, 0xf8, !PT ;  /* 0x000003e017197812 */ /* 0x000fe200078ef818 */
[----:B------:R-:W-:Y:S01]  /*0ee0*/  IMAD.SHL.U32 R24, R22, 0x40, RZ ;  /* 0x0000004016187824 */ /* 0x000fe200078e00ff */
[----:B------:R-:W-:Y:S01]  /*0ef0*/  LOP3.LUT R23, R26, 0x8000, RZ, 0xc0, !PT ;  /* 0x000080001a177812 */ /* 0x000fe200078ec0ff */
[C---:B------:R-:W-:Y:S01]  /*0f00*/  IMAD.SHL.U32 R26, R19.reuse, 0x2, RZ ;  /* 0x00000002131a7824 */ /* 0x040fe200078e00ff */
[----:B------:R-:W-:Y:S01]  /*0f10*/  LOP3.LUT R16, R16, 0x80000000, R27, 0xf8, !PT ;  /* 0x8000000010107812 */ /* 0x000fe200078ef81b */
[----:B------:R-:W-:Y:S01]  /*0f20*/  IMAD.SHL.U32 R27, R19, 0x4, RZ ;  /* 0x00000004131b7824 */ /* 0x000fe200078e00ff */
[----:B------:R-:W-:-:S02]  /*0f30*/  LOP3.LUT R25, R25, 0x3e00000, R24, 0xf8, !PT ;  /* 0x03e0000019197812 */ /* 0x000fc400078ef818 */
[----:B------:R-:W-:Y:S02]  /*0f40*/  LOP3.LUT R23, R23, 0x80000000, R26, 0xf8, !PT ;  /* 0x8000000017177812 */ /* 0x000fe400078ef81a */
[----:B------:R-:W-:Y:S02]  /*0f50*/  SHF.R.U32.HI R24, RZ, 0xa, R22 ;  /* 0x0000000aff187819 */ /* 0x000fe40000011616 */
[----:B------:R-:W-:Y:S02]  /*0f60*/  SHF.R.U32.HI R26, RZ, 0x8, R19 ;  /* 0x00000008ff1a7819 */ /* 0x000fe40000011613 */
[----:B------:R-:W-:Y:S01]  /*0f70*/  LOP3.LUT R14, R14, 0x80000000, R27, 0xf8, !PT ;  /* 0x800000000e0e7812 */ /* 0x000fe200078ef81b */
[----:B------:R-:W-:Y:S01]  /*0f80*/  IMAD.SHL.U32 R27, R19, 0x8, RZ ;  /* 0x00000008131b7824 */ /* 0x000fe200078e00ff */
[----:B------:R-:W-:Y:S02]  /*0f90*/  LOP3.LUT R25, R25, 0x7c00, R24, 0xf8, !PT ;  /* 0x00007c0019197812 */ /* 0x000fe400078ef818 */
[----:B------:R-:W-:-:S02]  /*0fa0*/  LOP3.LUT R24, R26, 0x8000, RZ, 0xc0, !PT ;  /* 0x000080001a187812 */ /* 0x000fc400078ec0ff */
[----:B------:R-:W-:Y:S02]  /*0fb0*/  SHF.L.W.U32.HI R17, R18, 0x2, R17 ;  /* 0x0000000212117819 */ /* 0x000fe40000010e11 */
[----:B------:R-:W-:Y:S01]  /*0fc0*/  LOP3.LUT R24, R24, 0x80000000, R27, 0xf8, !PT ;  /* 0x8000000018187812 */ /* 0x000fe200078ef81b */
[C---:B------:R-:W-:Y:S01]  /*0fd0*/  IMAD.SHL.U32 R27, R20.reuse, 0x800, RZ ;  /* 0x00000800141b7824 */ /* 0x040fe200078e00ff */
[----:B------:R-:W-:-:S04]  /*0fe0*/  LOP3.LUT R18, R20, 0x1f, RZ, 0xc0, !PT ;  /* 0x0000001f14127812 */ /* 0x000fc800078ec0ff */
[----:B------:R-:W-:Y:S02]  /*0ff0*/  LOP3.LUT R18, R18, 0x1f0000, R27, 0xf8, !PT ;  /* 0x001f000012127812 */ /* 0x000fe400078ef81b */
[----:B------:R-:W-:-:S04]  /*1000*/  SHF.R.U32.HI R27, RZ, 0x5, R20 ;  /* 0x00000005ff1b7819 */ /* 0x000fc80000011614 */
[----:B------:R-:W-:Y:S01]  /*1010*/  LOP3.LUT R27, R18, 0x3e0, R27, 0xf8, !PT ;  /* 0x000003e0121b7812 */ /* 0x000fe200078ef81b */
[----:B------:R-:W-:Y:S02]  /*1020*/  IMAD.SHL.U32 R18, R20, 0x40, RZ ;  /* 0x0000004014127824 */ /* 0x000fe400078e00ff */
[----:B------:R-:W-:-:S03]  /*1030*/  IMAD.SHL.U32 R22, R22, 0x2, RZ ;  /* 0x0000000216167824 */ /* 0x000fc600078e00ff */
[----:B------:R-:W-:Y:S02]  /*1040*/  LOP3.LUT R18, R27, 0x3e00000, R18, 0xf8, !PT ;  /* 0x03e000001b127812 */ /* 0x000fe400078ef812 */
[----:B------:R-:W-:Y:S02]  /*1050*/  SHF.R.U32.HI R27, RZ, 0xa, R20 ;  /* 0x0000000aff1b7819 */ /* 0x000fe40000011614 */
[----:B------:R-:W-:Y:S02]  /*1060*/  LOP3.LUT R25, R25, 0x7c000000, R22, 0xf8, !PT ;  /* 0x7c00000019197812 */ /* 0x000fe400078ef816 */
[----:B------:R-:W-:Y:S01]  /*1070*/  LOP3.LUT R18, R18, 0x7c00, R27, 0xf8, !PT ;  /* 0x00007c0012127812 */ /* 0x000fe200078ef81b */
[C---:B------:R-:W-:Y:S01]  /*1080*/  IMAD.SHL.U32 R27, R17.reuse, 0x800, RZ ;  /* 0x00000800111b7824 */ /* 0x040fe200078e00ff */
[----:B------:R-:W-:-:S04]  /*1090*/  LOP3.LUT R22, R17, 0x1f, RZ, 0xc0, !PT ;  /* 0x0000001f11167812 */ /* 0x000fc800078ec0ff */
[----:B------:R-:W-:Y:S02]  /*10a0*/  LOP3.LUT R22, R22, 0x1f0000, R27, 0xf8, !PT ;  /* 0x001f000016167812 */ /* 0x000fe400078ef81b */
[----:B------:R-:W-:-:S04]  /*10b0*/  SHF.R.U32.HI R27, RZ, 0x5, R17 ;  /* 0x00000005ff1b7819 */ /* 0x000fc80000011611 */
[----:B------:R-:W-:Y:S01]  /*10c0*/  LOP3.LUT R27, R22, 0x3e0, R27, 0xf8, !PT ;  /* 0x000003e0161b7812 */ /* 0x000fe200078ef81b */
[----:B------:R-:W-:Y:S01]  /*10d0*/  IMAD.SHL.U32 R22, R17, 0x40, RZ ;  /* 0x0000004011167824 */ /* 0x000fe200078e00ff */
[----:B------:R-:W-:-:S04]  /*10e0*/  SHF.R.U32.HI R26, RZ, 0xb, R19 ;  /* 0x0000000bff1a7819 */ /* 0x000fc80000011613 */
[----:B------:R-:W-:Y:S02]  /*10f0*/  LOP3.LUT R22, R27, 0x3e00000, R22, 0xf8, !PT ;  /* 0x03e000001b167812 */ /* 0x000fe400078ef816 */
[----:B------:R-:W-:Y:S01]  /*1100*/  SHF.R.U32.HI R27, RZ, 0xa, R17 ;  /* 0x0000000aff1b7819 */ /* 0x000fe20000011611 */
[----:B------:R-:W-:-:S03]  /*1110*/  IMAD.SHL.U32 R17, R17, 0x2, RZ ;  /* 0x0000000211117824 */ /* 0x000fc600078e00ff */
[----:B------:R-:W-:Y:S01]  /*1120*/  LOP3.LUT R22, R22, 0x7c00, R27, 0xf8, !PT ;  /* 0x00007c0016167812 */ /* 0x000fe200078ef81b */
[----:B------:R-:W-:Y:S01]  /*1130*/  IMAD.SHL.U32 R27, R20, 0x2, RZ ;  /* 0x00000002141b7824 */ /* 0x000fe200078e00ff */
[----:B------:R-:W-:Y:S02]  /*1140*/  LOP3.LUT R26, R26, 0x8000, RZ, 0xc0, !PT ;  /* 0x000080001a1a7812 */ /* 0x000fe400078ec0ff */
[----:B------:R-:W-:Y:S02]  /*1150*/  LOP3.LUT R17, R22, 0x7c000000, R17, 0xf8, !PT ;  /* 0x7c00000016117812 */ /* 0x000fe400078ef811 */
[----:B------:R-:W-:Y:S02]  /*1160*/  LOP3.LUT R18, R18, 0x7c000000, R27, 0xf8, !PT ;  /* 0x7c00000012127812 */ /* 0x000fe400078ef81b */
[----:B------:R-:W-:Y:S02]  /*1170*/  LOP3.LUT R19, R26, 0x80000000, R19, 0xf8, !PT ;  /* 0x800000001a137812 */ /* 0x000fe400078ef813 */
[----:B------:R-:W-:-:S02]  /*1180*/  LOP3.LUT R21, R16, R21, RZ, 0xfc, !PT ;  /* 0x0000001510157212 */ /* 0x000fc400078efcff */
[----:B------:R-:W-:Y:S02]  /*1190*/  LOP3.LUT R17, R24, R17, RZ, 0xfc, !PT ;  /* 0x0000001118117212 */ /* 0x000fe400078efcff */
[----:B------:R-:W-:Y:S02]  /*11a0*/  LOP3.LUT R25, R14, R25, RZ, 0xfc, !PT ;  /* 0x000000190e197212 */ /* 0x000fe400078efcff */
[----:B------:R-:W-:Y:S01]  /*11b0*/  LOP3.LUT R23, R23, R18, RZ, 0xfc, !PT ;  /* 0x0000001217177212 */ /* 0x000fe200078efcff */
[----:B------:R1:W-:Y:S01]  /*11c0*/  STG.E desc[UR4][R2.64], R21 ;  /* 0x0000001502007986 */ /* 0x0003e2000c101904 */
[----:B------:R-:W-:-:S03]  /*11d0*/  LOP3.LUT R19, R19, R4, RZ, 0xfc, !PT ;  /* 0x0000000413137212 */ /* 0x000fc600078efcff */
[----:B------:R2:W-:Y:S04]  /*11e0*/  STG.E desc[UR4][R12.64], R17 ;  /* 0x000000110c007986 */ /* 0x0005e8000c101904 */
[----:B------:R2:W-:Y:S04]  /*11f0*/  STG.E desc[UR4][R10.64], R25 ;  /* 0x000000190a007986 */ /* 0x0005e8000c101904 */
[----:B------:R2:W-:Y:S01]  /*1200*/  STG.E desc[UR4][R8.64], R23 ;  /* 0x0000001708007986 */ /* 0x0005e2000c101904 */
[----:B-1----:R-:W-:-:S03]  /*1210*/  IMAD.WIDE R2, R5, 0x14, R2 ;  /* 0x0000001405027825 */ /* 0x002fc600078e0202 */
[----:B------:R2:W-:Y:S01]  /*1220*/  STG.E desc[UR4][R6.64], R19 ;  /* 0x0000001306007986 */ /* 0x0005e2000c101904 */
[----:B------:R-:W-:Y:S05]  /*1230*/  @!P0 BRA `(.L_x_55) ;  /* 0xfffffff8006c8947 */ /* 0x000fea000383ffff */
.L_x_54:
[----:B0-----:R-:W-:-:S13]  /*1240*/  ISETP.GE.AND P0, PT, R0, R15, PT ;  /* 0x0000000f0000720c */ /* 0x001fda0003f06270 */
[----:B------:R-:W-:Y:S05]  /*1250*/  @P0 BRA `(.L_x_56) ;  /* 0x0000000800540947 */ /* 0x000fea0003800000 */
[----:B------:R-:W-:Y:S02]  /*1260*/  VIADDMNMX R4, R0, 0x8, R15, !PT ;  /* 0x0000000800047846 */ /* 0x000fe4000780010f */
[----:B-12---:R-:W-:-:S05]  /*1270*/  LOP3.LUT R7, RZ, R0, RZ, 0x33, !PT ;  /* 0x00000000ff077212 */ /* 0x006fca00078e33ff */
[----:B------:R-:W-:-:S05]  /*1280*/  IMAD.IADD R4, R7, 0x1, R4 ;  /* 0x0000000107047824 */ /* 0x000fca00078e0204 */
[C---:B------:R-:W-:Y:S02]  /*1290*/  ISETP.GE.U32.AND P0, PT, R4.reuse, 0x18, PT ;  /* 0x000000180400780c */ /* 0x040fe40003f06070 */
[----:B------:R-:W-:-:S11]  /*12a0*/  LEA.HI R6, R4, 0x1, RZ, 0x1d ;  /* 0x0000000104067811 */ /* 0x000fd600078fe8ff */
[----:B------:R-:W-:Y:S05]  /*12b0*/  @!P0 BRA `(.L_x_57) ;  /* 0x0000000400448947 */ /* 0x000fea0003800000 */
[----:B------:R-:W-:-:S05]  /*12c0*/  LOP3.LUT R7, R6, 0x3ffffffc, RZ, 0xc0, !PT ;  /* 0x3ffffffc06077812 */ /* 0x000fca00078ec0ff */
[----:B------:R-:W-:-:S07]  /*12d0*/  IMAD.MOV R7, RZ, RZ, -R7 ;  /* 0x000000ffff077224 */ /* 0x000fce00078e0a07 */
.L_x_58:
[----:B0-----:R-:W2:Y:S02]  /*12e0*/  LDG.E R8, desc[UR4][R2.64] ;  /* 0x0000000402087981 */ /* 0x001ea4000c1e1900 */
[C---:B--2---:R-:W-:Y:S01]  /*12f0*/  IMAD.SHL.U32 R11, R8.reuse, 0x100, RZ ;  /* 0x00000100080b7824 */ /* 0x044fe200078e00ff */
[--C-:B------:R-:W-:Y:S01]  /*1300*/  SHF.R.U32.HI R13, RZ, 0x14, R8.reuse ;  /* 0x00000014ff0d7819 */ /* 0x100fe20000011608 */
[----:B------:R-:W-:Y:S01]  /*1310*/  IMAD.SHL.U32 R10, R8, 0x1000, RZ ;  /* 0x00001000080a7824 */ /* 0x000fe200078e00ff */
[----:B------:R-:W-:Y:S02]  /*1320*/  SHF.R.U32.HI R9, RZ, 0x4, R8 ;  /* 0x00000004ff097819 */ /* 0x000fe40000011608 */
[----:B------:R-:W-:Y:S02]  /*1330*/  LOP3.LUT R12, R11, 0xf00000, RZ, 0xc0, !PT ;  /* 0x00f000000b0c7812 */ /* 0x000fe400078ec0ff */
[----:B------:R-:W-:Y:S02]  /*1340*/  LOP3.LUT R11, R10, 0xf0000, RZ, 0xc0, !PT ;  /* 0x000f00000a0b7812 */ /* 0x000fe400078ec0ff */
[----:B------:R-:W-:-:S02]  /*1350*/  SHF.L.W.U32.HI R13, R8, 0x18, R13 ;  /* 0x00000018080d7819 */ /* 0x000fc40000010e0d */
[----:B------:R-:W-:Y:S02]  /*1360*/  LOP3.LUT R12, R12, 0xf0, R9, 0xf8, !PT ;  /* 0x000000f00c0c7812 */ /* 0x000fe400078ef809 */
[--C-:B------:R-:W-:Y:S02]  /*1370*/  SHF.R.U32.HI R9, RZ, 0xc, R8.reuse ;  /* 0x0000000cff097819 */ /* 0x100fe40000011608 */
[----:B------:R-:W-:Y:S02]  /*1380*/  LOP3.LUT R11, R11, 0xf, R8, 0xf8, !PT ;  /* 0x0000000f0b0b7812 */ /* 0x000fe400078ef808 */
[----:B------:R-:W-:Y:S02]  /*1390*/  LOP3.LUT R8, R8, 0xf0000000, RZ, 0xc0, !PT ;  /* 0xf000000008087812 */ /* 0x000fe400078ec0ff */
[----:B------:R-:W-:Y:S02]  /*13a0*/  LOP3.LUT R13, R13, 0xf000f00, RZ, 0xc0, !PT ;  /* 0x0f000f000d0d7812 */ /* 0x000fe400078ec0ff */
[----:B------:R-:W-:-:S02]  /*13b0*/  LOP3.LUT R8, R8, 0xf000, R9, 0xf8, !PT ;  /* 0x0000f00008087812 */ /* 0x000fc400078ef809 */
[----:B------:R-:W-:-:S04]  /*13c0*/  LOP3.LUT R11, R13, R12, R11, 0xfe, !PT ;  /* 0x0000000c0d0b7212 */ /* 0x000fc800078efe0b */
[----:B------:R-:W-:Y:S01]  /*13d0*/  LOP3.LUT R11, R8, R11, RZ, 0xfc, !PT ;  /* 0x0000000b080b7212 */ /* 0x000fe200078efcff */
[----:B------:R-:W-:-:S04]  /*13e0*/  IMAD.WIDE R8, R5, 0x4, R2 ;  /* 0x0000000405087825 */ /* 0x000fc800078e0202 */
[----:B------:R0:W-:Y:S04]  /*13f0*/  STG.E desc[UR4][R2.64], R11 ;  /* 0x0000000b02007986 */ /* 0x0001e8000c101904 */
[----:B------:R-:W2:Y:S02]  /*1400*/  LDG.E R10, desc[UR4][R8.64] ;  /* 0x00000004080a7981 */ /* 0x000ea4000c1e1900 */
[C---:B--2---:R-:W-:Y:S01]  /*1410*/  IMAD.SHL.U32 R14, R10.reuse, 0x100, RZ ;  /* 0x000001000a0e7824 */ /* 0x044fe200078e00ff */
[--C-:B------:R-:W-:Y:S01]  /*1420*/  SHF.R.U32.HI R17, RZ, 0x14, R10.reuse ;  /* 0x00000014ff117819 */ /* 0x100fe2000001160a */
[----:B------:R-:W-:Y:S01]  /*1430*/  IMAD.SHL.U32 R13, R10, 0x1000, RZ ;  /* 0x000010000a0d7824 */ /* 0x000fe200078e00ff */
[----:B------:R-:W-:Y:S02]  /*1440*/  SHF.R.U32.HI R12, RZ, 0x4, R10 ;  /* 0x00000004ff0c7819 */ /* 0x000fe4000001160a */
[----:B------:R-:W-:-:S02]  /*1450*/  LOP3.LUT R15, R14, 0xf00000, RZ, 0xc0, !PT ;  /* 0x00f000000e0f7812 */ /* 0x000fc400078ec0ff */
[----:B------:R-:W-:Y:S02]  /*1460*/  LOP3.LUT R13, R13, 0xf0000, RZ, 0xc0, !PT ;  /* 0x000f00000d0d7812 */ /* 0x000fe400078ec0ff */
[C---:B------:R-:W-:Y:S02]  /*1470*/  SHF.L.W.U32.HI R17, R10.reuse, 0x18, R17 ;  /* 0x000000180a117819 */ /* 0x040fe40000010e11 */
[----:B------:R-:W-:Y:S02]  /*1480*/  LOP3.LUT R14, R15, 0xf0, R12, 0xf8, !PT ;  /* 0x000000f00f0e7812 */ /* 0x000fe400078ef80c */
[--C-:B------:R-:W-:Y:S02]  /*1490*/  SHF.R.U32.HI R12, RZ, 0xc, R10.reuse ;  /* 0x0000000cff0c7819 */ /* 0x100fe4000001160a */
[----:B------:R-:W-:Y:S02]  /*14a0*/  LOP3.LUT R13, R13, 0xf, R10, 0xf8, !PT ;  /* 0x0000000f0d0d7812 */ /* 0x000fe400078ef80a */
[----:B0-----:R-:W-:-:S02]  /*14b0*/  LOP3.LUT R11, R10, 0xf0000000, RZ, 0xc0, !PT ;  /* 0xf00000000a0b7812 */ /* 0x001fc400078ec0ff */
[----:B------:R-:W-:Y:S02]  /*14c0*/  LOP3.LUT R17, R17, 0xf000f00, RZ, 0xc0, !PT ;  /* 0x0f000f0011117812 */ /* 0x000fe400078ec0ff */
[----:B------:R-:W-:Y:S01]  /*14d0*/  LOP3.LUT R12, R11, 0xf000, R12, 0xf8, !PT ;  /* 0x0000f0000b0c7812 */ /* 0x000fe200078ef80c */
[----:B------:R-:W-:Y:S01]  /*14e0*/  IMAD.WIDE R10, R5, 0x4, R8 ;  /* 0x00000004050a7825 */ /* 0x000fe200078e0208 */
[----:B------:R-:W-:-:S04]  /*14f0*/  LOP3.LUT R13, R17, R14, R13, 0xfe, !PT ;  /* 0x0000000e110d7212 */ /* 0x000fc800078efe0d */
[----:B------:R-:W-:-:S05]  /*1500*/  LOP3.LUT R13, R12, R13, RZ, 0xfc, !PT ;  /* 0x0000000d0c0d7212 */ /* 0x000fca00078efcff */
        /* <DEDUP_REMOVED lines=19> */
[----:B------:R-:W2:Y:S01]  /*1640*/  LDG.E R12, desc[UR4][R8.64] ;  /* 0x00000004080c7981 */ /* 0x000ea2000c1e1900 */
[----:B------:R-:W-:Y:S02]  /*1650*/  VIADD R7, R7, 0x4 ;  /* 0x0000000407077836 */ /* 0x000fe40000000000 */
[----:B------:R-:W-:-:S03]  /*1660*/  VIADD R0, R0, 0x20 ;  /* 0x0000002000007836 */ /* 0x000fc60000000000 */
[----:B------:R-:W-:Y:S01]  /*1670*/  ISETP.NE.AND P0, PT, R7, RZ, PT ;  /* 0x000000ff0700720c */ /* 0x000fe20003f05270 */
[----:B0-----:R-:W-:Y:S02]  /*1680*/  IMAD.MOV.U32 R10, RZ, RZ, R2 ;  /* 0x000000ffff0a7224 */ /* 0x001fe400078e0002 */
[----:B------:R-:W-:Y:S02]  /*1690*/  IMAD.MOV.U32 R11, RZ, RZ, R3 ;  /* 0x000000ffff0b7224 */ /* 0x000fe400078e0003 */
[----:B------:R-:W-:-:S04]  /*16a0*/  IMAD.WIDE R2, R5, 0x4, R8 ;  /* 0x0000000405027825 */ /* 0x000fc800078e0208 */
[C---:B--2---:R-:W-:Y:S01]  /*16b0*/  IMAD.SHL.U32 R16, R12.reuse, 0x100, RZ ;  /* 0x000001000c107824 */ /* 0x044fe200078e00ff */
[--C-:B------:R-:W-:Y:S01]  /*16c0*/  SHF.R.U32.HI R19, RZ, 0x14, R12.reuse ;  /* 0x00000014ff137819 */ /* 0x100fe2000001160c */
[----:B------:R-:W-:Y:S01]  /*16d0*/  IMAD.SHL.U32 R14, R12, 0x1000, RZ ;  /* 0x000010000c0e7824 */ /* 0x000fe200078e00ff */
[----:B------:R-:W-:Y:S02]  /*16e0*/  SHF.R.U32.HI R13, RZ, 0x4, R12 ;  /* 0x00000004ff0d7819 */ /* 0x000fe4000001160c */
[----:B------:R-:W-:Y:S02]  /*16f0*/  LOP3.LUT R16, R16, 0xf00000, RZ, 0xc0, !PT ;  /* 0x00f0000010107812 */ /* 0x000fe400078ec0ff */
[----:B------:R-:W-:Y:S02]  /*1700*/  LOP3.LUT R17, R14, 0xf0000, RZ, 0xc0, !PT ;  /* 0x000f00000e117812 */ /* 0x000fe400078ec0ff */
[----:B------:R-:W-:Y:S02]  /*1710*/  SHF.L.W.U32.HI R19, R12, 0x18, R19 ;  /* 0x000000180c137819 */ /* 0x000fe40000010e13 */
[----:B------:R-:W-:-:S02]  /*1720*/  LOP3.LUT R16, R16, 0xf0, R13, 0xf8, !PT ;  /* 0x000000f010107812 */ /* 0x000fc400078ef80d */
[--C-:B------:R-:W-:Y:S02]  /*1730*/  SHF.R.U32.HI R13, RZ, 0xc, R12.reuse ;  /* 0x0000000cff0d7819 */ /* 0x100fe4000001160c */
[----:B------:R-:W-:Y:S02]  /*1740*/  LOP3.LUT R17, R17, 0xf, R12, 0xf8, !PT ;  /* 0x0000000f11117812 */ /* 0x000fe400078ef80c */
[----:B------:R-:W-:Y:S02]  /*1750*/  LOP3.LUT R12, R12, 0xf0000000, RZ, 0xc0, !PT ;  /* 0xf00000000c0c7812 */ /* 0x000fe400078ec0ff */
[----:B------:R-:W-:Y:S02]  /*1760*/  LOP3.LUT R19, R19, 0xf000f00, RZ, 0xc0, !PT ;  /* 0x0f000f0013137812 */ /* 0x000fe400078ec0ff */
[----:B------:R-:W-:Y:S02]  /*1770*/  LOP3.LUT R13, R12, 0xf000, R13, 0xf8, !PT ;  /* 0x0000f0000c0d7812 */ /* 0x000fe400078ef80d */
[----:B------:R-:W-:-:S04]  /*1780*/  LOP3.LUT R16, R19, R16, R17, 0xfe, !PT ;  /* 0x0000001013107212 */ /* 0x000fc800078efe11 */
[----:B------:R-:W-:-:S05]  /*1790*/  LOP3.LUT R13, R13, R16, RZ, 0xfc, !PT ;  /* 0x000000100d0d7212 */ /* 0x000fca00078efcff */
[----:B------:R0:W-:Y:S01]  /*17a0*/  STG.E desc[UR4][R8.64], R13 ;  /* 0x0000000d08007986 */ /* 0x0001e2000c101904 */
[----:B------:R-:W-:Y:S05]  /*17b0*/  @P0 BRA `(.L_x_58) ;  /* 0xfffffff800c80947 */ /* 0x000fea000383ffff */
[----:B------:R-:W-:-:S07]  /*17c0*/  IMAD.WIDE R2, R5, 0x10, R10 ;  /* 0x0000001005027825 */ /* 0x000fce00078e020a */
.L_x_57:
[----:B------:R-:W-:-:S13]  /*17d0*/  LOP3.LUT P0, R6, R6, 0x3, RZ, 0xc0, !PT ;  /* 0x0000000306067812 */ /* 0x000fda000780c0ff */
[----:B------:R-:W-:Y:S05]  /*17e0*/  @!P0 BRA `(.L_x_56) ;  /* 0x0000000000f08947 */ /* 0x000fea0003800000 */
[----:B------:R-:W-:Y:S02]  /*17f0*/  ISETP.NE.AND P1, PT, R6, 0x1, PT ;  /* 0x000000010600780c */ /* 0x000fe40003f25270 */
[----:B------:R-:W-:-:S11]  /*1800*/  LOP3.LUT P0, RZ, R4, 0x8, RZ, 0xc0, !PT ;  /* 0x0000000804ff7812 */ /* 0x000fd6000780c0ff */
[----:B------:R-:W-:Y:S05]  /*1810*/  @!P1 BRA `(.L_x_59) ;  /* 0x0000000000949947 */ /* 0x000fea0003800000 */
[----:B------:R-:W0:Y:S02]  /*1820*/  LDG.E R4, desc[UR4][R2.64] ;  /* 0x0000000402047981 */ /* 0x000e24000c1e1900 */
[C---:B0-----:R-:W-:Y:S01]  /*1830*/  IMAD.SHL.U32 R8, R4.reuse, 0x100, RZ ;  /* 0x0000010004087824 */ /* 0x041fe200078e00ff */
        /* <DEDUP_REMOVED lines=16> */
[----:B------:R-:W2:Y:S01]  /*1940*/  LDG.E R4, desc[UR4][R6.64] ;  /* 0x0000000406047981 */ /* 0x000ea2000c1e1900 */
[----:B------:R-:W-:Y:S02]  /*1950*/  VIADD R0, R0, 0x10 ;  /* 0x0000001000007836 */ /* 0x000fe40000000000 */
[C---:B--2---:R-:W-:Y:S01]  /*1960*/  IMAD.SHL.U32 R11, R4.reuse, 0x100, RZ ;  /* 0x00000100040b7824 */ /* 0x044fe200078e00ff */
[--C-:B------:R-:W-:Y:S01]  /*1970*/  SHF.R.U32.HI R15, RZ, 0x14, R4.reuse ;  /* 0x00000014ff0f7819 */ /* 0x100fe20000011604 */
[----:B------:R-:W-:Y:S01]  /*1980*/  IMAD.SHL.U32 R10, R4, 0x1000, RZ ;  /* 0x00001000040a7824 */ /* 0x000fe200078e00ff */
[----:B------:R-:W-:-:S02]  /*1990*/  SHF.R.U32.HI R8, RZ, 0x4, R4 ;  /* 0x00000004ff087819 */ /* 0x000fc40000011604 */
[----:B------:R-:W-:Y:S02]  /*19a0*/  LOP3.LUT R13, R11, 0xf00000, RZ, 0xc0, !PT ;  /* 0x00f000000b0d7812 */ /* 0x000fe400078ec0ff */
[----:B------:R-:W-:Y:S02]  /*19b0*/  LOP3.LUT R11, R10, 0xf0000, RZ, 0xc0, !PT ;  /* 0x000f00000a0b7812 */ /* 0x000fe400078ec0ff */
[----:B------:R-:W-:Y:S02]  /*19c0*/  SHF.L.W.U32.HI R15, R4, 0x18, R15 ;  /* 0x00000018040f7819 */ /* 0x000fe40000010e0f */
[----:B------:R-:W-:Y:S02]  /*19d0*/  LOP3.LUT R10, R13, 0xf0, R8, 0xf8, !PT ;  /* 0x000000f00d0a7812 */ /* 0x000fe400078ef808 */
[--C-:B------:R-:W-:Y:S02]  /*19e0*/  SHF.R.U32.HI R8, RZ, 0xc, R4.reuse ;  /* 0x0000000cff087819 */ /* 0x100fe40000011604 */
[----:B------:R-:W-:-:S02]  /*19f0*/  LOP3.LUT R11, R11, 0xf, R4, 0xf8, !PT ;  /* 0x0000000f0b0b7812 */ /* 0x000fc400078ef804 */
[----:B0-----:R-:W-:Y:S02]  /*1a00*/  LOP3.LUT R3, R4, 0xf0000000, RZ, 0xc0, !PT ;  /* 0xf000000004037812 */ /* 0x001fe400078ec0ff */
[----:B------:R-:W-:Y:S02]  /*1a10*/  LOP3.LUT R15, R15, 0xf000f00, RZ, 0xc0, !PT ;  /* 0x0f000f000f0f7812 */ /* 0x000fe400078ec0ff */
[----:B------:R-:W-:Y:S02]  /*1a20*/  LOP3.LUT R3, R3, 0xf000, R8, 0xf8, !PT ;  /* 0x0000f00003037812 */ /* 0x000fe400078ef808 */
[----:B------:R-:W-:-:S04]  /*1a30*/  LOP3.LUT R10, R15, R10, R11, 0xfe, !PT ;  /* 0x0000000a0f0a7212 */ /* 0x000fc800078efe0b */
[----:B------:R-:W-:Y:S01]  /*1a40*/  LOP3.LUT R9, R3, R10, RZ, 0xfc, !PT ;  /* 0x0000000a03097212 */ /* 0x000fe200078efcff */
[----:B------:R-:W-:-:S04]  /*1a50*/  IMAD.WIDE R2, R5, 0x4, R6 ;  /* 0x0000000405027825 */ /* 0x000fc800078e0206 */
[----:B------:R1:W-:Y:S03]  /*1a60*/  STG.E desc[UR4][R6.64], R9 ;  /* 0x0000000906007986 */ /* 0x0003e6000c101904 */
.L_x_59:
[----:B------:R-:W-:Y:S05]  /*1a70*/  @P0 BRA `(.L_x_56) ;  /* 0x00000000004c0947 */ /* 0x000fea0003800000 */
[----:B------:R-:W0:Y:S01]  /*1a80*/  LDG.E R4, desc[UR4][R2.64] ;  /* 0x0000000402047981 */ /* 0x000e22000c1e1900 */
[----:B------:R-:W-:Y:S02]  /*1a90*/  VIADD R0, R0, 0x8 ;  /* 0x0000000800007836 */ /* 0x000fe40000000000 */
[C---:B0-----:R-:W-:Y:S01]  /*1aa0*/  IMAD.SHL.U32 R8, R4.reuse, 0x100, RZ ;  /* 0x0000010004087824 */ /* 0x041fe200078e00ff */
[--C-:B------:R-:W-:Y:S01]  /*1ab0*/  SHF.R.U32.HI R11, RZ, 0x14, R4.reuse ;  /* 0x00000014ff0b7819 */ /* 0x100fe20000011604 */
[----:B-1----:R-:W-:Y:S01]  /*1ac0*/  IMAD.SHL.U32 R7, R4, 0x1000, RZ ;  /* 0x0000100004077824 */ /* 0x002fe200078e00ff */
[----:B------:R-:W-:Y:S02]  /*1ad0*/  SHF.R.U32.HI R6, RZ, 0x4, R4 ;  /* 0x00000004ff067819 */ /* 0x000fe40000011604 */
[----:B------:R-:W-:Y:S02]  /*1ae0*/  LOP3.LUT R9, R8, 0xf00000, RZ, 0xc0, !PT ;  /* 0x00f0000008097812 */ /* 0x000fe400078ec0ff */
[----:B------:R-:W-:-:S02]  /*1af0*/  LOP3.LUT R7, R7, 0xf0000, RZ, 0xc0, !PT ;  /* 0x000f000007077812 */ /* 0x000fc400078ec0ff */
[C---:B------:R-:W-:Y:S02]  /*1b00*/  SHF.L.W.U32.HI R11, R4.reuse, 0x18, R11 ;  /* 0x00000018040b7819 */ /* 0x040fe40000010e0b */
[----:B------:R-:W-:Y:S02]  /*1b10*/  LOP3.LUT R8, R9, 0xf0, R6, 0xf8, !PT ;  /* 0x000000f009087812 */ /* 0x000fe400078ef806 */
[--C-:B------:R-:W-:Y:S02]  /*1b20*/  SHF.R.U32.HI R6, RZ, 0xc, R4.reuse ;  /* 0x0000000cff067819 */ /* 0x100fe40000011604 */
[----:B------:R-:W-:Y:S02]  /*1b30*/  LOP3.LUT R7, R7, 0xf, R4, 0xf8, !PT ;  /* 0x0000000f07077812 */ /* 0x000fe400078ef804 */
[----:B------:R-:W-:Y:S02]  /*1b40*/  LOP3.LUT R9, R4, 0xf0000000, RZ, 0xc0, !PT ;  /* 0xf000000004097812 */ /* 0x000fe400078ec0ff */
[----:B------:R-:W-:-:S02]  /*1b50*/  LOP3.LUT R11, R11, 0xf000f00, RZ, 0xc0, !PT ;  /* 0x0f000f000b0b7812 */ /* 0x000fc400078ec0ff */
[----:B------:R-:W-:Y:S02]  /*1b60*/  LOP3.LUT R6, R9, 0xf000, R6, 0xf8, !PT ;  /* 0x0000f00009067812 */ /* 0x000fe400078ef806 */
[----:B------:R-:W-:-:S04]  /*1b70*/  LOP3.LUT R7, R11, R8, R7, 0xfe, !PT ;  /* 0x000000080b077212 */ /* 0x000fc800078efe07 */
[----:B------:R-:W-:-:S05]  /*1b80*/  LOP3.LUT R7, R6, R7, RZ, 0xfc, !PT ;  /* 0x0000000706077212 */ /* 0x000fca00078efcff */
[----:B------:R0:W-:Y:S02]  /*1b90*/  STG.E desc[UR4][R2.64], R7 ;  /* 0x0000000702007986 */ /* 0x0001e4000c101904 */
[----:B0-----:R-:W-:-:S07]  /*1ba0*/  IMAD.WIDE R2, R5, 0x4, R2 ;  /* 0x0000000405027825 */ /* 0x001fce00078e0202 */
.L_x_56:
[----:B------:R-:W3:Y:S01]  /*1bb0*/  LDCU UR6, c[0x0][0x3a0] ;  /* 0x00007400ff0677ac */ /* 0x000ee20008000800 */
[----:B------:R-:W4:Y:S01]  /*1bc0*/  LDCU UR7, c[0x0][0x3a4] ;  /* 0x00007480ff0777ac */ /* 0x000f220008000800 */
[----:B---3--:R-:W-:-:S13]  /*1bd0*/  ISETP.GE.AND P0, PT, R0, UR6, PT ;  /* 0x0000000600007c0c */ /* 0x008fda000bf06270 */
[----:B----4-:R-:W-:Y:S05]  /*1be0*/  @P0 BRA `(.L_x_60) ;  /* 0x0000000400540947 */ /* 0x010fea0003800000 */
.L_x_61:
[----:B--2---:R-:W2:Y:S01]  /*1bf0*/  LDG.E R10, desc[UR4][R2.64] ;  /* 0x00000004020a7981 */ /* 0x004ea2000c1e1900 */
[----:B-1-3--:R-:W-:-:S04]  /*1c00*/  IMAD.WIDE R6, R5, 0x8, R2 ;  /* 0x0000000805067825 */ /* 0x00afc800078e0202 */
[----:B0-----:R-:W-:Y:S01]  /*1c10*/  IMAD.WIDE R8, R5, 0x4, R2 ;  /* 0x0000000405087825 */ /* 0x001fe200078e0202 */
[----:B------:R-:W3:Y:S04]  /*1c20*/  LDG.E R4, desc[UR4][R6.64] ;  /* 0x0000000406047981 */ /* 0x000ee8000c1e1900 */
[----:B------:R-:W4:Y:S01]  /*1c30*/  LDG.E R13, desc[UR4][R8.64] ;  /* 0x00000004080d7981 */ /* 0x000f22000c1e1900 */
[----:B------:R-:W-:-:S05]  /*1c40*/  VIADD R0, R0, 0x20 ;  /* 0x0000002000007836 */ /* 0x000fca0000000000 */
[----:B------:R-:W-:Y:S01]  /*1c50*/  ISETP.GE.AND P0, PT, R0, UR6, PT ;  /* 0x0000000600007c0c */ /* 0x000fe2000bf06270 */
[C---:B--2---:R-:W-:Y:S01]  /*1c60*/  IMAD.SHL.U32 R12, R10.reuse, 0x2000, RZ ;  /* 0x000020000a0c7824 */ /* 0x044fe200078e00ff */
[C---:B------:R-:W-:Y:S01]  /*1c70*/  LOP3.LUT R11, R10.reuse, 0x7, RZ, 0xc0, !PT ;  /* 0x000000070a0b7812 */ /* 0x040fe200078ec0ff */
[----:B------:R-:W-:Y:S01]  /*1c80*/  IMAD.SHL.U32 R14, R10, 0x80, RZ ;  /* 0x000000800a0e7824 */ /* 0x000fe200078e00ff */
[----:B------:R-:W-:Y:S02]  /*1c90*/  SHF.R.U32.HI R15, RZ, 0x6, R10 ;  /* 0x00000006ff0f7819 */ /* 0x000fe4000001160a */
[----:B------:R-:W-:Y:S01]  /*1ca0*/  LOP3.LUT R11, R11, 0x70000, R12, 0xf8, !PT ;  /* 0x000700000b0b7812 */ /* 0x000fe200078ef80c */
[----:B---3--:R-:W-:Y:S01]  /*1cb0*/  IMAD.SHL.U32 R19, R4, 0x4, RZ ;  /* 0x0000000404137824 */ /* 0x008fe200078e00ff */
[----:B------:R-:W-:-:S04]  /*1cc0*/  SHF.R.U32.HI R12, RZ, 0x3, R10 ;  /* 0x00000003ff0c7819 */ /* 0x000fc8000001160a */
[----:B------:R-:W-:Y:S01]  /*1cd0*/  LOP3.LUT R12, R11, 0x38, R12, 0xf8, !PT ;  /* 0x000000380b0c7812 */ /* 0x000fe200078ef80c */
[----:B------:R-:W-:-:S05]  /*1ce0*/  IMAD.SHL.U32 R11, R10, 0x400, RZ ;  /* 0x000004000a0b7824 */ /* 0x000fca00078e00ff */
[----:B------:R-:W-:Y:S02]  /*1cf0*/  LOP3.LUT R12, R12, 0x380000, R11, 0xf8, !PT ;  /* 0x003800000c0c7812 */ /* 0x000fe400078ef80b */
[----:B----4-:R-:W-:Y:S02]  /*1d00*/  SHF.L.W.U32.HI R11, R13, 0x4, R4 ;  /* 0x000000040d0b7819 */ /* 0x010fe40000010e04 */
[----:B------:R-:W-:Y:S02]  /*1d10*/  LOP3.LUT R15, R12, 0x1c0, R15, 0xf8, !PT ;  /* 0x000001c00c0f7812 */ /* 0x000fe400078ef80f */
[----:B------:R-:W-:Y:S01]  /*1d20*/  SHF.L.W.U32.HI R12, R10, 0x2, R13 ;  /* 0x000000020a0c7819 */ /* 0x000fe20000010e0d */
[C---:B------:R-:W-:Y:S01]  /*1d30*/  IMAD.SHL.U32 R18, R11.reuse, 0x2000, RZ ;  /* 0x000020000b127824 */ /* 0x040fe200078e00ff */
[----:B------:R-:W-:Y:S02]  /*1d40*/  LOP3.LUT R17, R11, 0x7, RZ, 0xc0, !PT ;  /* 0x000000070b117812 */ /* 0x000fe400078ec0ff */
[----:B------:R-:W-:Y:S01]  /*1d50*/  LOP3.LUT R14, R15, 0x1c00000, R14, 0xf8, !PT ;  /* 0x01c000000f0e7812 */ /* 0x000fe200078ef80e */
[C---:B------:R-:W-:Y:S01]  /*1d60*/  IMAD.SHL.U32 R16, R12.reuse, 0x2000, RZ ;  /* 0x000020000c107824 */ /* 0x040fe200078e00ff */
[----:B------:R-:W-:-:S02]  /*1d70*/  LOP3.LUT R15, R12, 0x7, RZ, 0xc0, !PT ;  /* 0x000000070c0f7812 */ /* 0x000fc400078ec0ff */
[----:B------:R-:W-:Y:S02]  /*1d80*/  LOP3.LUT R17, R17, 0x70000, R18, 0xf8, !PT ;  /* 0x0007000011117812 */ /* 0x000fe400078ef812 */
[----:B------:R-:W-:Y:S02]  /*1d90*/  SHF.R.U32.HI R18, RZ, 0x3, R11 ;  /* 0x00000003ff127819 */ /* 0x000fe4000001160b */
[----:B------:R-:W-:Y:S02]  /*1da0*/  SHF.R.U32.HI R13, RZ, 0x9, R10 ;  /* 0x00000009ff0d7819 */ /* 0x000fe4000001160a */
[----:B------:R-:W-:Y:S02]  /*1db0*/  LOP3.LUT R15, R15, 0x70000, R16, 0xf8, !PT ;  /* 0x000700000f0f7812 */ /* 0x000fe400078ef810 */
[----:B------:R-:W-:Y:S02]  /*1dc0*/  SHF.R.U32.HI R16, RZ, 0x3, R12 ;  /* 0x00000003ff107819 */ /* 0x000fe4000001160c */
[----:B------:R-:W-:Y:S01]  /*1dd0*/  LOP3.LUT R18, R17, 0x38, R18, 0xf8, !PT ;  /* 0x0000003811127812 */ /* 0x000fe200078ef812 */
[----:B------:R-:W-:Y:S01]  /*1de0*/  IMAD.SHL.U32 R17, R11, 0x400, RZ ;  /* 0x000004000b117824 */ /* 0x000fe200078e00ff */
[----:B------:R-:W-:Y:S01]  /*1df0*/  LOP3.LUT R14, R14, 0xe00, R13, 0xf8, !PT ;  /* 0x00000e000e0e7812 */ /* 0x000fe200078ef80d */
[----:B------:R-:W-:Y:S01]  /*1e00*/  IMAD.SHL.U32 R13, R10, 0x10, RZ ;  /* 0x000000100a0d7824 */ /* 0x000fe200078e00ff */
[----:B------:R-:W-:Y:S01]  /*1e10*/  LOP3.LUT R16, R15, 0x38, R16, 0xf8, !PT ;  /* 0x000000380f107812 */ /* 0x000fe200078ef810 */
[----:B------:R-:W-:Y:S01]  /*1e20*/  IMAD.SHL.U32 R15, R12, 0x400, RZ ;  /* 0x000004000c0f7824 */ /* 0x000fe200078e00ff */
[----:B------:R-:W-:-:S02]  /*1e30*/  LOP3.LUT R17, R18, 0x380000, R17, 0xf8, !PT ;  /* 0x0038000012117812 */ /* 0x000fc400078ef811 */
[----:B------:R-:W-:Y:S02]  /*1e40*/  LOP3.LUT R13, R14, 0xe000000, R13, 0xf8, !PT ;  /* 0x0e0000000e0d7812 */ /* 0x000fe400078ef80d */
[----:B------:R-:W-:Y:S02]  /*1e50*/  SHF.R.U32.HI R18, RZ, 0x6, R11 ;  /* 0x00000006ff127819 */ /* 0x000fe4000001160b */
[----:B------:R-:W-:Y:S01]  /*1e60*/  SHF.R.U32.HI R14, RZ, 0xc, R10 ;  /* 0x0000000cff0e7819 */ /* 0x000fe2000001160a */
[----:B------:R-:W-:Y:S01]  /*1e70*/  IMAD.SHL.U32 R10, R10, 0x2, RZ ;  /* 0x000000020a0a7824 */ /* 0x000fe200078e00ff */
[----:B------:R-:W-:Y:S02]  /*1e80*/  LOP3.LUT R15, R16, 0x380000, R15, 0xf8, !PT ;  /* 0x00380000100f7812 */ /* 0x000fe400078ef80f */
[----:B------:R-:W-:Y:S02]  /*1e90*/  SHF.R.U32.HI R16, RZ, 0x6, R12 ;  /* 0x00000006ff107819 */ /* 0x000fe4000001160c */
[----:B------:R-:W-:Y:S01]  /*1ea0*/  LOP3.LUT R18, R17, 0x1c0, R18, 0xf8, !PT ;  /* 0x000001c011127812 */ /* 0x000fe200078ef812 */
[----:B------:R-:W-:Y:S01]  /*1eb0*/  IMAD.SHL.U32 R17, R11, 0x80, RZ ;  /* 0x000000800b117824 */ /* 0x000fe200078e00ff */
[----:B------:R-:W-:Y:S01]  /*1ec0*/  LOP3.LUT R13, R13, 0x7000, R14, 0xf8, !PT ;  /* 0x000070000d0d7812 */ /* 0x000fe200078ef80e */
[----:B------:R-:W-:Y:S01]  /*1ed0*/  IMAD.SHL.U32 R14, R12, 0x80, RZ ;  /* 0x000000800c0e7824 */ /* 0x000fe200078e00ff */
[----:B------:R-:W-:-:S02]  /*1ee0*/  LOP3.LUT R15, R15, 0x1c0, R16, 0xf8, !PT ;  /* 0x000001c00f0f7812 */ /* 0x000fc400078ef810 */
[----:B------:R-:W-:Y:S02]  /*1ef0*/  LOP3.LUT R17, R18, 0x1c00000, R17, 0xf8, !PT ;  /* 0x01c0000012117812 */ /* 0x000fe400078ef811 */
[----:B------:R-:W-:Y:S02]  /*1f00*/  SHF.R.U32.HI R16, RZ, 0x9, R11 ;  /* 0x00000009ff107819 */ /* 0x000fe4000001160b */
[----:B------:R-:W-:Y:S02]  /*1f10*/  LOP3.LUT R14, R15, 0x1c00000, R14, 0xf8, !PT ;  /* 0x01c000000f0e7812 */ /* 0x000fe400078ef80e */
[----:B------:R-:W-:Y:S02]  /*1f20*/  SHF.R.U32.HI R15, RZ, 0x9, R12 ;  /* 0x00000009ff0f7819 */ /* 0x000fe4000001160c */
[----:B------:R-:W-:Y:S01]  /*1f30*/  LOP3.LUT R10, R13, 0x70000000, R10, 0xf8, !PT ;  /* 0x700000000d0a7812 */ /* 0x000fe200078ef80a */
[----:B------:R-:W-:Y:S01]  /*1f40*/  IMAD.SHL.U32 R13, R11, 0x10, RZ ;  /* 0x000000100b0d7824 */ /* 0x000fe200078e00ff */
[----:B------:R-:W-:-:S02]  /*1f50*/  LOP3.LUT R16, R17, 0xe00, R16, 0xf8, !PT ;  /* 0x00000e0011107812 */ /* 0x000fc400078ef810 */
[----:B------:R-:W-:Y:S02]  /*1f60*/  SHF.R.U32.HI R17, RZ, 0xb, R4 ;  /* 0x0000000bff117819 */ /* 0x000fe40000011604 */
[----:B------:R-:W-:Y:S01]  /*1f70*/  LOP3.LUT R15, R14, 0xe00, R15, 0xf8, !PT ;  /* 0x00000e000e0f7812 */ /* 0x000fe200078ef80f */
[----:B------:R-:W-:Y:S01]  /*1f80*/  IMAD.SHL.U32 R14, R12, 0x10, RZ ;  /* 0x000000100c0e7824 */ /* 0x000fe200078e00ff */
[----:B------:R-:W-:Y:S02]  /*1f90*/  LOP3.LUT R18, R17, 0x8000, RZ, 0xc0, !PT ;  /* 0x0000800011127812 */ /* 0x000fe400078ec0ff */
[----:B------:R-:W-:Y:S02]  /*1fa0*/  LOP3.LUT R16, R16, 0xe000000, R13, 0xf8, !PT ;  /* 0x0e00000010107812 */ /* 0x000fe400078ef80d */
[----:B------:R-:W-:Y:S01]  /*1fb0*/  SHF.R.U32.HI R17, RZ, 0xc, R11 ;  /* 0x0000000cff117819 */ /* 0x000fe2000001160b */
[----:B------:R-:W-:Y:S01]  /*1fc0*/  IMAD.SHL.U32 R11, R11, 0x2, RZ ;  /* 0x000000020b0b7824 */ /* 0x000fe200078e00ff */
[----:B------:R-:W-:-:S02]  /*1fd0*/  LOP3.LUT R14, R15, 0xe000000, R14, 0xf8, !PT ;  /* 0x0e0000000f0e7812 */ /* 0x000fc400078ef80e */
[----:B------:R-:W-:Y:S01]  /*1fe0*/  SHF.R.U32.HI R15, RZ, 0xc, R12 ;  /* 0x0000000cff0f7819 */ /* 0x000fe2000001160c */
[----:B------:R-:W-:Y:S01]  /*1ff0*/  IMAD.SHL.U32 R12, R12, 0x2, RZ ;  /* 0x000000020c0c7824 */ /* 0x000fe200078e00ff */
[----:B------:R-:W-:Y:S02]  /*2000*/  LOP3.LUT R16, R16, 0x7000, R17, 0xf8, !PT ;  /* 0x0000700010107812 */ /* 0x000fe400078ef811 */
[----:B------:R-:W-:Y:S02]  /*2010*/  LOP3.LUT R13, R18, 0x80000000, R19, 0xf8, !PT ;  /* 0x80000000120d7812 */ /* 0x000fe400078ef813 */
[--C-:B------:R-:W-:Y:S02]  /*2020*/  SHF.R.U32.HI R17, RZ, 0xc, R4.reuse ;  /* 0x0000000cff117819 */ /* 0x100fe40000011604 */
[----:B------:R-:W-:Y:S02]  /*2030*/  SHF.R.U32.HI R18, RZ, 0xd, R4 ;  /* 0x0000000dff127819 */ /* 0x000fe40000011604 */
[----:B------:R-:W-:Y:S01]  /*2040*/  LOP3.LUT R15, R14, 0x7000, R15, 0xf8, !PT ;  /* 0x000070000e0f7812 */ /* 0x000fe200078ef80f */
[----:B------:R-:W-:Y:S01]  /*2050*/  IMAD.SHL.U32 R14, R4, 0x2, RZ ;  /* 0x00000002040e7824 */ /* 0x000fe200078e00ff */
[----:B------:R-:W-:-:S02]  /*2060*/  LOP3.LUT R17, R17, 0x8000, RZ, 0xc0, !PT ;  /* 0x0000800011117812 */ /* 0x000fc400078ec0ff */
[----:B------:R-:W-:Y:S02]  /*2070*/  LOP3.LUT R19, R18, 0x8000, RZ, 0xc0, !PT ;  /* 0x0000800012137812 */ /* 0x000fe400078ec0ff */
[----:B------:R-:W-:Y:S02]  /*2080*/  LOP3.LUT R17, R17, 0x80000000, R14, 0xf8, !PT ;  /* 0x8000000011117812 */ /* 0x000fe400078ef80e */
[----:B------:R-:W-:Y:S02]  /*2090*/  LOP3.LUT R12, R15, 0x70000000, R12, 0xf8, !PT ;  /* 0x700000000f0c7812 */ /* 0x000fe400078ef80c */
[----:B------:R-:W-:Y:S02]  /*20a0*/  LOP3.LUT R4, R19, 0x80000000, R4, 0xf8, !PT ;  /* 0x8000000013047812 */ /* 0x000fe400078ef804 */
[----:B------:R-:W-:Y:S02]  /*20b0*/  LOP3.LUT R11, R16, 0x70000000, R11, 0xf8, !PT ;  /* 0x70000000100b7812 */ /* 0x000fe400078ef80b */
[----:B------:R-:W-:-:S02]  /*20c0*/  LOP3.LUT R13, R13, R10, RZ, 0xfc, !PT ;  /* 0x0000000a0d0d7212 */ /* 0x000fc400078efcff */
[----:B------:R-:W-:Y:S02]  /*20d0*/  LOP3.LUT R17, R17, R12, RZ, 0xfc, !PT ;  /* 0x0000000c11117212 */ /* 0x000fe400078efcff */
[----:B------:R-:W-:Y:S01]  /*20e0*/  LOP3.LUT R11, R4, R11, RZ, 0xfc, !PT ;  /* 0x0000000b040b7212 */ /* 0x000fe200078efcff */
[----:B------:R0:W-:Y:S04]  /*20f0*/  STG.E desc[UR4][R2.64], R13 ;  /* 0x0000000d02007986 */ /* 0x0001e8000c101904 */
[----:B------:R3:W-:Y:S04]  /*2100*/  STG.E desc[UR4][R8.64], R17 ;  /* 0x0000001108007986 */ /* 0x0007e8000c101904 */
[----:B------:R3:W-:Y:S01]  /*2110*/  STG.E desc[UR4][R6.64], R11 ;  /* 0x0000000b06007986 */ /* 0x0007e2000c101904 */
[----:B0-----:R-:W-:Y:S01]  /*2120*/  IMAD.WIDE R2, R5, 0xc, R2 ;  /* 0x0000000c05027825 */ /* 0x001fe200078e0202 */
[----:B------:R-:W-:Y:S06]  /*2130*/  @!P0 BRA `(.L_x_61) ;  /* 0xfffffff800ac8947 */ /* 0x000fec000383ffff */
.L_x_60:
[----:B------:R-:W-:-:S13]  /*2140*/  ISETP.GE.AND P0, PT, R0, UR7, PT ;  /* 0x0000000700007c0c */ /* 0x000fda000bf06270 */
[----:B------:R-:W-:Y:S05]  /*2150*/  @P0 EXIT ;  /* 0x000000000000094d */ /* 0x000fea0003800000 */
[----:B------:R-:W-:Y:S01]  /*2160*/  VIADD R4, R0, 0x10 ;  /* 0x0000001000047836 */ /* 0x000fe20000000000 */
[----:B-123--:R-:W-:-:S04]  /*2170*/  LOP3.LUT R7, RZ, R0, RZ, 0x33, !PT ;  /* 0x00000000ff077212 */ /* 0x00efc800078e33ff */
[----:B------:R-:W-:-:S05]  /*2180*/  VIMNMX R6, PT, PT, R4, UR7, !PT ;  /* 0x0000000704067c48 */ /* 0x000fca000ffe0100 */
[----:B------:R-:W-:-:S05]  /*2190*/  IMAD.IADD R6, R7, 0x1, R6 ;  /* 0x0000000107067824 */ /* 0x000fca00078e0206 */
[C---:B------:R-:W-:Y:S02]  /*21a0*/  LOP3.LUT P0, RZ, R6.reuse, 0x10, RZ, 0xc0, !PT ;  /* 0x0000001006ff7812 */ /* 0x040fe4000780c0ff */
[----:B------:R-:W-:-:S11]  /*21b0*/  ISETP.GE.U32.AND P1, PT, R6, 0x10, PT ;  /* 0x000000100600780c */ /* 0x000fd60003f26070 */
[----:B------:R-:W-:Y:S05]  /*21c0*/  @P0 BRA `(.L_x_62) ;  /* 0x0000000000940947 */ /* 0x000fea0003800000 */
[----:B------:R-:W0:Y:S02]  /*21d0*/  LDG.E R0, desc[UR4][R2.64] ;  /* 0x0000000402007981 */ /* 0x000e24000c1e1900 */
[C---:B0-----:R-:W-:Y:S01]  /*21e0*/  IMAD.SHL.U32 R9, R0.reuse, 0x1000, RZ ;  /* 0x0000100000097824 */ /* 0x041fe200078e00ff */
[--C-:B------:R-:W-:Y:S01]  /*21f0*/  SHF.R.U32.HI R6, RZ, 0x2, R0.reuse ;  /* 0x00000002ff067819 */ /* 0x100fe20000011600 */
[C---:B------:R-:W-:Y:S01]  /*2200*/  IMAD.SHL.U32 R10, R0.reuse, 0x400, RZ ;  /* 0x00000400000a7824 */ /* 0x040fe200078e00ff */
[----:B------:R-:W-:Y:S01]  /*2210*/  SHF.R.U32.HI R7, RZ, 0x4, R0 ;  /* 0x00000004ff077819 */ /* 0x000fe20000011600 */
[C---:B------:R-:W-:Y:S01]  /*2220*/  IMAD.SHL.U32 R11, R0.reuse, 0x100, RZ ;  /* 0x00000100000b7824 */ /* 0x040fe200078e00ff */
[----:B------:R-:W-:Y:S01]  /*2230*/  LOP3.LUT R9, R9, 0xc0000, RZ, 0xc0, !PT ;  /* 0x000c000009097812 */ /* 0x000fe200078ec0ff */
[----:B------:R-:W-:Y:S01]  /*2240*/  IMAD.SHL.U32 R13, R0, 0x4, RZ ;  /* 0x00000004000d7824 */ /* 0x000fe200078e00ff */
[----:B------:R-:W-:Y:S02]  /*2250*/  LOP3.LUT R12, R10, 0x300000, RZ, 0xc0, !PT ;  /* 0x003000000a0c7812 */ /* 0x000fe400078ec0ff */
[----:B------:R-:W-:Y:S01]  /*2260*/  LOP3.LUT R10, R9, 0xc, R6, 0xf8, !PT ;  /* 0x0000000c090a7812 */ /* 0x000fe200078ef806 */
[----:B------:R-:W-:Y:S01]  /*2270*/  IMAD.SHL.U32 R6, R0, 0x4000, RZ ;  /* 0x0000400000067824 */ /* 0x000fe200078e00ff */
[----:B------:R-:W-:-:S02]  /*2280*/  SHF.R.U32.HI R8, RZ, 0x6, R0 ;  /* 0x00000006ff087819 */ /* 0x000fc40000011600 */
[----:B------:R-:W-:Y:S02]  /*2290*/  LOP3.LUT R11, R11, 0xc00000, RZ, 0xc0, !PT ;  /* 0x00c000000b0b7812 */ /* 0x000fe400078ec0ff */
[----:B------:R-:W-:Y:S02]  /*22a0*/  LOP3.LUT R12, R12, 0x30, R7, 0xf8, !PT ;  /* 0x000000300c0c7812 */ /* 0x000fe400078ef807 */
[----:B------:R-:W-:Y:S02]  /*22b0*/  SHF.R.U32.HI R9, RZ, 0x12, R0 ;  /* 0x00000012ff097819 */ /* 0x000fe40000011600 */
[----:B------:R-:W-:Y:S02]  /*22c0*/  LOP3.LUT R7, R6, 0x30000, RZ, 0xc0, !PT ;  /* 0x0003000006077812 */ /* 0x000fe400078ec0ff */
[----:B------:R-:W-:Y:S01]  /*22d0*/  LOP3.LUT R14, R11, 0xc0, R8, 0xf8, !PT ;  /* 0x000000c00b0e7812 */ /* 0x000fe200078ef808 */
[----:B------:R-:W-:Y:S01]  /*22e0*/  IMAD.SHL.U32 R11, R0, 0x10, RZ ;  /* 0x00000010000b7824 */ /* 0x000fe200078e00ff */
[----:B------:R-:W-:-:S02]  /*22f0*/  LOP3.LUT R7, R7, 0x3, R0, 0xf8, !PT ;  /* 0x0000000307077812 */ /* 0x000fc400078ef800 */
[----:B------:R-:W-:Y:S02]  /*2300*/  SHF.L.W.U32.HI R9, R0, 0x18, R9 ;  /* 0x0000001800097819 */ /* 0x000fe40000010e09 */
[--C-:B------:R-:W-:Y:S02]  /*2310*/  SHF.R.U32.HI R8, RZ, 0xa, R0.reuse ;  /* 0x0000000aff087819 */ /* 0x100fe40000011600 */
[----:B------:R-:W-:Y:S02]  /*2320*/  SHF.R.U32.HI R6, RZ, 0xc, R0 ;  /* 0x0000000cff067819 */ /* 0x000fe40000011600 */
[----:B------:R-:W-:Y:S02]  /*2330*/  LOP3.LUT R11, R11, 0xc000000, RZ, 0xc0, !PT ;  /* 0x0c0000000b0b7812 */ /* 0x000fe400078ec0ff */
[----:B------:R-:W-:Y:S02]  /*2340*/  LOP3.LUT R13, R13, 0x30000000, RZ, 0xc0, !PT ;  /* 0x300000000d0d7812 */ /* 0x000fe400078ec0ff */
[----:B------:R-:W-:-:S02]  /*2350*/  LOP3.LUT R7, R12, R10, R7, 0xfe, !PT ;  /* 0x0000000a0c077212 */ /* 0x000fc400078efe07 */
[----:B------:R-:W-:Y:S02]  /*2360*/  LOP3.LUT R9, R9, 0x3000300, RZ, 0xc0, !PT ;  /* 0x0300030009097812 */ /* 0x000fe400078ec0ff */
[----:B------:R-:W-:Y:S02]  /*2370*/  LOP3.LUT R8, R11, 0xc00, R8, 0xf8, !PT ;  /* 0x00000c000b087812 */ /* 0x000fe400078ef808 */
[----:B------:R-:W-:Y:S02]  /*2380*/  LOP3.LUT R13, R13, 0x3000, R6, 0xf8, !PT ;  /* 0x000030000d0d7812 */ /* 0x000fe400078ef806 */
[----:B------:R-:W-:Y:S02]  /*2390*/  SHF.R.U32.HI R6, RZ, 0xe, R0 ;  /* 0x0000000eff067819 */ /* 0x000fe40000011600 */
[----:B------:R-:W-:Y:S01]  /*23a0*/  LOP3.LUT R11, R0, 0xc0000000, RZ, 0xc0, !PT ;  /* 0xc0000000000b7812 */ /* 0x000fe200078ec0ff */
[----:B------:R-:W-:Y:S01]  /*23b0*/  IMAD.MOV.U32 R0, RZ, RZ, R4 ;  /* 0x000000ffff007224 */ /* 0x000fe200078e0004 */
[----:B------:R-:W-:-:S02]  /*23c0*/  LOP3.LUT R7, R9, R14, R7, 0xfe, !PT ;  /* 0x0000000e09077212 */ /* 0x000fc400078efe07 */
[----:B------:R-:W-:Y:S02]  /*23d0*/  LOP3.LUT R6, R11, 0xc000, R6, 0xf8, !PT ;  /* 0x0000c0000b067812 */ /* 0x000fe400078ef806 */
[----:B------:R-:W-:-:S04]  /*23e0*/  LOP3.LUT R7, R13, R8, R7, 0xfe, !PT ;  /* 0x000000080d077212 */ /* 0x000fc800078efe07 */
[----:B------:R-:W-:-:S05]  /*23f0*/  LOP3.LUT R7, R6, R7, RZ, 0xfc, !PT ;  /* 0x0000000706077212 */ /* 0x000fca00078efcff */
[----:B------:R0:W-:Y:S02]  /*2400*/  STG.E desc[UR4][R2.64], R7 ;  /* 0x0000000702007986 */ /* 0x0001e4000c101904 */
[----:B0-----:R-:W-:-:S07]  /*2410*/  IMAD.WIDE R2, R5, 0x4, R2 ;  /* 0x0000000405027825 */ /* 0x001fce00078e0202 */
.L_x_62:
[----:B------:R-:W-:Y:S05]  /*2420*/  @!P1 EXIT ;  /* 0x000000000000994d */ /* 0x000fea0003800000 */
.L_x_63:
[----:B------:R-:W0:Y:S02]  /*2430*/  LDG.E R4, desc[UR4][R2.64] ;  /* 0x0000000402047981 */ /* 0x000e24000c1e1900 */
[C---:B01----:R-:W-:Y:S01]  /*2440*/  IMAD.SHL.U32 R9, R4.reuse, 0x1000, RZ ;  /* 0x0000100004097824 */ /* 0x043fe200078e00ff */
        /* <DEDUP_REMOVED lines=27> */
[----:B------:R-:W-:Y:S02]  /*2600*/  LOP3.LUT R11, R4, 0xc0000000, RZ, 0xc0, !PT ;  /* 0xc0000000040b7812 */ /* 0x000fe400078ec0ff */
[----:B------:R-:W-:-:S02]  /*2610*/  LOP3.LUT R7, R9, R14, R7, 0xfe, !PT ;  /* 0x0000000e09077212 */ /* 0x000fc400078efe07 */
[----:B------:R-:W-:Y:S02]  /*2620*/  LOP3.LUT R6, R11, 0xc000, R6, 0xf8, !PT ;  /* 0x0000c0000b067812 */ /* 0x000fe400078ef806 */
[----:B------:R-:W-:-:S04]  /*2630*/  LOP3.LUT R7, R13, R8, R7, 0xfe, !PT ;  /* 0x000000080d077212 */ /* 0x000fc800078efe07 */
[----:B------:R-:W-:Y:S01]  /*2640*/  LOP3.LUT R9, R6, R7, RZ, 0xfc, !PT ;  /* 0x0000000706097212 */ /* 0x000fe200078efcff */
[----:B------:R-:W-:-:S04]  /*2650*/  IMAD.WIDE R6, R5, 0x4, R2 ;  /* 0x0000000405067825 */ /* 0x000fc800078e0202 */
[----:B------:R0:W-:Y:S04]  /*2660*/  STG.E desc[UR4][R2.64], R9 ;  /* 0x0000000902007986 */ /* 0x0001e8000c101904 */
[----:B------:R-:W2:Y:S01]  /*2670*/  LDG.E R4, desc[UR4][R6.64] ;  /* 0x0000000406047981 */ /* 0x000ea2000c1e1900 */
[----:B------:R-:W-:-:S05]  /*2680*/  VIADD R0, R0, 0x20 ;  /* 0x0000002000007836 */ /* 0x000fca0000000000 */
[----:B------:R-:W-:Y:S01]  /*2690*/  ISETP.GE.AND P0, PT, R0, UR7, PT ;  /* 0x0000000700007c0c */ /* 0x000fe2000bf06270 */
[----:B0-----:R-:W-:-:S04]  /*26a0*/  IMAD.WIDE R2, R5, 0x8, R2 ;  /* 0x0000000805027825 */ /* 0x001fc800078e0202 */
[C---:B--2---:R-:W-:Y:S01]  /*26b0*/  IMAD.SHL.U32 R12, R4.reuse, 0x1000, RZ ;  /* 0x00001000040c7824 */ /* 0x044fe200078e00ff */
[--C-:B------:R-:W-:Y:S01]  /*26c0*/  SHF.R.U32.HI R8, RZ, 0x2, R4.reuse ;  /* 0x00000002ff087819 */ /* 0x100fe20000011604 */
[C---:B------:R-:W-:Y:S01]  /*26d0*/  IMAD.SHL.U32 R16, R4.reuse, 0x100, RZ ;  /* 0x0000010004107824 */ /* 0x040fe200078e00ff */
[----:B------:R-:W-:Y:S01]  /*26e0*/  SHF.R.U32.HI R11, RZ, 0x6, R4 ;  /* 0x00000006ff0b7819 */ /* 0x000fe20000011604 */
[----:B------:R-:W-:Y:S01]  /*26f0*/  IMAD.SHL.U32 R14, R4, 0x400, RZ ;  /* 0x00000400040e7824 */ /* 0x000fe200078e00ff */
[----:B------:R-:W-:Y:S02]  /*2700*/  LOP3.LUT R13, R12, 0xc0000, RZ, 0xc0, !PT ;  /* 0x000c00000c0d7812 */ /* 0x000fe400078ec0ff */
[----:B------:R-:W-:Y:S02]  /*2710*/  LOP3.LUT R16, R16, 0xc00000, RZ, 0xc0, !PT ;  /* 0x00c0000010107812 */ /* 0x000fe400078ec0ff */
[----:B------:R-:W-:Y:S01]  /*2720*/  LOP3.LUT R12, R13, 0xc, R8, 0xf8, !PT ;  /* 0x0000000c0d0c7812 */ /* 0x000fe200078ef808 */
[----:B------:R-:W-:Y:S01]  /*2730*/  IMAD.SHL.U32 R8, R4, 0x4000, RZ ;  /* 0x0000400004087824 */ /* 0x000fe200078e00ff */
[----:B------:R-:W-:Y:S01]  /*2740*/  LOP3.LUT R16, R16, 0xc0, R11, 0xf8, !PT ;  /* 0x000000c010107812 */ /* 0x000fe200078ef80b */
[----:B------:R-:W-:Y:S01]  /*2750*/  IMAD.SHL.U32 R13, R4, 0x10, RZ ;  /* 0x00000010040d7824 */ /* 0x000fe200078e00ff */
[----:B------:R-:W-:-:S02]  /*2760*/  SHF.R.U32.HI R10, RZ, 0x4, R4 ;  /* 0x00000004ff0a7819 */ /* 0x000fc40000011604 */
[----:B------:R-:W-:Y:S01]  /*2770*/  LOP3.LUT R15, R14, 0x300000, RZ, 0xc0, !PT ;  /* 0x003000000e0f7812 */ /* 0x000fe200078ec0ff */
[----:B------:R-:W-:Y:S01]  /*2780*/  IMAD.SHL.U32 R14, R4, 0x4, RZ ;  /* 0x00000004040e7824 */ /* 0x000fe200078e00ff */
[----:B------:R-:W-:Y:S02]  /*2790*/  SHF.R.U32.HI R11, RZ, 0x12, R4 ;  /* 0x00000012ff0b7819 */ /* 0x000fe40000011604 */
[----:B------:R-:W-:Y:S02]  /*27a0*/  LOP3.LUT R9, R8, 0x30000, RZ, 0xc0, !PT ;  /* 0x0003000008097812 */ /* 0x000fe400078ec0ff */
[----:B------:R-:W-:Y:S02]  /*27b0*/  LOP3.LUT R15, R15, 0x30, R10, 0xf8, !PT ;  /* 0x000000300f0f7812 */ /* 0x000fe400078ef80a */
[----:B------:R-:W-:Y:S02]  /*27c0*/  LOP3.LUT R9, R9, 0x3, R4, 0xf8, !PT ;  /* 0x0000000309097812 */ /* 0x000fe400078ef804 */
[----:B------:R-:W-:-:S02]  /*27d0*/  SHF.L.W.U32.HI R11, R4, 0x18, R11 ;  /* 0x00000018040b7819 */ /* 0x000fc40000010e0b */
[--C-:B------:R-:W-:Y:S02]  /*27e0*/  SHF.R.U32.HI R10, RZ, 0xa, R4.reuse ;  /* 0x0000000aff0a7819 */ /* 0x100fe40000011604 */
[----:B------:R-:W-:Y:S02]  /*27f0*/  SHF.R.U32.HI R8, RZ, 0xc, R4 ;  /* 0x0000000cff087819 */ /* 0x000fe40000011604 */
[----:B------:R-:W-:Y:S02]  /*2800*/  LOP3.LUT R13, R13, 0xc000000, RZ, 0xc0, !PT ;  /* 0x0c0000000d0d7812 */ /* 0x000fe400078ec0ff */
[----:B------:R-:W-:Y:S02]  /*2810*/  LOP3.LUT R17, R14, 0x30000000, RZ, 0xc0, !PT ;  /* 0x300000000e117812 */ /* 0x000fe400078ec0ff */
[----:B------:R-:W-:Y:S02]  /*2820*/  LOP3.LUT R9, R15, R12, R9, 0xfe, !PT ;  /* 0x0000000c0f097212 */ /* 0x000fe400078efe09 */
[----:B------:R-:W-:-:S02]  /*2830*/  LOP3.LUT R11, R11, 0x3000300, RZ, 0xc0, !PT ;  /* 0x030003000b0b7812 */ /* 0x000fc400078ec0ff */
[----:B------:R-:W-:Y:S02]  /*2840*/  LOP3.LUT R10, R13, 0xc00, R10, 0xf8, !PT ;  /* 0x00000c000d0a7812 */ /* 0x000fe400078ef80a */
[----:B------:R-:W-:Y:S02]  /*2850*/  LOP3.LUT R17, R17, 0x3000, R8, 0xf8, !PT ;  /* 0x0000300011117812 */ /* 0x000fe400078ef808 */
[----:B------:R-:W-:Y:S02]  /*2860*/  SHF.R.U32.HI R8, RZ, 0xe, R4 ;  /* 0x0000000eff087819 */ /* 0x000fe40000011604 */
[----:B------:R-:W-:Y:S02]  /*2870*/  LOP3.LUT R13, R4, 0xc0000000, RZ, 0xc0, !PT ;  /* 0xc0000000040d7812 */ /* 0x000fe400078ec0ff */
[----:B------:R-:W-:Y:S02]  /*2880*/  LOP3.LUT R9, R11, R16, R9, 0xfe, !PT ;  /* 0x000000100b097212 */ /* 0x000fe400078efe09 */
[----:B------:R-:W-:-:S02]  /*2890*/  LOP3.LUT R8, R13, 0xc000, R8, 0xf8, !PT ;  /* 0x0000c0000d087812 */ /* 0x000fc400078ef808 */
[----:B------:R-:W-:-:S04]  /*28a0*/  LOP3.LUT R9, R17, R10, R9, 0xfe, !PT ;  /* 0x0000000a11097212 */ /* 0x000fc800078efe09 */
[----:B------:R-:W-:-:S05]  /*28b0*/  LOP3.LUT R9, R8, R9, RZ, 0xfc, !PT ;  /* 0x0000000908097212 */ /* 0x000fca00078efcff */
[----:B------:R1:W-:Y:S01]  /*28c0*/  STG.E desc[UR4][R6.64], R9 ;  /* 0x0000000906007986 */ /* 0x0003e2000c101904 */
[----:B------:R-:W-:Y:S05]  /*28d0*/  @!P0 BRA `(.L_x_63) ;  /* 0xfffffff800d48947 */ /* 0x000fea000383ffff */
[----:B------:R-:W-:Y:S05]  /*28e0*/  EXIT ;  /* 0x000000000000794d */ /* 0x000fea0003800000 */
.L_x_64:
        /* <DEDUP_REMOVED lines=9> */
.L_x_70:


//--------------------- .nv.shared.reserved.0     --------------------------
	.section	.nv.shared.reserved.0,"aw",@nobits
	.weak		__nv_reservedSMEM_offset_0_alias
	.size		__nv_reservedSMEM_offset_0_alias, 0, 64
	.other		__nv_reservedSMEM_offset_0_alias,@"STO_CUDA_RESERVED_SHARED STV_DEFAULT"
__nv_reservedSMEM_offset_0_alias:
	.zero		0
	.zero		64


//--------------------- .nv.global                --------------------------
	.section	.nv.global,"aw",@nobits
.nv.global:
	.type		_ZN42_INTERNAL_7abcda1a_11_q_matrix_cu_334ac6264cuda3std3__48in_placeE,@object
	.size		_ZN42_INTERNAL_7abcda1a_11_q_matrix_cu_334ac6264cuda3std3__48in_placeE,(_ZN42_INTERNAL_7abcda1a_11_q_matrix_cu_334ac6264cuda3std6ranges3__45__cpo8distanceE - _ZN42_INTERNAL_7abcda1a_11_q_matrix_cu_334ac6264cuda3std3__48in_placeE)
_ZN42_INTERNAL_7abcda1a_11_q_matrix_cu_334ac6264cuda3std3__48in_placeE:
	.zero		1
	.type		_ZN42_INTERNAL_7abcda1a_11_q_matrix_cu_334ac6264cuda3std6ranges3__45__cpo8distanceE,@object
	.size		_ZN42_INTERNAL_7abcda1a_11_q_matrix_cu_334ac6264cuda3std6ranges3__45__cpo8distanceE,(_ZN42_INTERNAL_7abcda1a_11_q_matrix_cu_334ac6264cuda3std3__45__cpo6cbeginE - _ZN42_INTERNAL_7abcda1a_11_q_matrix_cu_334ac6264cuda3std6ranges3__45__cpo8distanceE)
_ZN42_INTERNAL_7abcda1a_11_q_matrix_cu_334ac6264cuda3std6ranges3__45__cpo8distanceE:
	.zero		1
	.type		_ZN42_INTERNAL_7abcda1a_11_q_matrix_cu_334ac6264cuda3std3__45__cpo6cbeginE,@object
	.size		_ZN42_INTERNAL_7abcda1a_11_q_matrix_cu_334ac6264cuda3std3__45__cpo6cbeginE,(_ZN42_INTERNAL_7abcda1a_11_q_matrix_cu_334ac6264cuda3std6ranges3__45__cpo7advanceE - _ZN42_INTERNAL_7abcda1a_11_q_matrix_cu_334ac6264cuda3std3__45__cpo6cbeginE)
_ZN42_INTERNAL_7abcda1a_11_q_matrix_cu_334ac6264cuda3std3__45__cpo6cbeginE:
	.zero		1
	.type		_ZN42_INTERNAL_7abcda1a_11_q_matrix_cu_334ac6264cuda3std6ranges3__45__cpo7advanceE,@object
	.size		_ZN42_INTERNAL_7abcda1a_11_q_matrix_cu_334ac6264cuda3std6ranges3__45__cpo7advanceE,(_ZN42_INTERNAL_7abcda1a_11_q_matrix_cu_334ac6264cuda3std3__45__cpo7crbeginE - _ZN42_INTERNAL_7abcda1a_11_q_matrix_cu_334ac6264cuda3std6ranges3__45__cpo7advanceE)
_ZN42_INTERNAL_7abcda1a_11_q_matrix_cu_334ac6264cuda3std6ranges3__45__cpo7advanceE:
	.zero		1
	.type		_ZN42_INTERNAL_7abcda1a_11_q_matrix_cu_334ac6264cuda3std3__45__cpo7crbeginE,@object
	.size		_ZN42_INTERNAL_7abcda1a_11_q_matrix_cu_334ac6264cuda3std3__45__cpo7crbeginE,(_ZN42_INTERNAL_7abcda1a_11_q_matrix_cu_334ac6264cuda3std6ranges3__45__cpo4dataE - _ZN42_INTERNAL_7abcda1a_11_q_matrix_cu_334ac6264cuda3std3__45__cpo7crbeginE)
_ZN42_INTERNAL_7abcda1a_11_q_matrix_cu_334ac6264cuda3std3__45__cpo7crbeginE:
	.zero		1
	.type		_ZN42_INTERNAL_7abcda1a_11_q_matrix_cu_334ac6264cuda3std6ranges3__45__cpo4dataE,@object
	.size		_ZN42_INTERNAL_7abcda1a_11_q_matrix_cu_334ac6264cuda3std6ranges3__45__cpo4dataE,(_ZN42_INTERNAL_7abcda1a_11_q_matrix_cu_334ac6264cuda3std6ranges3__45__cpo5beginE - _ZN42_INTERNAL_7abcda1a_11_q_matrix_cu_334ac6264cuda3std6ranges3__45__cpo4dataE)
_ZN42_INTERNAL_7abcda1a_11_q_matrix_cu_334ac6264cuda3std6ranges3__45__cpo4dataE:
	.zero		1
	.type		_ZN42_INTERNAL_7abcda1a_11_q_matrix_cu_334ac6264cuda3std6ranges3__45__cpo5beginE,@object
	.size		_ZN42_INTERNAL_7abcda1a_11_q_matrix_cu_334ac6264cuda3std6ranges3__45__cpo5beginE,(_ZN42_INTERNAL_7abcda1a_11_q_matrix_cu_334ac6264cuda3std3__444_GLOBAL__N__7abcda1a_11_q_matrix_cu_334ac6266ignoreE - _ZN42_INTERNAL_7abcda1a_11_q_matrix_cu_334ac6264cuda3std6ranges3__45__cpo5beginE)
_ZN42_INTERNAL_7abcda1a_11_q_matrix_cu_334ac6264cuda3std6ranges3__45__cpo5beginE:
	.zero		1
	.type		_ZN42_INTERNAL_7abcda1a_11_q_matrix_cu_334ac6264cuda3std3__444_GLOBAL__N__7abcda1a_11_q_matrix_cu_334ac6266ignoreE,@object
	.size		_ZN42_INTERNAL_7abcda1a_11_q_matrix_cu_334ac6264cuda3std3__444_GLOBAL__N__7abcda1a_11_q_matrix_cu_334ac6266ignoreE,(_ZN42_INTERNAL_7abcda1a_11_q_matrix_cu_334ac6264cuda3std6ranges3__45__cpo4sizeE - _ZN42_INTERNAL_7abcda1a_11_q_matrix_cu_334ac6264cuda3std3__444_GLOBAL__N__7abcda1a_11_q_matrix_cu_334ac6266ignoreE)
_ZN42_INTERNAL_7abcda1a_11_q_matrix_cu_334ac6264cuda3std3__444_GLOBAL__N__7abcda1a_11_q_matrix_cu_334ac6266ignoreE:
	.zero		1
	.type		_ZN42_INTERNAL_7abcda1a_11_q_matrix_cu_334ac6264cuda3std6ranges3__45__cpo4sizeE,@object
	.size		_ZN42_INTERNAL_7abcda1a_11_q_matrix_cu_334ac6264cuda3std6ranges3__45__cpo4sizeE,(_ZN42_INTERNAL_7abcda1a_11_q_matrix_cu_334ac6264cuda3std3__45__cpo5beginE - _ZN42_INTERNAL_7abcda1a_11_q_matrix_cu_334ac6264cuda3std6ranges3__45__cpo4sizeE)
_ZN42_INTERNAL_7abcda1a_11_q_matrix_cu_334ac6264cuda3std6ranges3__45__cpo4sizeE:
	.zero		1
	.type		_ZN42_INTERNAL_7abcda1a_11_q_matrix_cu_334ac6264cuda3std3__45__cpo5beginE,@object
	.size		_ZN42_INTERNAL_7abcda1a_11_q_matrix_cu_334ac6264cuda3std3__45__cpo5beginE,(_ZN42_INTERNAL_7abcda1a_11_q_matrix_cu_334ac6264cuda3std6ranges3__45__cpo6cbeginE - _ZN42_INTERNAL_7abcda1a_11_q_matrix_cu_334ac6264cuda3std3__45__cpo5beginE)
_ZN42_INTERNAL_7abcda1a_11_q_matrix_cu_334ac6264cuda3std3__45__cpo5beginE:
	.zero		1
	.type		_ZN42_INTERNAL_7abcda1a_11_q_matrix_cu_334ac6264cuda3std6ranges3__45__cpo6cbeginE,@object
	.size		_ZN42_INTERNAL_7abcda1a_11_q_matrix_cu_334ac6264cuda3std6ranges3__45__cpo6cbeginE,(_ZN42_INTERNAL_7abcda1a_11_q_matrix_cu_334ac6264cuda3std3__45__cpo6rbeginE - _ZN42_INTERNAL_7abcda1a_11_q_matrix_cu_334ac6264cuda3std6ranges3__45__cpo6cbeginE)
_ZN42_INTERNAL_7abcda1a_11_q_matrix_cu_334ac6264cuda3std6ranges3__45__cpo6cbeginE:
	.zero		1
	.type		_ZN42_INTERNAL_7abcda1a_11_q_matrix_cu_334ac6264cuda3std3__45__cpo6rbeginE,@object
	.size		_ZN42_INTERNAL_7abcda1a_11_q_matrix_cu_334ac6264cuda3std3__45__cpo6rbeginE,(_ZN42_INTERNAL_7abcda1a_11_q_matrix_cu_334ac6264cuda3std6ranges3__45__cpo4nextE - _ZN42_INTERNAL_7abcda1a_11_q_matrix_cu_334ac6264cuda3std3__45__cpo6rbeginE)
_ZN42_INTERNAL_7abcda1a_11_q_matrix_cu_334ac6264cuda3std3__45__cpo6rbeginE:
	.zero		1
	.type		_ZN42_INTERNAL_7abcda1a_11_q_matrix_cu_334ac6264cuda3std6ranges3__45__cpo4nextE,@object
	.size		_ZN42_INTERNAL_7abcda1a_11_q_matrix_cu_334ac6264cuda3std6ranges3__45__cpo4nextE,(_ZN42_INTERNAL_7abcda1a_11_q_matrix_cu_334ac6264cuda3std6ranges3__45__cpo4swapE - _ZN42_INTERNAL_7abcda1a_11_q_matrix_cu_334ac6264cuda3std6ranges3__45__cpo4nextE)
_ZN42_INTERNAL_7abcda1a_11_q_matrix_cu_334ac6264cuda3std6ranges3__45__cpo4nextE:
	.zero		1
	.type		_ZN42_INTERNAL_7abcda1a_11_q_matrix_cu_334ac6264cuda3std6ranges3__45__cpo4swapE,@object
	.size		_ZN42_INTERNAL_7abcda1a_11_q_matrix_cu_334ac6264cuda3std6ranges3__45__cpo4swapE,(_ZN42_INTERNAL_7abcda1a_11_q_matrix_cu_334ac6264cuda3std3__420unreachable_sentinelE - _ZN42_INTERNAL_7abcda1a_11_q_matrix_cu_334ac6264cuda3std6ranges3__45__cpo4swapE)
_ZN42_INTERNAL_7abcda1a_11_q_matrix_cu_334ac6264cuda3std6ranges3__45__cpo4swapE:
	.zero		1
	.type		_ZN42_INTERNAL_7abcda1a_11_q_matrix_cu_334ac6264cuda3std3__420unreachable_sentinelE,@object
	.size		_ZN42_INTERNAL_7abcda1a_11_q_matrix_cu_334ac6264cuda3std3__420unreachable_sentinelE,(_ZN42_INTERNAL_7abcda1a_11_q_matrix_cu_334ac6266thrust24THRUST_300001_SM_1000_NS6system6detail10sequential3seqE - _ZN42_INTERNAL_7abcda1a_11_q_matrix_cu_334ac6264cuda3std3__420unreachable_sentinelE)
_ZN42_INTERNAL_7abcda1a_11_q_matrix_cu_334ac6264cuda3std3__420unreachable_sentinelE:
	.zero		1
	.type		_ZN42_INTERNAL_7abcda1a_11_q_matrix_cu_334ac6266thrust24THRUST_300001_SM_1000_NS6system6detail10sequential3seqE,@object
	.size		_ZN42_INTERNAL_7abcda1a_11_q_matrix_cu_334ac6266thrust24THRUST_300001_SM_1000_NS6system6detail10sequential3seqE,(_ZN42_INTERNAL_7abcda1a_11_q_matrix_cu_334ac6264cuda3std3__45__cpo4cendE - _ZN42_INTERNAL_7abcda1a_11_q_matrix_cu_334ac6266thrust24THRUST_300001_SM_1000_NS6system6detail10sequential3seqE)
_ZN42_INTERNAL_7abcda1a_11_q_matrix_cu_334ac6266thrust24THRUST_300001_SM_1000_NS6system6detail10sequential3seqE:
	.zero		1
	.type		_ZN42_INTERNAL_7abcda1a_11_q_matrix_cu_334ac6264cuda3std3__45__cpo4cendE,@object
	.size		_ZN42_INTERNAL_7abcda1a_11_q_matrix_cu_334ac6264cuda3std3__45__cpo4cendE,(_ZN42_INTERNAL_7abcda1a_11_q_matrix_cu_334ac6264cuda3std6ranges3__45__cpo9iter_swapE - _ZN42_INTERNAL_7abcda1a_11_q_matrix_cu_334ac6264cuda3std3__45__cpo4cendE)
_ZN42_INTERNAL_7abcda1a_11_q_matrix_cu_334ac6264cuda3std3__45__cpo4cendE:
	.zero		1
	.type		_ZN42_INTERNAL_7abcda1a_11_q_matrix_cu_334ac6264cuda3std6ranges3__45__cpo9iter_swapE,@object
	.size		_ZN42_INTERNAL_7abcda1a_11_q_matrix_cu_334ac6264cuda3std6ranges3__45__cpo9iter_swapE,(_ZN42_INTERNAL_7abcda1a_11_q_matrix_cu_334ac6264cuda3std3__45__cpo5crendE - _ZN42_INTERNAL_7abcda1a_11_q_matrix_cu_334ac6264cuda3std6ranges3__45__cpo9iter_swapE)
_ZN42_INTERNAL_7abcda1a_11_q_matrix_cu_334ac6264cuda3std6ranges3__45__cpo9iter_swapE:
	.zero		1
	.type		_ZN42_INTERNAL_7abcda1a_11_q_matrix_cu_334ac6264cuda3std3__45__cpo5crendE,@object
	.size		_ZN42_INTERNAL_7abcda1a_11_q_matrix_cu_334ac6264cuda3std3__45__cpo5crendE,(_ZN42_INTERNAL_7abcda1a_11_q_matrix_cu_334ac6264cuda3std6ranges3__45__cpo5cdataE - _ZN42_INTERNAL_7abcda1a_11_q_matrix_cu_334ac6264cuda3std3__45__cpo5crendE)
_ZN42_INTERNAL_7abcda1a_11_q_matrix_cu_334ac6264cuda3std3__45__cpo5crendE:
	.zero		1
	.type		_ZN42_INTERNAL_7abcda1a_11_q_matrix_cu_334ac6264cuda3std6ranges3__45__cpo5cdataE,@object
	.size		_ZN42_INTERNAL_7abcda1a_11_q_matrix_cu_334ac6264cuda3std6ranges3__45__cpo5cdataE,(_ZN42_INTERNAL_7abcda1a_11_q_matrix_cu_334ac6264cuda3std6ranges3__45__cpo3endE - _ZN42_INTERNAL_7abcda1a_11_q_matrix_cu_334ac6264cuda3std6ranges3__45__cpo5cdataE)
_ZN42_INTERNAL_7abcda1a_11_q_matrix_cu_334ac6264cuda3std6ranges3__45__cpo5cdataE:
	.zero		1
	.type		_ZN42_INTERNAL_7abcda1a_11_q_matrix_cu_334ac6264cuda3std6ranges3__45__cpo3endE,@object
	.size		_ZN42_INTERNAL_7abcda1a_11_q_matrix_cu_334ac6264cuda3std6ranges3__45__cpo3endE,(_ZN42_INTERNAL_7abcda1a_11_q_matrix_cu_334ac6264cuda3std3__419piecewise_constructE - _ZN42_INTERNAL_7abcda1a_11_q_matrix_cu_334ac6264cuda3std6ranges3__45__cpo3endE)
_ZN42_INTERNAL_7abcda1a_11_q_matrix_cu_334ac6264cuda3std6ranges3__45__cpo3endE:
	.zero		1
	.type		_ZN42_INTERNAL_7abcda1a_11_q_matrix_cu_334ac6264cuda3std3__419piecewise_constructE,@object
	.size		_ZN42_INTERNAL_7abcda1a_11_q_matrix_cu_334ac6264cuda3std3__419piecewise_constructE,(_ZN42_INTERNAL_7abcda1a_11_q_matrix_cu_334ac6264cuda3std6ranges3__45__cpo5ssizeE - _ZN42_INTERNAL_7abcda1a_11_q_matrix_cu_334ac6264cuda3std3__419piecewise_constructE)
_ZN42_INTERNAL_7abcda1a_11_q_matrix_cu_334ac6264cuda3std3__419piecewise_constructE:
	.zero		1
	.type		_ZN42_INTERNAL_7abcda1a_11_q_matrix_cu_334ac6264cuda3std6ranges3__45__cpo5ssizeE,@object
	.size		_ZN42_INTERNAL_7abcda1a_11_q_matrix_cu_334ac6264cuda3std6ranges3__45__cpo5ssizeE,(_ZN42_INTERNAL_7abcda1a_11_q_matrix_cu_334ac6264cuda3std3__45__cpo3endE - _ZN42_INTERNAL_7abcda1a_11_q_matrix_cu_334ac6264cuda3std6ranges3__45__cpo5ssizeE)
_ZN42_INTERNAL_7abcda1a_11_q_matrix_cu_334ac6264cuda3std6ranges3__45__cpo5ssizeE:
	.zero		1
	.type		_ZN42_INTERNAL_7abcda1a_11_q_matrix_cu_334ac6264cuda3std3__45__cpo3endE,@object
	.size		_ZN42_INTERNAL_7abcda1a_11_q_matrix_cu_334ac6264cuda3std3__45__cpo3endE,(_ZN42_INTERNAL_7abcda1a_11_q_matrix_cu_334ac6264cuda3std6ranges3__45__cpo4cendE - _ZN42_INTERNAL_7abcda1a_11_q_matrix_cu_334ac6264cuda3std3__45__cpo3endE)
_ZN42_INTERNAL_7abcda1a_11_q_matrix_cu_334ac6264cuda3std3__45__cpo3endE:
	.zero		1
	.type		_ZN42_INTERNAL_7abcda1a_11_q_matrix_cu_334ac6264cuda3std6ranges3__45__cpo4cendE,@object
	.size		_ZN42_INTERNAL_7abcda1a_11_q_matrix_cu_334ac6264cuda3std6ranges3__45__cpo4cendE,(_ZN42_INTERNAL_7abcda1a_11_q_matrix_cu_334ac6264cuda3std3__45__cpo4rendE - _ZN42_INTERNAL_7abcda1a_11_q_matrix_cu_334ac6264cuda3std6ranges3__45__cpo4cendE)
_ZN42_INTERNAL_7abcda1a_11_q_matrix_cu_334ac6264cuda3std6ranges3__45__cpo4cendE:
	.zero		1
	.type		_ZN42_INTERNAL_7abcda1a_11_q_matrix_cu_334ac6264cuda3std3__45__cpo4rendE,@object
	.size		_ZN42_INTERNAL_7abcda1a_11_q_matrix_cu_334ac6264cuda3std3__45__cpo4rendE,(_ZN42_INTERNAL_7abcda1a_11_q_matrix_cu_334ac6264cuda3std6ranges3__45__cpo4prevE - _ZN42_INTERNAL_7abcda1a_11_q_matrix_cu_334ac6264cuda3std3__45__cpo4rendE)
_ZN42_INTERNAL_7abcda1a_11_q_matrix_cu_334ac6264cuda3std3__45__cpo4rendE:
	.zero		1
	.type		_ZN42_INTERNAL_7abcda1a_11_q_matrix_cu_334ac6264cuda3std6ranges3__45__cpo4prevE,@object
	.size		_ZN42_INTERNAL_7abcda1a_11_q_matrix_cu_334ac6264cuda3std6ranges3__45__cpo4prevE,(_ZN42_INTERNAL_7abcda1a_11_q_matrix_cu_334ac6264cuda3std6ranges3__45__cpo9iter_moveE - _ZN42_INTERNAL_7abcda1a_11_q_matrix_cu_334ac6264cuda3std6ranges3__45__cpo4prevE)
_ZN42_INTERNAL_7abcda1a_11_q_matrix_cu_334ac6264cuda3std6ranges3__45__cpo4prevE:
	.zero		1
	.type		_ZN42_INTERNAL_7abcda1a_11_q_matrix_cu_334ac6264cuda3std6ranges3__45__cpo9iter_moveE,@object
	.size		_ZN42_INTERNAL_7abcda1a_11_q_matrix_cu_334ac6264cuda3std6ranges3__45__cpo9iter_moveE,(.L_13 - _ZN42_INTERNAL_7abcda1a_11_q_matrix_cu_334ac6264cuda3std6ranges3__45__cpo9iter_moveE)
_ZN42_INTERNAL_7abcda1a_11_q_matrix_cu_334ac6264cuda3std6ranges3__45__cpo9iter_moveE:
	.zero		1
.L_13:


//--------------------- .nv.shared._Z18reconstruct_kernelPKjPKtS0_PK6__halfS2_iiiPS3_iiiiiiii --------------------------
	.section	.nv.shared._Z18reconstruct_kernelPKjPKtS0_PK6__halfS2_iiiPS3_iiiiiiii,"aw",@nobits
	.sectionflags	@""
	.align	2
.nv.shared._Z18reconstruct_kernelPKjPKtS0_PK6__halfS2_iiiPS3_iiiiiiii:
	.zero		1280


//--------------------- .nv.shared._Z23reconstruct_gptq_kernelPKjPKtS0_PK6__halfiiiiPS3_iii --------------------------
	.section	.nv.shared._Z23reconstruct_gptq_kernelPKjPKtS0_PK6__halfiiiiPS3_iii,"aw",@nobits
	.sectionflags	@""
	.align	2
.nv.shared._Z23reconstruct_gptq_kernelPKjPKtS0_PK6__halfiiiiPS3_iii:
	.zero		1280


//--------------------- .nv.constant0._Z25matrix_fp16_to_fp8_kernelPK6__halfPh --------------------------
	.section	.nv.constant0._Z25matrix_fp16_to_fp8_kernelPK6__halfPh,"a",@progbits
	.sectionflags	@""
	.align	4
.nv.constant0._Z25matrix_fp16_to_fp8_kernelPK6__halfPh:
	.zero		912


//--------------------- .nv.constant0._Z25matrix_fp8_to_fp16_kernelPKhP6__half --------------------------
	.section	.nv.constant0._Z25matrix_fp8_to_fp16_kernelPKhP6__half,"a",@progbits
	.sectionflags	@""
	.align	4
.nv.constant0._Z25matrix_fp8_to_fp16_kernelPKhP6__half:
	.zero		912


//--------------------- .nv.constant0._Z22make_sequential_kernelPKjPjPKtii --------------------------
	.section	.nv.constant0._Z22make_sequential_kernelPKjPjPKtii,"a",@progbits
	.sectionflags	@""
	.align	4
.nv.constant0._Z22make_sequential_kernelPKjPjPKtii:
	.zero		928


//--------------------- .nv.constant0._Z18reconstruct_kernelPKjPKtS0_PK6__halfS2_iiiPS3_iiiiiiii --------------------------
	.section	.nv.constant0._Z18reconstruct_kernelPKjPKtS0_PK6__halfS2_iiiPS3_iiiiiiii,"a",@progbits
	.sectionflags	@""
	.align	4
.nv.constant0._Z18reconstruct_kernelPKjPKtS0_PK6__halfS2_iiiPS3_iiiiiiii:
	.zero		992


//--------------------- .nv.constant0._Z23reconstruct_gptq_kernelPKjPKtS0_PK6__halfiiiiPS3_iii --------------------------
	.section	.nv.constant0._Z23reconstruct_gptq_kernelPKjPKtS0_PK6__halfiiiiPS3_iii,"a",@progbits
	.sectionflags	@""
	.align	4
.nv.constant0._Z23reconstruct_gptq_kernelPKjPKtS0_PK6__halfiiiiPS3_iii:
	.zero		964


//--------------------- .nv.constant0._Z14shuffle_kernelPjiiiiiiii --------------------------
	.section	.nv.constant0._Z14shuffle_kernelPjiiiiiiii,"a",@progbits
	.sectionflags	@""
	.align	4
.nv.constant0._Z14shuffle_kernelPjiiiiiiii:
	.zero		936


//--------------------- SYMBOLS --------------------------

	.type		.nv.reservedSmem.offset0,@object
	.size		.nv.reservedSmem.offset0,0x4
	.type		.nv.reservedSmem.cap,@object
	.size		.nv.reservedSmem.cap,0x4
